	.target	sm_100a

	.elftype	@"ET_EXEC"


//--------------------- .note.nv.tkinfo           --------------------------
	.section	.note.nv.tkinfo,"",@"SHT_NOTE"
	.sectionflags	@"SHF_NOTE_NV_TKINFO"
	.tkinfo
        /*0018*/ 	.word	0x00000002
        /*0030*/ 	.string	""
        /*0030*/ 	.string	"ptxas"
        /*0030*/ 	.string	"Cuda compilation tools, release 13.0, V13.0.88"
        /*0030*/ 	.string	"Build cuda_13.0.r13.0/compiler.36424714_0"
        /*0030*/ 	.string	"-arch sm_100a -m 64 "



//--------------------- .note.nv.cuinfo           --------------------------
	.section	.note.nv.cuinfo,"",@"SHT_NOTE"
	.sectionflags	@"SHF_NOTE_NV_CUINFO"
        /*0018*/ 	.short	0x0002
        /*001a*/ 	.short	0x0064
        /*001c*/ 	.short	0x0082
	.zero		2


//--------------------- .nv.info                  --------------------------
	.section	.nv.info,"",@"SHT_CUDA_INFO"
	.align	4


	//----- nvinfo : EIATTR_REGCOUNT
	.align		4
        /*0000*/ 	.byte	0x04, 0x2f
        /*0002*/ 	.short	(.L_12 - .L_11)
	.align		4
.L_11:
        /*0004*/ 	.word	index@(_ZN7cutlass13device_kernelIN5flash19enable_sm80_to_sm89INS1_16FlashAttnFwdSm80INS1_25CollectiveMainloopFwdSm80ILi8ELi1ELb0EN4cute5tupleIJNS5_1CILi128EEENS7_ILi48EEENS7_ILi256EEEEEELi256ENS_6half_tEfNS_4arch4Sm80ELb1ELb0ELb0ELb1ELb0ELb1ELb1ELb0EEENS1_21CollectiveEpilogueFwdINS6_IJS8_SA_S9_EEENS6_IJNS7_ILi1EEESI_SI_EEESC_SE_Li256ELb1ELb1ELb0ELb0EEENS1_19SingleTileSchedulerILb1ELb0ELb1ELi128EEEEEEEEEvNT_6ParamsE)
        /*0008*/ 	.word	0x00000004


	//----- nvinfo : EIATTR_FRAME_SIZE
	.align		4
.L_12:
        /*000c*/ 	.byte	0x04, 0x11
        /*000e*/ 	.short	(.L_14 - .L_13)
	.align		4
.L_13:
        /*0010*/ 	.word	index@(_ZN7cutlass13device_kernelIN5flash19enable_sm80_to_sm89INS1_16FlashAttnFwdSm80INS1_25CollectiveMainloopFwdSm80ILi8ELi1ELb0EN4cute5tupleIJNS5_1CILi128EEENS7_ILi48EEENS7_ILi256EEEEEELi256ENS_6half_tEfNS_4arch4Sm80ELb1ELb0ELb0ELb1ELb0ELb1ELb1ELb0EEENS1_21CollectiveEpilogueFwdINS6_IJS8_SA_S9_EEENS6_IJNS7_ILi1EEESI_SI_EEESC_SE_Li256ELb1ELb1ELb0ELb0EEENS1_19SingleTileSchedulerILb1ELb0ELb1ELi128EEEEEEEEEvNT_6ParamsE)
        /*0014*/ 	.word	0x00000000


	//----- nvinfo : EIATTR_REGCOUNT
	.align		4
.L_14:
        /*0018*/ 	.byte	0x04, 0x2f
        /*001a*/ 	.short	(.L_16 - .L_15)
	.align		4
.L_15:
        /*001c*/ 	.word	index@(_ZN7cutlass13device_kernelIN5flash19enable_sm80_to_sm89INS1_16FlashAttnFwdSm80INS1_25CollectiveMainloopFwdSm80ILi8ELi1ELb0EN4cute5tupleIJNS5_1CILi128EEENS7_ILi96EEENS7_ILi256EEEEEELi256ENS_6half_tEfNS_4arch4Sm80ELb1ELb0ELb0ELb1ELb0ELb0ELb1ELb0EEENS1_21CollectiveEpilogueFwdINS6_IJS8_SA_S9_EEENS6_IJNS7_ILi1EEESI_SI_EEESC_SE_Li256ELb1ELb1ELb0ELb0EEENS1_19SingleTileSchedulerILb1ELb0ELb1ELi128EEEEEEEEEvNT_6ParamsE)
        /*0020*/ 	.word	0x00000004


	//----- nvinfo : EIATTR_FRAME_SIZE
	.align		4
.L_16:
        /*0024*/ 	.byte	0x04, 0x11
        /*0026*/ 	.short	(.L_18 - .L_17)
	.align		4
.L_17:
        /*0028*/ 	.word	index@(_ZN7cutlass13device_kernelIN5flash19enable_sm80_to_sm89INS1_16FlashAttnFwdSm80INS1_25CollectiveMainloopFwdSm80ILi8ELi1ELb0EN4cute5tupleIJNS5_1CILi128EEENS7_ILi96EEENS7_ILi256EEEEEELi256ENS_6half_tEfNS_4arch4Sm80ELb1ELb0ELb0ELb1ELb0ELb0ELb1ELb0EEENS1_21CollectiveEpilogueFwdINS6_IJS8_SA_S9_EEENS6_IJNS7_ILi1EEESI_SI_EEESC_SE_Li256ELb1ELb1ELb0ELb0EEENS1_19SingleTileSchedulerILb1ELb0ELb1ELi128EEEEEEEEEvNT_6ParamsE)
        /*002c*/ 	.word	0x00000000


	//----- nvinfo : EIATTR_REGCOUNT
	.align		4
.L_18:
        /*0030*/ 	.byte	0x04, 0x2f
        /*0032*/ 	.short	(.L_20 - .L_19)
	.align		4
.L_19:
        /*0034*/ 	.word	index@(_ZN7cutlass13device_kernelIN5flash19enable_sm80_to_sm89INS1_16FlashAttnFwdSm80INS1_25CollectiveMainloopFwdSm80ILi8ELi1ELb0EN4cute5tupleIJNS5_1CILi128EEENS7_ILi96EEENS7_ILi256EEEEEELi256ENS_6half_tEfNS_4arch4Sm80ELb1ELb0ELb0ELb0ELb0ELb0ELb1ELb0EEENS1_21CollectiveEpilogueFwdINS6_IJS8_SA_S9_EEENS6_IJNS7_ILi1EEESI_SI_EEESC_SE_Li256ELb0ELb1ELb0ELb0EEENS1_30DynamicPersistentTileSchedulerILi256ELi256ELb0ELb1ELb0EEEEEEEEEvNT_6ParamsE)
        /*0038*/ 	.word	0x00000004


	//----- nvinfo : EIATTR_FRAME_SIZE
	.align		4
.L_20:
        /*003c*/ 	.byte	0x04, 0x11
        /*003e*/ 	.short	(.L_22 - .L_21)
	.align		4
.L_21:
        /*0040*/ 	.word	index@(_ZN7cutlass13device_kernelIN5flash19enable_sm80_to_sm89INS1_16FlashAttnFwdSm80INS1_25CollectiveMainloopFwdSm80ILi8ELi1ELb0EN4cute5tupleIJNS5_1CILi128EEENS7_ILi96EEENS7_ILi256EEEEEELi256ENS_6half_tEfNS_4arch4Sm80ELb1ELb0ELb0ELb0ELb0ELb0ELb1ELb0EEENS1_21CollectiveEpilogueFwdINS6_IJS8_SA_S9_EEENS6_IJNS7_ILi1EEESI_SI_EEESC_SE_Li256ELb0ELb1ELb0ELb0EEENS1_30DynamicPersistentTileSchedulerILi256ELi256ELb0ELb1ELb0EEEEEEEEEvNT_6ParamsE)
        /*0044*/ 	.word	0x00000000


	//----- nvinfo : EIATTR_REGCOUNT
	.align		4
.L_22:
        /*0048*/ 	.byte	0x04, 0x2f
        /*004a*/ 	.short	(.L_24 - .L_23)
	.align		4
.L_23:
        /*004c*/ 	.word	index@(_ZN7cutlass13device_kernelIN5flash19enable_sm80_to_sm89INS1_16FlashAttnFwdSm80INS1_25CollectiveMainloopFwdSm80ILi8ELi1ELb0EN4cute5tupleIJNS5_1CILi128EEENS7_ILi48EEENS7_ILi256EEEEEELi256ENS_6half_tEfNS_4arch4Sm80ELb0ELb1ELb0ELb1ELb0ELb1ELb1ELb0EEENS1_21CollectiveEpilogueFwdINS6_IJS8_SA_S9_EEENS6_IJNS7_ILi1EEESI_SI_EEESC_SE_Li256ELb1ELb1ELb0ELb0EEENS1_19SingleTileSchedulerILb1ELb0ELb1ELi128EEEEEEEEEvNT_6ParamsE)
        /*0050*/ 	.word	0x00000004


	//----- nvinfo : EIATTR_FRAME_SIZE
	.align		4
.L_24:
        /*0054*/ 	.byte	0x04, 0x11
        /*0056*/ 	.short	(.L_26 - .L_25)
	.align		4
.L_25:
        /*0058*/ 	.word	index@(_ZN7cutlass13device_kernelIN5flash19enable_sm80_to_sm89INS1_16FlashAttnFwdSm80INS1_25CollectiveMainloopFwdSm80ILi8ELi1ELb0EN4cute5tupleIJNS5_1CILi128EEENS7_ILi48EEENS7_ILi256EEEEEELi256ENS_6half_tEfNS_4arch4Sm80ELb0ELb1ELb0ELb1ELb0ELb1ELb1ELb0EEENS1_21CollectiveEpilogueFwdINS6_IJS8_SA_S9_EEENS6_IJNS7_ILi1EEESI_SI_EEESC_SE_Li256ELb1ELb1ELb0ELb0EEENS1_19SingleTileSchedulerILb1ELb0ELb1ELi128EEEEEEEEEvNT_6ParamsE)
        /*005c*/ 	.word	0x00000000


	//----- nvinfo : EIATTR_REGCOUNT
	.align		4
.L_26:
        /*0060*/ 	.byte	0x04, 0x2f
        /*0062*/ 	.short	(.L_28 - .L_27)
	.align		4
.L_27:
        /*0064*/ 	.word	index@(_ZN7cutlass13device_kernelIN5flash19enable_sm80_to_sm89INS1_16FlashAttnFwdSm80INS1_25CollectiveMainloopFwdSm80ILi8ELi1ELb0EN4cute5tupleIJNS5_1CILi128EEENS7_ILi64EEENS7_ILi256EEEEEELi256ENS_6half_tEfNS_4arch4Sm80ELb0ELb1ELb0ELb1ELb0ELb0ELb1ELb0EEENS1_21CollectiveEpilogueFwdINS6_IJS8_SA_S9_EEENS6_IJNS7_ILi1EEESI_SI_EEESC_SE_Li256ELb1ELb1ELb0ELb0EEENS1_19SingleTileSchedulerILb1ELb0ELb1ELi128EEEEEEEEEvNT_6ParamsE)
        /*0068*/ 	.word	0x00000004


	//----- nvinfo : EIATTR_FRAME_SIZE
	.align		4
.L_28:
        /*006c*/ 	.byte	0x04, 0x11
        /*006e*/ 	.short	(.L_30 - .L_29)
	.align		4
.L_29:
        /*0070*/ 	.word	index@(_ZN7cutlass13device_kernelIN5flash19enable_sm80_to_sm89INS1_16FlashAttnFwdSm80INS1_25CollectiveMainloopFwdSm80ILi8ELi1ELb0EN4cute5tupleIJNS5_1CILi128EEENS7_ILi64EEENS7_ILi256EEEEEELi256ENS_6half_tEfNS_4arch4Sm80ELb0ELb1ELb0ELb1ELb0ELb0ELb1ELb0EEENS1_21CollectiveEpilogueFwdINS6_IJS8_SA_S9_EEENS6_IJNS7_ILi1EEESI_SI_EEESC_SE_Li256ELb1ELb1ELb0ELb0EEENS1_19SingleTileSchedulerILb1ELb0ELb1ELi128EEEEEEEEEvNT_6ParamsE)
        /*0074*/ 	.word	0x00000000


	//----- nvinfo : EIATTR_REGCOUNT
	.align		4
.L_30:
        /*0078*/ 	.byte	0x04, 0x2f
        /*007a*/ 	.short	(.L_32 - .L_31)
	.align		4
.L_31:
        /*007c*/ 	.word	index@(_ZN7cutlass13device_kernelIN5flash19enable_sm80_to_sm89INS1_16FlashAttnFwdSm80INS1_25CollectiveMainloopFwdSm80ILi8ELi1ELb0EN4cute5tupleIJNS5_1CILi128EEENS7_ILi64EEENS7_ILi256EEEEEELi256ENS_6half_tEfNS_4arch4Sm80ELb0ELb1ELb0ELb0ELb0ELb0ELb1ELb0EEENS1_21CollectiveEpilogueFwdINS6_IJS8_SA_S9_EEENS6_IJNS7_ILi1EEESI_SI_EEESC_SE_Li256ELb0ELb1ELb0ELb0EEENS1_19SingleTileSchedulerILb0ELb0ELb1ELi128EEEEEEEEEvNT_6ParamsE)
        /*0080*/ 	.word	0x00000004


	//----- nvinfo : EIATTR_FRAME_SIZE
	.align		4
.L_32:
        /*0084*/ 	.byte	0x04, 0x11
        /*0086*/ 	.short	(.L_34 - .L_33)
	.align		4
.L_33:
        /*0088*/ 	.word	index@(_ZN7cutlass13device_kernelIN5flash19enable_sm80_to_sm89INS1_16FlashAttnFwdSm80INS1_25CollectiveMainloopFwdSm80ILi8ELi1ELb0EN4cute5tupleIJNS5_1CILi128EEENS7_ILi64EEENS7_ILi256EEEEEELi256ENS_6half_tEfNS_4arch4Sm80ELb0ELb1ELb0ELb0ELb0ELb0ELb1ELb0EEENS1_21CollectiveEpilogueFwdINS6_IJS8_SA_S9_EEENS6_IJNS7_ILi1EEESI_SI_EEESC_SE_Li256ELb0ELb1ELb0ELb0EEENS1_19SingleTileSchedulerILb0ELb0ELb1ELi128EEEEEEEEEvNT_6ParamsE)
        /*008c*/ 	.word	0x00000000


	//----- nvinfo : EIATTR_REGCOUNT
	.align		4
.L_34:
        /*0090*/ 	.byte	0x04, 0x2f
        /*0092*/ 	.short	(.L_36 - .L_35)
	.align		4
.L_35:
        /*0094*/ 	.word	index@(_ZN7cutlass13device_kernelIN5flash19enable_sm80_to_sm89INS1_16FlashAttnFwdSm80INS1_25CollectiveMainloopFwdSm80ILi8ELi1ELb0EN4cute5tupleIJNS5_1CILi128EEENS7_ILi48EEENS7_ILi256EEEEEELi256ENS_6half_tEfNS_4arch4Sm80ELb0ELb0ELb0ELb1ELb0ELb1ELb1ELb0EEENS1_21CollectiveEpilogueFwdINS6_IJS8_SA_S9_EEENS6_IJNS7_ILi1EEESI_SI_EEESC_SE_Li256ELb1ELb1ELb0ELb0EEENS1_19SingleTileSchedulerILb1ELb0ELb1ELi128EEEEEEEEEvNT_6ParamsE)
        /*0098*/ 	.word	0x00000004


	//----- nvinfo : EIATTR_FRAME_SIZE
	.align		4
.L_36:
        /*009c*/ 	.byte	0x04, 0x11
        /*009e*/ 	.short	(.L_38 - .L_37)
	.align		4
.L_37:
        /*00a0*/ 	.word	index@(_ZN7cutlass13device_kernelIN5flash19enable_sm80_to_sm89INS1_16FlashAttnFwdSm80INS1_25CollectiveMainloopFwdSm80ILi8ELi1ELb0EN4cute5tupleIJNS5_1CILi128EEENS7_ILi48EEENS7_ILi256EEEEEELi256ENS_6half_tEfNS_4arch4Sm80ELb0ELb0ELb0ELb1ELb0ELb1ELb1ELb0EEENS1_21CollectiveEpilogueFwdINS6_IJS8_SA_S9_EEENS6_IJNS7_ILi1EEESI_SI_EEESC_SE_Li256ELb1ELb1ELb0ELb0EEENS1_19SingleTileSchedulerILb1ELb0ELb1ELi128EEEEEEEEEvNT_6ParamsE)
        /*00a4*/ 	.word	0x00000000


	//----- nvinfo : EIATTR_REGCOUNT
	.align		4
.L_38:
        /*00a8*/ 	.byte	0x04, 0x2f
        /*00aa*/ 	.short	(.L_40 - .L_39)
	.align		4
.L_39:
        /*00ac*/ 	.word	index@(_ZN7cutlass13device_kernelIN5flash19enable_sm80_to_sm89INS1_16FlashAttnFwdSm80INS1_25CollectiveMainloopFwdSm80ILi8ELi1ELb0EN4cute5tupleIJNS5_1CILi128EEENS7_ILi96EEENS7_ILi256EEEEEELi256ENS_6half_tEfNS_4arch4Sm80ELb0ELb0ELb0ELb1ELb0ELb0ELb1ELb0EEENS1_21CollectiveEpilogueFwdINS6_IJS8_SA_S9_EEENS6_IJNS7_ILi1EEESI_SI_EEESC_SE_Li256ELb1ELb1ELb0ELb0EEENS1_19SingleTileSchedulerILb1ELb0ELb1ELi128EEEEEEEEEvNT_6ParamsE)
        /*00b0*/ 	.word	0x00000004


	//----- nvinfo : EIATTR_FRAME_SIZE
	.align		4
.L_40:
        /*00b4*/ 	.byte	0x04, 0x11
        /*00b6*/ 	.short	(.L_42 - .L_41)
	.align		4
.L_41:
        /*00b8*/ 	.word	index@(_ZN7cutlass13device_kernelIN5flash19enable_sm80_to_sm89INS1_16FlashAttnFwdSm80INS1_25CollectiveMainloopFwdSm80ILi8ELi1ELb0EN4cute5tupleIJNS5_1CILi128EEENS7_ILi96EEENS7_ILi256EEEEEELi256ENS_6half_tEfNS_4arch4Sm80ELb0ELb0ELb0ELb1ELb0ELb0ELb1ELb0EEENS1_21CollectiveEpilogueFwdINS6_IJS8_SA_S9_EEENS6_IJNS7_ILi1EEESI_SI_EEESC_SE_Li256ELb1ELb1ELb0ELb0EEENS1_19SingleTileSchedulerILb1ELb0ELb1ELi128EEEEEEEEEvNT_6ParamsE)
        /*00bc*/ 	.word	0x00000000


	//----- nvinfo : EIATTR_REGCOUNT
	.align		4
.L_42:
        /*00c0*/ 	.byte	0x04, 0x2f
        /*00c2*/ 	.short	(.L_44 - .L_43)
	.align		4
.L_43:
        /*00c4*/ 	.word	index@(_ZN7cutlass13device_kernelIN5flash19enable_sm80_to_sm89INS1_16FlashAttnFwdSm80INS1_25CollectiveMainloopFwdSm80ILi8ELi1ELb0EN4cute5tupleIJNS5_1CILi128EEENS7_ILi96EEENS7_ILi256EEEEEELi256ENS_6half_tEfNS_4arch4Sm80ELb0ELb0ELb0ELb0ELb0ELb0ELb1ELb0EEENS1_21CollectiveEpilogueFwdINS6_IJS8_SA_S9_EEENS6_IJNS7_ILi1EEESI_SI_EEESC_SE_Li256ELb0ELb1ELb0ELb0EEENS1_19SingleTileSchedulerILb0ELb0ELb1ELi128EEEEEEEEEvNT_6ParamsE)
        /*00c8*/ 	.word	0x00000004


	//----- nvinfo : EIATTR_FRAME_SIZE
	.align		4
.L_44:
        /*00cc*/ 	.byte	0x04, 0x11
        /*00ce*/ 	.short	(.L_46 - .L_45)
	.align		4
.L_45:
        /*00d0*/ 	.word	index@(_ZN7cutlass13device_kernelIN5flash19enable_sm80_to_sm89INS1_16FlashAttnFwdSm80INS1_25CollectiveMainloopFwdSm80ILi8ELi1ELb0EN4cute5tupleIJNS5_1CILi128EEENS7_ILi96EEENS7_ILi256EEEEEELi256ENS_6half_tEfNS_4arch4Sm80ELb0ELb0ELb0ELb0ELb0ELb0ELb1ELb0EEENS1_21CollectiveEpilogueFwdINS6_IJS8_SA_S9_EEENS6_IJNS7_ILi1EEESI_SI_EEESC_SE_Li256ELb0ELb1ELb0ELb0EEENS1_19SingleTileSchedulerILb0ELb0ELb1ELi128EEEEEEEEEvNT_6ParamsE)
        /*00d4*/ 	.word	0x00000000


	//----- nvinfo : EIATTR_REGCOUNT
	.align		4
.L_46:
        /*00d8*/ 	.byte	0x04, 0x2f
        /*00da*/ 	.short	(.L_48 - .L_47)
	.align		4
.L_47:
        /*00dc*/ 	.word	index@(_ZN7cutlass13device_kernelIN5flash19enable_sm80_to_sm89INS1_16FlashAttnFwdSm80INS1_25CollectiveMainloopFwdSm80ILi8ELi1ELb0EN4cute5tupleIJNS5_1CILi128EEENS7_ILi32EEENS7_ILi256EEEEEELi256ENS_6half_tEfNS_4arch4Sm80ELb1ELb0ELb0ELb1ELb0ELb1ELb1ELb0EEENS1_21CollectiveEpilogueFwdINS6_IJS8_SA_S9_EEENS6_IJNS7_ILi1EEESI_SI_EEESC_SE_Li256ELb1ELb1ELb0ELb0EEENS1_19SingleTileSchedulerILb1ELb0ELb1ELi128EEEEEEEEEvNT_6ParamsE)
        /*00e0*/ 	.word	0x00000004


	//----- nvinfo : EIATTR_FRAME_SIZE
	.align		4
.L_48:
        /*00e4*/ 	.byte	0x04, 0x11
        /*00e6*/ 	.short	(.L_50 - .L_49)
	.align		4
.L_49:
        /*00e8*/ 	.word	index@(_ZN7cutlass13device_kernelIN5flash19enable_sm80_to_sm89INS1_16FlashAttnFwdSm80INS1_25CollectiveMainloopFwdSm80ILi8ELi1ELb0EN4cute5tupleIJNS5_1CILi128EEENS7_ILi32EEENS7_ILi256EEEEEELi256ENS_6half_tEfNS_4arch4Sm80ELb1ELb0ELb0ELb1ELb0ELb1ELb1ELb0EEENS1_21CollectiveEpilogueFwdINS6_IJS8_SA_S9_EEENS6_IJNS7_ILi1EEESI_SI_EEESC_SE_Li256ELb1ELb1ELb0ELb0EEENS1_19SingleTileSchedulerILb1ELb0ELb1ELi128EEEEEEEEEvNT_6ParamsE)
        /*00ec*/ 	.word	0x00000000


	//----- nvinfo : EIATTR_REGCOUNT
	.align		4
.L_50:
        /*00f0*/ 	.byte	0x04, 0x2f
        /*00f2*/ 	.short	(.L_52 - .L_51)
	.align		4
.L_51:
        /*00f4*/ 	.word	index@(_ZN7cutlass13device_kernelIN5flash19enable_sm80_to_sm89INS1_16FlashAttnFwdSm80INS1_25CollectiveMainloopFwdSm80ILi8ELi1ELb1EN4cute5tupleIJNS5_1CILi128EEENS7_ILi64EEENS7_ILi256EEEEEELi256ENS_6half_tEfNS_4arch4Sm80ELb1ELb0ELb0ELb1ELb0ELb0ELb1ELb0EEENS1_21CollectiveEpilogueFwdINS6_IJS8_SA_S9_EEENS6_IJNS7_ILi1EEESI_SI_EEESC_SE_Li256ELb1ELb1ELb0ELb0EEENS1_19SingleTileSchedulerILb1ELb0ELb1ELi128EEEEEEEEEvNT_6ParamsE)
        /*00f8*/ 	.word	0x00000004


	//----- nvinfo : EIATTR_FRAME_SIZE
	.align		4
.L_52:
        /*00fc*/ 	.byte	0x04, 0x11
        /*00fe*/ 	.short	(.L_54 - .L_53)
	.align		4
.L_53:
        /*0100*/ 	.word	index@(_ZN7cutlass13device_kernelIN5flash19enable_sm80_to_sm89INS1_16FlashAttnFwdSm80INS1_25CollectiveMainloopFwdSm80ILi8ELi1ELb1EN4cute5tupleIJNS5_1CILi128EEENS7_ILi64EEENS7_ILi256EEEEEELi256ENS_6half_tEfNS_4arch4Sm80ELb1ELb0ELb0ELb1ELb0ELb0ELb1ELb0EEENS1_21CollectiveEpilogueFwdINS6_IJS8_SA_S9_EEENS6_IJNS7_ILi1EEESI_SI_EEESC_SE_Li256ELb1ELb1ELb0ELb0EEENS1_19SingleTileSchedulerILb1ELb0ELb1ELi128EEEEEEEEEvNT_6ParamsE)
        /*0104*/ 	.word	0x00000000


	//----- nvinfo : EIATTR_REGCOUNT
	.align		4
.L_54:
        /*0108*/ 	.byte	0x04, 0x2f
        /*010a*/ 	.short	(.L_56 - .L_55)
	.align		4
.L_55:
        /*010c*/ 	.word	index@(_ZN7cutlass13device_kernelIN5flash19enable_sm80_to_sm89INS1_16FlashAttnFwdSm80INS1_25CollectiveMainloopFwdSm80ILi8ELi1ELb1EN4cute5tupleIJNS5_1CILi128EEENS7_ILi64EEENS7_ILi256EEEEEELi256ENS_6half_tEfNS_4arch4Sm80ELb1ELb0ELb0ELb0ELb0ELb0ELb1ELb0EEENS1_21CollectiveEpilogueFwdINS6_IJS8_SA_S9_EEENS6_IJNS7_ILi1EEESI_SI_EEESC_SE_Li256ELb0ELb1ELb0ELb0EEENS1_30DynamicPersistentTileSchedulerILi256ELi256ELb0ELb1ELb0EEEEEEEEEvNT_6ParamsE)
        /*0110*/ 	.word	0x00000004


	//----- nvinfo : EIATTR_FRAME_SIZE
	.align		4
.L_56:
        /*0114*/ 	.byte	0x04, 0x11
        /*0116*/ 	.short	(.L_58 - .L_57)
	.align		4
.L_57:
        /*0118*/ 	.word	index@(_ZN7cutlass13device_kernelIN5flash19enable_sm80_to_sm89INS1_16FlashAttnFwdSm80INS1_25CollectiveMainloopFwdSm80ILi8ELi1ELb1EN4cute5tupleIJNS5_1CILi128EEENS7_ILi64EEENS7_ILi256EEEEEELi256ENS_6half_tEfNS_4arch4Sm80ELb1ELb0ELb0ELb0ELb0ELb0ELb1ELb0EEENS1_21CollectiveEpilogueFwdINS6_IJS8_SA_S9_EEENS6_IJNS7_ILi1EEESI_SI_EEESC_SE_Li256ELb0ELb1ELb0ELb0EEENS1_30DynamicPersistentTileSchedulerILi256ELi256ELb0ELb1ELb0EEEEEEEEEvNT_6ParamsE)
        /*011c*/ 	.word	0x00000000


	//----- nvinfo : EIATTR_REGCOUNT
	.align		4
.L_58:
        /*0120*/ 	.byte	0x04, 0x2f
        /*0122*/ 	.short	(.L_60 - .L_59)
	.align		4
.L_59:
        /*0124*/ 	.word	index@(_ZN7cutlass13device_kernelIN5flash19enable_sm80_to_sm89INS1_16FlashAttnFwdSm80INS1_25CollectiveMainloopFwdSm80ILi8ELi1ELb0EN4cute5tupleIJNS5_1CILi128EEENS7_ILi32EEENS7_ILi256EEEEEELi256ENS_6half_tEfNS_4arch4Sm80ELb0ELb1ELb0ELb1ELb0ELb1ELb1ELb0EEENS1_21CollectiveEpilogueFwdINS6_IJS8_SA_S9_EEENS6_IJNS7_ILi1EEESI_SI_EEESC_SE_Li256ELb1ELb1ELb0ELb0EEENS1_19SingleTileSchedulerILb1ELb0ELb1ELi128EEEEEEEEEvNT_6ParamsE)
        /*0128*/ 	.word	0x00000004


	//----- nvinfo : EIATTR_FRAME_SIZE
	.align		4
.L_60:
        /*012c*/ 	.byte	0x04, 0x11
        /*012e*/ 	.short	(.L_62 - .L_61)
	.align		4
.L_61:
        /*0130*/ 	.word	index@(_ZN7cutlass13device_kernelIN5flash19enable_sm80_to_sm89INS1_16FlashAttnFwdSm80INS1_25CollectiveMainloopFwdSm80ILi8ELi1ELb0EN4cute5tupleIJNS5_1CILi128EEENS7_ILi32EEENS7_ILi256EEEEEELi256ENS_6half_tEfNS_4arch4Sm80ELb0ELb1ELb0ELb1ELb0ELb1ELb1ELb0EEENS1_21CollectiveEpilogueFwdINS6_IJS8_SA_S9_EEENS6_IJNS7_ILi1EEESI_SI_EEESC_SE_Li256ELb1ELb1ELb0ELb0EEENS1_19SingleTileSchedulerILb1ELb0ELb1ELi128EEEEEEEEEvNT_6ParamsE)
        /*0134*/ 	.word	0x00000000


	//----- nvinfo : EIATTR_REGCOUNT
	.align		4
.L_62:
        /*0138*/ 	.byte	0x04, 0x2f
        /*013a*/ 	.short	(.L_64 - .L_63)
	.align		4
.L_63:
        /*013c*/ 	.word	index@(_ZN7cutlass13device_kernelIN5flash19enable_sm80_to_sm89INS1_16FlashAttnFwdSm80INS1_25CollectiveMainloopFwdSm80ILi8ELi1ELb1EN4cute5tupleIJNS5_1CILi128EEENS7_ILi48EEENS7_ILi256EEEEEELi256ENS_6half_tEfNS_4arch4Sm80ELb0ELb1ELb0ELb1ELb0ELb0ELb1ELb0EEENS1_21CollectiveEpilogueFwdINS6_IJS8_SA_S9_EEENS6_IJNS7_ILi1EEESI_SI_EEESC_SE_Li256ELb1ELb1ELb0ELb0EEENS1_19SingleTileSchedulerILb1ELb0ELb1ELi128EEEEEEEEEvNT_6ParamsE)
        /*0140*/ 	.word	0x00000004


	//----- nvinfo : EIATTR_FRAME_SIZE
	.align		4
.L_64:
        /*0144*/ 	.byte	0x04, 0x11
        /*0146*/ 	.short	(.L_66 - .L_65)
	.align		4
.L_65:
        /*0148*/ 	.word	index@(_ZN7cutlass13device_kernelIN5flash19enable_sm80_to_sm89INS1_16FlashAttnFwdSm80INS1_25CollectiveMainloopFwdSm80ILi8ELi1ELb1EN4cute5tupleIJNS5_1CILi128EEENS7_ILi48EEENS7_ILi256EEEEEELi256ENS_6half_tEfNS_4arch4Sm80ELb0ELb1ELb0ELb1ELb0ELb0ELb1ELb0EEENS1_21CollectiveEpilogueFwdINS6_IJS8_SA_S9_EEENS6_IJNS7_ILi1EEESI_SI_EEESC_SE_Li256ELb1ELb1ELb0ELb0EEENS1_19SingleTileSchedulerILb1ELb0ELb1ELi128EEEEEEEEEvNT_6ParamsE)
        /*014c*/ 	.word	0x00000000


	//----- nvinfo : EIATTR_REGCOUNT
	.align		4
.L_66:
        /*0150*/ 	.byte	0x04, 0x2f
        /*0152*/ 	.short	(.L_68 - .L_67)
	.align		4
.L_67:
        /*0154*/ 	.word	index@(_ZN7cutlass13device_kernelIN5flash19enable_sm80_to_sm89INS1_16FlashAttnFwdSm80INS1_25CollectiveMainloopFwdSm80ILi8ELi1ELb1EN4cute5tupleIJNS5_1CILi128EEENS7_ILi48EEENS7_ILi256EEEEEELi256ENS_6half_tEfNS_4arch4Sm80ELb0ELb1ELb0ELb0ELb0ELb0ELb1ELb0EEENS1_21CollectiveEpilogueFwdINS6_IJS8_SA_S9_EEENS6_IJNS7_ILi1EEESI_SI_EEESC_SE_Li256ELb0ELb1ELb0ELb0EEENS1_19SingleTileSchedulerILb0ELb0ELb1ELi128EEEEEEEEEvNT_6ParamsE)
        /*0158*/ 	.word	0x00000004


	//----- nvinfo : EIATTR_FRAME_SIZE
	.align		4
.L_68:
        /*015c*/ 	.byte	0x04, 0x11
        /*015e*/ 	.short	(.L_70 - .L_69)
	.align		4
.L_69:
        /*0160*/ 	.word	index@(_ZN7cutlass13device_kernelIN5flash19enable_sm80_to_sm89INS1_16FlashAttnFwdSm80INS1_25CollectiveMainloopFwdSm80ILi8ELi1ELb1EN4cute5tupleIJNS5_1CILi128EEENS7_ILi48EEENS7_ILi256EEEEEELi256ENS_6half_tEfNS_4arch4Sm80ELb0ELb1ELb0ELb0ELb0ELb0ELb1ELb0EEENS1_21CollectiveEpilogueFwdINS6_IJS8_SA_S9_EEENS6_IJNS7_ILi1EEESI_SI_EEESC_SE_Li256ELb0ELb1ELb0ELb0EEENS1_19SingleTileSchedulerILb0ELb0ELb1ELi128EEEEEEEEEvNT_6ParamsE)
        /*0164*/ 	.word	0x00000000


	//----- nvinfo : EIATTR_REGCOUNT
	.align		4
.L_70:
        /*0168*/ 	.byte	0x04, 0x2f
        /*016a*/ 	.short	(.L_72 - .L_71)
	.align		4
.L_71:
        /*016c*/ 	.word	index@(_ZN7cutlass13device_kernelIN5flash19enable_sm80_to_sm89INS1_16FlashAttnFwdSm80INS1_25CollectiveMainloopFwdSm80ILi8ELi1ELb0EN4cute5tupleIJNS5_1CILi128EEENS7_ILi32EEENS7_ILi256EEEEEELi256ENS_6half_tEfNS_4arch4Sm80ELb0ELb0ELb0ELb1ELb0ELb1ELb1ELb0EEENS1_21CollectiveEpilogueFwdINS6_IJS8_SA_S9_EEENS6_IJNS7_ILi1EEESI_SI_EEESC_SE_Li256ELb1ELb1ELb0ELb0EEENS1_19SingleTileSchedulerILb1ELb0ELb1ELi128EEEEEEEEEvNT_6ParamsE)
        /*0170*/ 	.word	0x00000004


	//----- nvinfo : EIATTR_FRAME_SIZE
	.align		4
.L_72:
        /*0174*/ 	.byte	0x04, 0x11
        /*0176*/ 	.short	(.L_74 - .L_73)
	.align		4
.L_73:
        /*0178*/ 	.word	index@(_ZN7cutlass13device_kernelIN5flash19enable_sm80_to_sm89INS1_16FlashAttnFwdSm80INS1_25CollectiveMainloopFwdSm80ILi8ELi1ELb0EN4cute5tupleIJNS5_1CILi128EEENS7_ILi32EEENS7_ILi256EEEEEELi256ENS_6half_tEfNS_4arch4Sm80ELb0ELb0ELb0ELb1ELb0ELb1ELb1ELb0EEENS1_21CollectiveEpilogueFwdINS6_IJS8_SA_S9_EEENS6_IJNS7_ILi1EEESI_SI_EEESC_SE_Li256ELb1ELb1ELb0ELb0EEENS1_19SingleTileSchedulerILb1ELb0ELb1ELi128EEEEEEEEEvNT_6ParamsE)
        /*017c*/ 	.word	0x00000000


	//----- nvinfo : EIATTR_REGCOUNT
	.align		4
.L_74:
        /*0180*/ 	.byte	0x04, 0x2f
        /*0182*/ 	.short	(.L_76 - .L_75)
	.align		4
.L_75:
        /*0184*/ 	.word	index@(_ZN7cutlass13device_kernelIN5flash19enable_sm80_to_sm89INS1_16FlashAttnFwdSm80INS1_25CollectiveMainloopFwdSm80ILi8ELi1ELb1EN4cute5tupleIJNS5_1CILi128EEENS7_ILi64EEENS7_ILi256EEEEEELi256ENS_6half_tEfNS_4arch4Sm80ELb0ELb0ELb0ELb1ELb0ELb0ELb1ELb0EEENS1_21CollectiveEpilogueFwdINS6_IJS8_SA_S9_EEENS6_IJNS7_ILi1EEESI_SI_EEESC_SE_Li256ELb1ELb1ELb0ELb0EEENS1_19SingleTileSchedulerILb1ELb0ELb1ELi128EEEEEEEEEvNT_6ParamsE)
        /*0188*/ 	.word	0x00000004


	//----- nvinfo : EIATTR_FRAME_SIZE
	.align		4
.L_76:
        /*018c*/ 	.byte	0x04, 0x11
        /*018e*/ 	.short	(.L_78 - .L_77)
	.align		4
.L_77:
        /*0190*/ 	.word	index@(_ZN7cutlass13device_kernelIN5flash19enable_sm80_to_sm89INS1_16FlashAttnFwdSm80INS1_25CollectiveMainloopFwdSm80ILi8ELi1ELb1EN4cute5tupleIJNS5_1CILi128EEENS7_ILi64EEENS7_ILi256EEEEEELi256ENS_6half_tEfNS_4arch4Sm80ELb0ELb0ELb0ELb1ELb0ELb0ELb1ELb0EEENS1_21CollectiveEpilogueFwdINS6_IJS8_SA_S9_EEENS6_IJNS7_ILi1EEESI_SI_EEESC_SE_Li256ELb1ELb1ELb0ELb0EEENS1_19SingleTileSchedulerILb1ELb0ELb1ELi128EEEEEEEEEvNT_6ParamsE)
        /*0194*/ 	.word	0x00000000


	//----- nvinfo : EIATTR_REGCOUNT
	.align		4
.L_78:
        /*0198*/ 	.byte	0x04, 0x2f
        /*019a*/ 	.short	(.L_80 - .L_79)
	.align		4
.L_79:
        /*019c*/ 	.word	index@(_ZN7cutlass13device_kernelIN5flash19enable_sm80_to_sm89INS1_16FlashAttnFwdSm80INS1_25CollectiveMainloopFwdSm80ILi8ELi1ELb1EN4cute5tupleIJNS5_1CILi128EEENS7_ILi64EEENS7_ILi256EEEEEELi256ENS_6half_tEfNS_4arch4Sm80ELb0ELb0ELb0ELb0ELb0ELb0ELb1ELb0EEENS1_21CollectiveEpilogueFwdINS6_IJS8_SA_S9_EEENS6_IJNS7_ILi1EEESI_SI_EEESC_SE_Li256ELb0ELb1ELb0ELb0EEENS1_19SingleTileSchedulerILb0ELb0ELb1ELi128EEEEEEEEEvNT_6ParamsE)
        /*01a0*/ 	.word	0x00000004


	//----- nvinfo : EIATTR_FRAME_SIZE
	.align		4
.L_80:
        /*01a4*/ 	.byte	0x04, 0x11
        /*01a6*/ 	.short	(.L_82 - .L_81)
	.align		4
.L_81:
        /*01a8*/ 	.word	index@(_ZN7cutlass13device_kernelIN5flash19enable_sm80_to_sm89INS1_16FlashAttnFwdSm80INS1_25CollectiveMainloopFwdSm80ILi8ELi1ELb1EN4cute5tupleIJNS5_1CILi128EEENS7_ILi64EEENS7_ILi256EEEEEELi256ENS_6half_tEfNS_4arch4Sm80ELb0ELb0ELb0ELb0ELb0ELb0ELb1ELb0EEENS1_21CollectiveEpilogueFwdINS6_IJS8_SA_S9_EEENS6_IJNS7_ILi1EEESI_SI_EEESC_SE_Li256ELb0ELb1ELb0ELb0EEENS1_19SingleTileSchedulerILb0ELb0ELb1ELi128EEEEEEEEEvNT_6ParamsE)
        /*01ac*/ 	.word	0x00000000


	//----- nvinfo : EIATTR_REGCOUNT
	.align		4
.L_82:
        /*01b0*/ 	.byte	0x04, 0x2f
        /*01b2*/ 	.short	(.L_84 - .L_83)
	.align		4
.L_83:
        /*01b4*/ 	.word	index@(_ZN7cutlass13device_kernelIN5flash19enable_sm80_to_sm89INS1_16FlashAttnFwdSm80INS1_25CollectiveMainloopFwdSm80ILi8ELi1ELb0EN4cute5tupleIJNS5_1CILi128EEENS7_ILi48EEENS7_ILi256EEEEEELi256ENS_6half_tEfNS_4arch4Sm80ELb1ELb0ELb1ELb1ELb0ELb1ELb1ELb0EEENS1_21CollectiveEpilogueFwdINS6_IJS8_SA_S9_EEENS6_IJNS7_ILi1EEESI_SI_EEESC_SE_Li256ELb1ELb1ELb0ELb0EEENS1_19SingleTileSchedulerILb1ELb0ELb1ELi128EEEEEEEEEvNT_6ParamsE)
        /*01b8*/ 	.word	0x00000004


	//----- nvinfo : EIATTR_FRAME_SIZE
	.align		4
.L_84:
        /*01bc*/ 	.byte	0x04, 0x11
        /*01be*/ 	.short	(.L_86 - .L_85)
	.align		4
.L_85:
        /*01c0*/ 	.word	index@(_ZN7cutlass13device_kernelIN5flash19enable_sm80_to_sm89INS1_16FlashAttnFwdSm80INS1_25CollectiveMainloopFwdSm80ILi8ELi1ELb0EN4cute5tupleIJNS5_1CILi128EEENS7_ILi48EEENS7_ILi256EEEEEELi256ENS_6half_tEfNS_4arch4Sm80ELb1ELb0ELb1ELb1ELb0ELb1ELb1ELb0EEENS1_21CollectiveEpilogueFwdINS6_IJS8_SA_S9_EEENS6_IJNS7_ILi1EEESI_SI_EEESC_SE_Li256ELb1ELb1ELb0ELb0EEENS1_19SingleTileSchedulerILb1ELb0ELb1ELi128EEEEEEEEEvNT_6ParamsE)
        /*01c4*/ 	.word	0x00000000


	//----- nvinfo : EIATTR_REGCOUNT
	.align		4
.L_86:
        /*01c8*/ 	.byte	0x04, 0x2f
        /*01ca*/ 	.short	(.L_88 - .L_87)
	.align		4
.L_87:
        /*01cc*/ 	.word	index@(_ZN7cutlass13device_kernelIN5flash19enable_sm80_to_sm89INS1_16FlashAttnFwdSm80INS1_25CollectiveMainloopFwdSm80ILi8ELi1ELb0EN4cute5tupleIJNS5_1CILi128EEENS7_ILi96EEENS7_ILi256EEEEEELi256ENS_6half_tEfNS_4arch4Sm80ELb1ELb0ELb1ELb1ELb0ELb0ELb1ELb0EEENS1_21CollectiveEpilogueFwdINS6_IJS8_SA_S9_EEENS6_IJNS7_ILi1EEESI_SI_EEESC_SE_Li256ELb1ELb1ELb0ELb0EEENS1_19SingleTileSchedulerILb1ELb0ELb1ELi128EEEEEEEEEvNT_6ParamsE)
        /*01d0*/ 	.word	0x00000004


	//----- nvinfo : EIATTR_FRAME_SIZE
	.align		4
.L_88:
        /*01d4*/ 	.byte	0x04, 0x11
        /*01d6*/ 	.short	(.L_90 - .L_89)
	.align		4
.L_89:
        /*01d8*/ 	.word	index@(_ZN7cutlass13device_kernelIN5flash19enable_sm80_to_sm89INS1_16FlashAttnFwdSm80INS1_25CollectiveMainloopFwdSm80ILi8ELi1ELb0EN4cute5tupleIJNS5_1CILi128EEENS7_ILi96EEENS7_ILi256EEEEEELi256ENS_6half_tEfNS_4arch4Sm80ELb1ELb0ELb1ELb1ELb0ELb0ELb1ELb0EEENS1_21CollectiveEpilogueFwdINS6_IJS8_SA_S9_EEENS6_IJNS7_ILi1EEESI_SI_EEESC_SE_Li256ELb1ELb1ELb0ELb0EEENS1_19SingleTileSchedulerILb1ELb0ELb1ELi128EEEEEEEEEvNT_6ParamsE)
        /*01dc*/ 	.word	0x00000000


	//----- nvinfo : EIATTR_REGCOUNT
	.align		4
.L_90:
        /*01e0*/ 	.byte	0x04, 0x2f
        /*01e2*/ 	.short	(.L_92 - .L_91)
	.align		4
.L_91:
        /*01e4*/ 	.word	index@(_ZN7cutlass13device_kernelIN5flash19enable_sm80_to_sm89INS1_16FlashAttnFwdSm80INS1_25CollectiveMainloopFwdSm80ILi8ELi1ELb0EN4cute5tupleIJNS5_1CILi128EEENS7_ILi96EEENS7_ILi256EEEEEELi256ENS_6half_tEfNS_4arch4Sm80ELb1ELb0ELb1ELb0ELb0ELb0ELb1ELb0EEENS1_21CollectiveEpilogueFwdINS6_IJS8_SA_S9_EEENS6_IJNS7_ILi1EEESI_SI_EEESC_SE_Li256ELb0ELb1ELb0ELb0EEENS1_30DynamicPersistentTileSchedulerILi256ELi256ELb0ELb1ELb0EEEEEEEEEvNT_6ParamsE)
        /*01e8*/ 	.word	0x00000004


	//----- nvinfo : EIATTR_FRAME_SIZE
	.align		4
.L_92:
        /*01ec*/ 	.byte	0x04, 0x11
        /*01ee*/ 	.short	(.L_94 - .L_93)
	.align		4
.L_93:
        /*01f0*/ 	.word	index@(_ZN7cutlass13device_kernelIN5flash19enable_sm80_to_sm89INS1_16FlashAttnFwdSm80INS1_25CollectiveMainloopFwdSm80ILi8ELi1ELb0EN4cute5tupleIJNS5_1CILi128EEENS7_ILi96EEENS7_ILi256EEEEEELi256ENS_6half_tEfNS_4arch4Sm80ELb1ELb0ELb1ELb0ELb0ELb0ELb1ELb0EEENS1_21CollectiveEpilogueFwdINS6_IJS8_SA_S9_EEENS6_IJNS7_ILi1EEESI_SI_EEESC_SE_Li256ELb0ELb1ELb0ELb0EEENS1_30DynamicPersistentTileSchedulerILi256ELi256ELb0ELb1ELb0EEEEEEEEEvNT_6ParamsE)
        /*01f4*/ 	.word	0x00000000


	//----- nvinfo : EIATTR_REGCOUNT
	.align		4
.L_94:
        /*01f8*/ 	.byte	0x04, 0x2f
        /*01fa*/ 	.short	(.L_96 - .L_95)
	.align		4
.L_95:
        /*01fc*/ 	.word	index@(_ZN7cutlass13device_kernelIN5flash19enable_sm80_to_sm89INS1_16FlashAttnFwdSm80INS1_25CollectiveMainloopFwdSm80ILi8ELi1ELb0EN4cute5tupleIJNS5_1CILi128EEENS7_ILi48EEENS7_ILi256EEEEEELi256ENS_6half_tEfNS_4arch4Sm80ELb0ELb1ELb1ELb1ELb0ELb1ELb1ELb0EEENS1_21CollectiveEpilogueFwdINS6_IJS8_SA_S9_EEENS6_IJNS7_ILi1EEESI_SI_EEESC_SE_Li256ELb1ELb1ELb0ELb0EEENS1_19SingleTileSchedulerILb1ELb0ELb1ELi128EEEEEEEEEvNT_6ParamsE)
        /*0200*/ 	.word	0x00000004


	//----- nvinfo : EIATTR_FRAME_SIZE
	.align		4
.L_96:
        /*0204*/ 	.byte	0x04, 0x11
        /*0206*/ 	.short	(.L_98 - .L_97)
	.align		4
.L_97:
        /*0208*/ 	.word	index@(_ZN7cutlass13device_kernelIN5flash19enable_sm80_to_sm89INS1_16FlashAttnFwdSm80INS1_25CollectiveMainloopFwdSm80ILi8ELi1ELb0EN4cute5tupleIJNS5_1CILi128EEENS7_ILi48EEENS7_ILi256EEEEEELi256ENS_6half_tEfNS_4arch4Sm80ELb0ELb1ELb1ELb1ELb0ELb1ELb1ELb0EEENS1_21CollectiveEpilogueFwdINS6_IJS8_SA_S9_EEENS6_IJNS7_ILi1EEESI_SI_EEESC_SE_Li256ELb1ELb1ELb0ELb0EEENS1_19SingleTileSchedulerILb1ELb0ELb1ELi128EEEEEEEEEvNT_6ParamsE)
        /*020c*/ 	.word	0x00000000


	//----- nvinfo : EIATTR_REGCOUNT
	.align		4
.L_98:
        /*0210*/ 	.byte	0x04, 0x2f
        /*0212*/ 	.short	(.L_100 - .L_99)
	.align		4
.L_99:
        /*0214*/ 	.word	index@(_ZN7cutlass13device_kernelIN5flash19enable_sm80_to_sm89INS1_16FlashAttnFwdSm80INS1_25CollectiveMainloopFwdSm80ILi8ELi1ELb0EN4cute5tupleIJNS5_1CILi128EEENS7_ILi64EEENS7_ILi256EEEEEELi256ENS_6half_tEfNS_4arch4Sm80ELb0ELb1ELb1ELb1ELb0ELb0ELb1ELb0EEENS1_21CollectiveEpilogueFwdINS6_IJS8_SA_S9_EEENS6_IJNS7_ILi1EEESI_SI_EEESC_SE_Li256ELb1ELb1ELb0ELb0EEENS1_19SingleTileSchedulerILb1ELb0ELb1ELi128EEEEEEEEEvNT_6ParamsE)
        /*0218*/ 	.word	0x00000004


	//----- nvinfo : EIATTR_FRAME_SIZE
	.align		4
.L_100:
        /*021c*/ 	.byte	0x04, 0x11
        /*021e*/ 	.short	(.L_102 - .L_101)
	.align		4
.L_101:
        /*0220*/ 	.word	index@(_ZN7cutlass13device_kernelIN5flash19enable_sm80_to_sm89INS1_16FlashAttnFwdSm80INS1_25CollectiveMainloopFwdSm80ILi8ELi1ELb0EN4cute5tupleIJNS5_1CILi128EEENS7_ILi64EEENS7_ILi256EEEEEELi256ENS_6half_tEfNS_4arch4Sm80ELb0ELb1ELb1ELb1ELb0ELb0ELb1ELb0EEENS1_21CollectiveEpilogueFwdINS6_IJS8_SA_S9_EEENS6_IJNS7_ILi1EEESI_SI_EEESC_SE_Li256ELb1ELb1ELb0ELb0EEENS1_19SingleTileSchedulerILb1ELb0ELb1ELi128EEEEEEEEEvNT_6ParamsE)
        /*0224*/ 	.word	0x00000000


	//----- nvinfo : EIATTR_REGCOUNT
	.align		4
.L_102:
        /*0228*/ 	.byte	0x04, 0x2f
        /*022a*/ 	.short	(.L_104 - .L_103)
	.align		4
.L_103:
        /*022c*/ 	.word	index@(_ZN7cutlass13device_kernelIN5flash19enable_sm80_to_sm89INS1_16FlashAttnFwdSm80INS1_25CollectiveMainloopFwdSm80ILi8ELi1ELb0EN4cute5tupleIJNS5_1CILi128EEENS7_ILi64EEENS7_ILi256EEEEEELi256ENS_6half_tEfNS_4arch4Sm80ELb0ELb1ELb1ELb0ELb0ELb0ELb1ELb0EEENS1_21CollectiveEpilogueFwdINS6_IJS8_SA_S9_EEENS6_IJNS7_ILi1EEESI_SI_EEESC_SE_Li256ELb0ELb1ELb0ELb0EEENS1_19SingleTileSchedulerILb0ELb0ELb1ELi128EEEEEEEEEvNT_6ParamsE)
        /*0230*/ 	.word	0x00000004


	//----- nvinfo : EIATTR_FRAME_SIZE
	.align		4
.L_104:
        /*0234*/ 	.byte	0x04, 0x11
        /*0236*/ 	.short	(.L_106 - .L_105)
	.align		4
.L_105:
        /*0238*/ 	.word	index@(_ZN7cutlass13device_kernelIN5flash19enable_sm80_to_sm89INS1_16FlashAttnFwdSm80INS1_25CollectiveMainloopFwdSm80ILi8ELi1ELb0EN4cute5tupleIJNS5_1CILi128EEENS7_ILi64EEENS7_ILi256EEEEEELi256ENS_6half_tEfNS_4arch4Sm80ELb0ELb1ELb1ELb0ELb0ELb0ELb1ELb0EEENS1_21CollectiveEpilogueFwdINS6_IJS8_SA_S9_EEENS6_IJNS7_ILi1EEESI_SI_EEESC_SE_Li256ELb0ELb1ELb0ELb0EEENS1_19SingleTileSchedulerILb0ELb0ELb1ELi128EEEEEEEEEvNT_6ParamsE)
        /*023c*/ 	.word	0x00000000


	//----- nvinfo : EIATTR_REGCOUNT
	.align		4
.L_106:
        /*0240*/ 	.byte	0x04, 0x2f
        /*0242*/ 	.short	(.L_108 - .L_107)
	.align		4
.L_107:
        /*0244*/ 	.word	index@(_ZN7cutlass13device_kernelIN5flash19enable_sm80_to_sm89INS1_16FlashAttnFwdSm80INS1_25CollectiveMainloopFwdSm80ILi8ELi1ELb0EN4cute5tupleIJNS5_1CILi128EEENS7_ILi48EEENS7_ILi256EEEEEELi256ENS_6half_tEfNS_4arch4Sm80ELb0ELb0ELb1ELb1ELb0ELb1ELb1ELb0EEENS1_21CollectiveEpilogueFwdINS6_IJS8_SA_S9_EEENS6_IJNS7_ILi1EEESI_SI_EEESC_SE_Li256ELb1ELb1ELb0ELb0EEENS1_19SingleTileSchedulerILb1ELb0ELb1ELi128EEEEEEEEEvNT_6ParamsE)
        /*0248*/ 	.word	0x00000004


	//----- nvinfo : EIATTR_FRAME_SIZE
	.align		4
.L_108:
        /*024c*/ 	.byte	0x04, 0x11
        /*024e*/ 	.short	(.L_110 - .L_109)
	.align		4
.L_109:
        /*0250*/ 	.word	index@(_ZN7cutlass13device_kernelIN5flash19enable_sm80_to_sm89INS1_16FlashAttnFwdSm80INS1_25CollectiveMainloopFwdSm80ILi8ELi1ELb0EN4cute5tupleIJNS5_1CILi128EEENS7_ILi48EEENS7_ILi256EEEEEELi256ENS_6half_tEfNS_4arch4Sm80ELb0ELb0ELb1ELb1ELb0ELb1ELb1ELb0EEENS1_21CollectiveEpilogueFwdINS6_IJS8_SA_S9_EEENS6_IJNS7_ILi1EEESI_SI_EEESC_SE_Li256ELb1ELb1ELb0ELb0EEENS1_19SingleTileSchedulerILb1ELb0ELb1ELi128EEEEEEEEEvNT_6ParamsE)
        /*0254*/ 	.word	0x00000000


	//----- nvinfo : EIATTR_REGCOUNT
	.align		4
.L_110:
        /*0258*/ 	.byte	0x04, 0x2f
        /*025a*/ 	.short	(.L_112 - .L_111)
	.align		4
.L_111:
        /*025c*/ 	.word	index@(_ZN7cutlass13device_kernelIN5flash19enable_sm80_to_sm89INS1_16FlashAttnFwdSm80INS1_25CollectiveMainloopFwdSm80ILi8ELi1ELb0EN4cute5tupleIJNS5_1CILi128EEENS7_ILi96EEENS7_ILi256EEEEEELi256ENS_6half_tEfNS_4arch4Sm80ELb0ELb0ELb1ELb1ELb0ELb0ELb1ELb0EEENS1_21CollectiveEpilogueFwdINS6_IJS8_SA_S9_EEENS6_IJNS7_ILi1EEESI_SI_EEESC_SE_Li256ELb1ELb1ELb0ELb0EEENS1_19SingleTileSchedulerILb1ELb0ELb1ELi128EEEEEEEEEvNT_6ParamsE)
        /*0260*/ 	.word	0x00000004


	//----- nvinfo : EIATTR_FRAME_SIZE
	.align		4
.L_112:
        /*0264*/ 	.byte	0x04, 0x11
        /*0266*/ 	.short	(.L_114 - .L_113)
	.align		4
.L_113:
        /*0268*/ 	.word	index@(_ZN7cutlass13device_kernelIN5flash19enable_sm80_to_sm89INS1_16FlashAttnFwdSm80INS1_25CollectiveMainloopFwdSm80ILi8ELi1ELb0EN4cute5tupleIJNS5_1CILi128EEENS7_ILi96EEENS7_ILi256EEEEEELi256ENS_6half_tEfNS_4arch4Sm80ELb0ELb0ELb1ELb1ELb0ELb0ELb1ELb0EEENS1_21CollectiveEpilogueFwdINS6_IJS8_SA_S9_EEENS6_IJNS7_ILi1EEESI_SI_EEESC_SE_Li256ELb1ELb1ELb0ELb0EEENS1_19SingleTileSchedulerILb1ELb0ELb1ELi128EEEEEEEEEvNT_6ParamsE)
        /*026c*/ 	.word	0x00000000


	//----- nvinfo : EIATTR_REGCOUNT
	.align		4
.L_114:
        /*0270*/ 	.byte	0x04, 0x2f
        /*0272*/ 	.short	(.L_116 - .L_115)
	.align		4
.L_115:
        /*0274*/ 	.word	index@(_ZN7cutlass13device_kernelIN5flash19enable_sm80_to_sm89INS1_16FlashAttnFwdSm80INS1_25CollectiveMainloopFwdSm80ILi8ELi1ELb0EN4cute5tupleIJNS5_1CILi128EEENS7_ILi96EEENS7_ILi256EEEEEELi256ENS_6half_tEfNS_4arch4Sm80ELb0ELb0ELb1ELb0ELb0ELb0ELb1ELb0EEENS1_21CollectiveEpilogueFwdINS6_IJS8_SA_S9_EEENS6_IJNS7_ILi1EEESI_SI_EEESC_SE_Li256ELb0ELb1ELb0ELb0EEENS1_19SingleTileSchedulerILb0ELb0ELb1ELi128EEEEEEEEEvNT_6ParamsE)
        /*0278*/ 	.word	0x00000004


	//----- nvinfo : EIATTR_FRAME_SIZE
	.align		4
.L_116:
        /*027c*/ 	.byte	0x04, 0x11
        /*027e*/ 	.short	(.L_118 - .L_117)
	.align		4
.L_117:
        /*0280*/ 	.word	index@(_ZN7cutlass13device_kernelIN5flash19enable_sm80_to_sm89INS1_16FlashAttnFwdSm80INS1_25CollectiveMainloopFwdSm80ILi8ELi1ELb0EN4cute5tupleIJNS5_1CILi128EEENS7_ILi96EEENS7_ILi256EEEEEELi256ENS_6half_tEfNS_4arch4Sm80ELb0ELb0ELb1ELb0ELb0ELb0ELb1ELb0EEENS1_21CollectiveEpilogueFwdINS6_IJS8_SA_S9_EEENS6_IJNS7_ILi1EEESI_SI_EEESC_SE_Li256ELb0ELb1ELb0ELb0EEENS1_19SingleTileSchedulerILb0ELb0ELb1ELi128EEEEEEEEEvNT_6ParamsE)
        /*0284*/ 	.word	0x00000000


	//----- nvinfo : EIATTR_REGCOUNT
	.align		4
.L_118:
        /*0288*/ 	.byte	0x04, 0x2f
        /*028a*/ 	.short	(.L_120 - .L_119)
	.align		4
.L_119:
        /*028c*/ 	.word	index@(_ZN7cutlass13device_kernelIN5flash19enable_sm80_to_sm89INS1_16FlashAttnFwdSm80INS1_25CollectiveMainloopFwdSm80ILi8ELi1ELb0EN4cute5tupleIJNS5_1CILi128EEENS7_ILi32EEENS7_ILi256EEEEEELi256ENS_6half_tEfNS_4arch4Sm80ELb1ELb0ELb1ELb1ELb0ELb1ELb1ELb0EEENS1_21CollectiveEpilogueFwdINS6_IJS8_SA_S9_EEENS6_IJNS7_ILi1EEESI_SI_EEESC_SE_Li256ELb1ELb1ELb0ELb0EEENS1_19SingleTileSchedulerILb1ELb0ELb1ELi128EEEEEEEEEvNT_6ParamsE)
        /*0290*/ 	.word	0x00000004


	//----- nvinfo : EIATTR_FRAME_SIZE
	.align		4
.L_120:
        /*0294*/ 	.byte	0x04, 0x11
        /*0296*/ 	.short	(.L_122 - .L_121)
	.align		4
.L_121:
        /*0298*/ 	.word	index@(_ZN7cutlass13device_kernelIN5flash19enable_sm80_to_sm89INS1_16FlashAttnFwdSm80INS1_25CollectiveMainloopFwdSm80ILi8ELi1ELb0EN4cute5tupleIJNS5_1CILi128EEENS7_ILi32EEENS7_ILi256EEEEEELi256ENS_6half_tEfNS_4arch4Sm80ELb1ELb0ELb1ELb1ELb0ELb1ELb1ELb0EEENS1_21CollectiveEpilogueFwdINS6_IJS8_SA_S9_EEENS6_IJNS7_ILi1EEESI_SI_EEESC_SE_Li256ELb1ELb1ELb0ELb0EEENS1_19SingleTileSchedulerILb1ELb0ELb1ELi128EEEEEEEEEvNT_6ParamsE)
        /*029c*/ 	.word	0x00000000


	//----- nvinfo : EIATTR_REGCOUNT
	.align		4
.L_122:
        /*02a0*/ 	.byte	0x04, 0x2f
        /*02a2*/ 	.short	(.L_124 - .L_123)
	.align		4
.L_123:
        /*02a4*/ 	.word	index@(_ZN7cutlass13device_kernelIN5flash19enable_sm80_to_sm89INS1_16FlashAttnFwdSm80INS1_25CollectiveMainloopFwdSm80ILi8ELi1ELb1EN4cute5tupleIJNS5_1CILi128EEENS7_ILi64EEENS7_ILi256EEEEEELi256ENS_6half_tEfNS_4arch4Sm80ELb1ELb0ELb1ELb1ELb0ELb0ELb1ELb0EEENS1_21CollectiveEpilogueFwdINS6_IJS8_SA_S9_EEENS6_IJNS7_ILi1EEESI_SI_EEESC_SE_Li256ELb1ELb1ELb0ELb0EEENS1_19SingleTileSchedulerILb1ELb0ELb1ELi128EEEEEEEEEvNT_6ParamsE)
        /*02a8*/ 	.word	0x00000004


	//----- nvinfo : EIATTR_FRAME_SIZE
	.align		4
.L_124:
        /*02ac*/ 	.byte	0x04, 0x11
        /*02ae*/ 	.short	(.L_126 - .L_125)
	.align		4
.L_125:
        /*02b0*/ 	.word	index@(_ZN7cutlass13device_kernelIN5flash19enable_sm80_to_sm89INS1_16FlashAttnFwdSm80INS1_25CollectiveMainloopFwdSm80ILi8ELi1ELb1EN4cute5tupleIJNS5_1CILi128EEENS7_ILi64EEENS7_ILi256EEEEEELi256ENS_6half_tEfNS_4arch4Sm80ELb1ELb0ELb1ELb1ELb0ELb0ELb1ELb0EEENS1_21CollectiveEpilogueFwdINS6_IJS8_SA_S9_EEENS6_IJNS7_ILi1EEESI_SI_EEESC_SE_Li256ELb1ELb1ELb0ELb0EEENS1_19SingleTileSchedulerILb1ELb0ELb1ELi128EEEEEEEEEvNT_6ParamsE)
        /*02b4*/ 	.word	0x00000000


	//----- nvinfo : EIATTR_REGCOUNT
	.align		4
.L_126:
        /*02b8*/ 	.byte	0x04, 0x2f
        /*02ba*/ 	.short	(.L_128 - .L_127)
	.align		4
.L_127:
        /*02bc*/ 	.word	index@(_ZN7cutlass13device_kernelIN5flash19enable_sm80_to_sm89INS1_16FlashAttnFwdSm80INS1_25CollectiveMainloopFwdSm80ILi8ELi1ELb1EN4cute5tupleIJNS5_1CILi128EEENS7_ILi64EEENS7_ILi256EEEEEELi256ENS_6half_tEfNS_4arch4Sm80ELb1ELb0ELb1ELb0ELb0ELb0ELb1ELb0EEENS1_21CollectiveEpilogueFwdINS6_IJS8_SA_S9_EEENS6_IJNS7_ILi1EEESI_SI_EEESC_SE_Li256ELb0ELb1ELb0ELb0EEENS1_30DynamicPersistentTileSchedulerILi256ELi256ELb0ELb1ELb0EEEEEEEEEvNT_6ParamsE)
        /*02c0*/ 	.word	0x00000004


	//----- nvinfo : EIATTR_FRAME_SIZE
	.align		4
.L_128:
        /*02c4*/ 	.byte	0x04, 0x11
        /*02c6*/ 	.short	(.L_130 - .L_129)
	.align		4
.L_129:
        /*02c8*/ 	.word	index@(_ZN7cutlass13device_kernelIN5flash19enable_sm80_to_sm89INS1_16FlashAttnFwdSm80INS1_25CollectiveMainloopFwdSm80ILi8ELi1ELb1EN4cute5tupleIJNS5_1CILi128EEENS7_ILi64EEENS7_ILi256EEEEEELi256ENS_6half_tEfNS_4arch4Sm80ELb1ELb0ELb1ELb0ELb0ELb0ELb1ELb0EEENS1_21CollectiveEpilogueFwdINS6_IJS8_SA_S9_EEENS6_IJNS7_ILi1EEESI_SI_EEESC_SE_Li256ELb0ELb1ELb0ELb0EEENS1_30DynamicPersistentTileSchedulerILi256ELi256ELb0ELb1ELb0EEEEEEEEEvNT_6ParamsE)
        /*02cc*/ 	.word	0x00000000


	//----- nvinfo : EIATTR_REGCOUNT
	.align		4
.L_130:
        /*02d0*/ 	.byte	0x04, 0x2f
        /*02d2*/ 	.short	(.L_132 - .L_131)
	.align		4
.L_131:
        /*02d4*/ 	.word	index@(_ZN7cutlass13device_kernelIN5flash19enable_sm80_to_sm89INS1_16FlashAttnFwdSm80INS1_25CollectiveMainloopFwdSm80ILi8ELi1ELb0EN4cute5tupleIJNS5_1CILi128EEENS7_ILi32EEENS7_ILi256EEEEEELi256ENS_6half_tEfNS_4arch4Sm80ELb0ELb1ELb1ELb1ELb0ELb1ELb1ELb0EEENS1_21CollectiveEpilogueFwdINS6_IJS8_SA_S9_EEENS6_IJNS7_ILi1EEESI_SI_EEESC_SE_Li256ELb1ELb1ELb0ELb0EEENS1_19SingleTileSchedulerILb1ELb0ELb1ELi128EEEEEEEEEvNT_6ParamsE)
        /*02d8*/ 	.word	0x00000004


	//----- nvinfo : EIATTR_FRAME_SIZE
	.align		4
.L_132:
        /*02dc*/ 	.byte	0x04, 0x11
        /*02de*/ 	.short	(.L_134 - .L_133)
	.align		4
.L_133:
        /*02e0*/ 	.word	index@(_ZN7cutlass13device_kernelIN5flash19enable_sm80_to_sm89INS1_16FlashAttnFwdSm80INS1_25CollectiveMainloopFwdSm80ILi8ELi1ELb0EN4cute5tupleIJNS5_1CILi128EEENS7_ILi32EEENS7_ILi256EEEEEELi256ENS_6half_tEfNS_4arch4Sm80ELb0ELb1ELb1ELb1ELb0ELb1ELb1ELb0EEENS1_21CollectiveEpilogueFwdINS6_IJS8_SA_S9_EEENS6_IJNS7_ILi1EEESI_SI_EEESC_SE_Li256ELb1ELb1ELb0ELb0EEENS1_19SingleTileSchedulerILb1ELb0ELb1ELi128EEEEEEEEEvNT_6ParamsE)
        /*02e4*/ 	.word	0x00000000


	//----- nvinfo : EIATTR_REGCOUNT
	.align		4
.L_134:
        /*02e8*/ 	.byte	0x04, 0x2f
        /*02ea*/ 	.short	(.L_136 - .L_135)
	.align		4
.L_135:
        /*02ec*/ 	.word	index@(_ZN7cutlass13device_kernelIN5flash19enable_sm80_to_sm89INS1_16FlashAttnFwdSm80INS1_25CollectiveMainloopFwdSm80ILi8ELi1ELb1EN4cute5tupleIJNS5_1CILi128EEENS7_ILi48EEENS7_ILi256EEEEEELi256ENS_6half_tEfNS_4arch4Sm80ELb0ELb1ELb1ELb1ELb0ELb0ELb1ELb0EEENS1_21CollectiveEpilogueFwdINS6_IJS8_SA_S9_EEENS6_IJNS7_ILi1EEESI_SI_EEESC_SE_Li256ELb1ELb1ELb0ELb0EEENS1_19SingleTileSchedulerILb1ELb0ELb1ELi128EEEEEEEEEvNT_6ParamsE)
        /*02f0*/ 	.word	0x00000004


	//----- nvinfo : EIATTR_FRAME_SIZE
	.align		4
.L_136:
        /*02f4*/ 	.byte	0x04, 0x11
        /*02f6*/ 	.short	(.L_138 - .L_137)
	.align		4
.L_137:
        /*02f8*/ 	.word	index@(_ZN7cutlass13device_kernelIN5flash19enable_sm80_to_sm89INS1_16FlashAttnFwdSm80INS1_25CollectiveMainloopFwdSm80ILi8ELi1ELb1EN4cute5tupleIJNS5_1CILi128EEENS7_ILi48EEENS7_ILi256EEEEEELi256ENS_6half_tEfNS_4arch4Sm80ELb0ELb1ELb1ELb1ELb0ELb0ELb1ELb0EEENS1_21CollectiveEpilogueFwdINS6_IJS8_SA_S9_EEENS6_IJNS7_ILi1EEESI_SI_EEESC_SE_Li256ELb1ELb1ELb0ELb0EEENS1_19SingleTileSchedulerILb1ELb0ELb1ELi128EEEEEEEEEvNT_6ParamsE)
        /*02fc*/ 	.word	0x00000000


	//----- nvinfo : EIATTR_REGCOUNT
	.align		4
.L_138:
        /*0300*/ 	.byte	0x04, 0x2f
        /*0302*/ 	.short	(.L_140 - .L_139)
	.align		4
.L_139:
        /*0304*/ 	.word	index@(_ZN7cutlass13device_kernelIN5flash19enable_sm80_to_sm89INS1_16FlashAttnFwdSm80INS1_25CollectiveMainloopFwdSm80ILi8ELi1ELb1EN4cute5tupleIJNS5_1CILi128EEENS7_ILi48EEENS7_ILi256EEEEEELi256ENS_6half_tEfNS_4arch4Sm80ELb0ELb1ELb1ELb0ELb0ELb0ELb1ELb0EEENS1_21CollectiveEpilogueFwdINS6_IJS8_SA_S9_EEENS6_IJNS7_ILi1EEESI_SI_EEESC_SE_Li256ELb0ELb1ELb0ELb0EEENS1_19SingleTileSchedulerILb0ELb0ELb1ELi128EEEEEEEEEvNT_6ParamsE)
        /*0308*/ 	.word	0x00000004


	//----- nvinfo : EIATTR_FRAME_SIZE
	.align		4
.L_140:
        /*030c*/ 	.byte	0x04, 0x11
        /*030e*/ 	.short	(.L_142 - .L_141)
	.align		4
.L_141:
        /*0310*/ 	.word	index@(_ZN7cutlass13device_kernelIN5flash19enable_sm80_to_sm89INS1_16FlashAttnFwdSm80INS1_25CollectiveMainloopFwdSm80ILi8ELi1ELb1EN4cute5tupleIJNS5_1CILi128EEENS7_ILi48EEENS7_ILi256EEEEEELi256ENS_6half_tEfNS_4arch4Sm80ELb0ELb1ELb1ELb0ELb0ELb0ELb1ELb0EEENS1_21CollectiveEpilogueFwdINS6_IJS8_SA_S9_EEENS6_IJNS7_ILi1EEESI_SI_EEESC_SE_Li256ELb0ELb1ELb0ELb0EEENS1_19SingleTileSchedulerILb0ELb0ELb1ELi128EEEEEEEEEvNT_6ParamsE)
        /*0314*/ 	.word	0x00000000


	//----- nvinfo : EIATTR_REGCOUNT
	.align		4
.L_142:
        /*0318*/ 	.byte	0x04, 0x2f
        /*031a*/ 	.short	(.L_144 - .L_143)
	.align		4
.L_143:
        /*031c*/ 	.word	index@(_ZN7cutlass13device_kernelIN5flash19enable_sm80_to_sm89INS1_16FlashAttnFwdSm80INS1_25CollectiveMainloopFwdSm80ILi8ELi1ELb0EN4cute5tupleIJNS5_1CILi128EEENS7_ILi32EEENS7_ILi256EEEEEELi256ENS_6half_tEfNS_4arch4Sm80ELb0ELb0ELb1ELb1ELb0ELb1ELb1ELb0EEENS1_21CollectiveEpilogueFwdINS6_IJS8_SA_S9_EEENS6_IJNS7_ILi1EEESI_SI_EEESC_SE_Li256ELb1ELb1ELb0ELb0EEENS1_19SingleTileSchedulerILb1ELb0ELb1ELi128EEEEEEEEEvNT_6ParamsE)
        /*0320*/ 	.word	0x00000004


	//----- nvinfo : EIATTR_FRAME_SIZE
	.align		4
.L_144:
        /*0324*/ 	.byte	0x04, 0x11
        /*0326*/ 	.short	(.L_146 - .L_145)
	.align		4
.L_145:
        /*0328*/ 	.word	index@(_ZN7cutlass13device_kernelIN5flash19enable_sm80_to_sm89INS1_16FlashAttnFwdSm80INS1_25CollectiveMainloopFwdSm80ILi8ELi1ELb0EN4cute5tupleIJNS5_1CILi128EEENS7_ILi32EEENS7_ILi256EEEEEELi256ENS_6half_tEfNS_4arch4Sm80ELb0ELb0ELb1ELb1ELb0ELb1ELb1ELb0EEENS1_21CollectiveEpilogueFwdINS6_IJS8_SA_S9_EEENS6_IJNS7_ILi1EEESI_SI_EEESC_SE_Li256ELb1ELb1ELb0ELb0EEENS1_19SingleTileSchedulerILb1ELb0ELb1ELi128EEEEEEEEEvNT_6ParamsE)
        /*032c*/ 	.word	0x00000000


	//----- nvinfo : EIATTR_REGCOUNT
	.align		4
.L_146:
        /*0330*/ 	.byte	0x04, 0x2f
        /*0332*/ 	.short	(.L_148 - .L_147)
	.align		4
.L_147:
        /*0334*/ 	.word	index@(_ZN7cutlass13device_kernelIN5flash19enable_sm80_to_sm89INS1_16FlashAttnFwdSm80INS1_25CollectiveMainloopFwdSm80ILi8ELi1ELb1EN4cute5tupleIJNS5_1CILi128EEENS7_ILi64EEENS7_ILi256EEEEEELi256ENS_6half_tEfNS_4arch4Sm80ELb0ELb0ELb1ELb1ELb0ELb0ELb1ELb0EEENS1_21CollectiveEpilogueFwdINS6_IJS8_SA_S9_EEENS6_IJNS7_ILi1EEESI_SI_EEESC_SE_Li256ELb1ELb1ELb0ELb0EEENS1_19SingleTileSchedulerILb1ELb0ELb1ELi128EEEEEEEEEvNT_6ParamsE)
        /*0338*/ 	.word	0x00000004


	//----- nvinfo : EIATTR_FRAME_SIZE
	.align		4
.L_148:
        /*033c*/ 	.byte	0x04, 0x11
        /*033e*/ 	.short	(.L_150 - .L_149)
	.align		4
.L_149:
        /*0340*/ 	.word	index@(_ZN7cutlass13device_kernelIN5flash19enable_sm80_to_sm89INS1_16FlashAttnFwdSm80INS1_25CollectiveMainloopFwdSm80ILi8ELi1ELb1EN4cute5tupleIJNS5_1CILi128EEENS7_ILi64EEENS7_ILi256EEEEEELi256ENS_6half_tEfNS_4arch4Sm80ELb0ELb0ELb1ELb1ELb0ELb0ELb1ELb0EEENS1_21CollectiveEpilogueFwdINS6_IJS8_SA_S9_EEENS6_IJNS7_ILi1EEESI_SI_EEESC_SE_Li256ELb1ELb1ELb0ELb0EEENS1_19SingleTileSchedulerILb1ELb0ELb1ELi128EEEEEEEEEvNT_6ParamsE)
        /*0344*/ 	.word	0x00000000


	//----- nvinfo : EIATTR_REGCOUNT
	.align		4
.L_150:
        /*0348*/ 	.byte	0x04, 0x2f
        /*034a*/ 	.short	(.L_152 - .L_151)
	.align		4
.L_151:
        /*034c*/ 	.word	index@(_ZN7cutlass13device_kernelIN5flash19enable_sm80_to_sm89INS1_16FlashAttnFwdSm80INS1_25CollectiveMainloopFwdSm80ILi8ELi1ELb1EN4cute5tupleIJNS5_1CILi128EEENS7_ILi64EEENS7_ILi256EEEEEELi256ENS_6half_tEfNS_4arch4Sm80ELb0ELb0ELb1ELb0ELb0ELb0ELb1ELb0EEENS1_21CollectiveEpilogueFwdINS6_IJS8_SA_S9_EEENS6_IJNS7_ILi1EEESI_SI_EEESC_SE_Li256ELb0ELb1ELb0ELb0EEENS1_19SingleTileSchedulerILb0ELb0ELb1ELi128EEEEEEEEEvNT_6ParamsE)
        /*0350*/ 	.word	0x00000004


	//----- nvinfo : EIATTR_FRAME_SIZE
	.align		4
.L_152:
        /*0354*/ 	.byte	0x04, 0x11
        /*0356*/ 	.short	(.L_154 - .L_153)
	.align		4
.L_153:
        /*0358*/ 	.word	index@(_ZN7cutlass13device_kernelIN5flash19enable_sm80_to_sm89INS1_16FlashAttnFwdSm80INS1_25CollectiveMainloopFwdSm80ILi8ELi1ELb1EN4cute5tupleIJNS5_1CILi128EEENS7_ILi64EEENS7_ILi256EEEEEELi256ENS_6half_tEfNS_4arch4Sm80ELb0ELb0ELb1ELb0ELb0ELb0ELb1ELb0EEENS1_21CollectiveEpilogueFwdINS6_IJS8_SA_S9_EEENS6_IJNS7_ILi1EEESI_SI_EEESC_SE_Li256ELb0ELb1ELb0ELb0EEENS1_19SingleTileSchedulerILb0ELb0ELb1ELi128EEEEEEEEEvNT_6ParamsE)
        /*035c*/ 	.word	0x00000000


	//----- nvinfo : EIATTR_MIN_STACK_SIZE
	.align		4
.L_154:
        /*0360*/ 	.byte	0x04, 0x12
        /*0362*/ 	.short	(.L_156 - .L_155)
	.align		4
.L_155:
        /*0364*/ 	.word	index@(_ZN7cutlass13device_kernelIN5flash19enable_sm80_to_sm89INS1_16FlashAttnFwdSm80INS1_25CollectiveMainloopFwdSm80ILi8ELi1ELb1EN4cute5tupleIJNS5_1CILi128EEENS7_ILi64EEENS7_ILi256EEEEEELi256ENS_6half_tEfNS_4arch4Sm80ELb0ELb0ELb1ELb0ELb0ELb0ELb1ELb0EEENS1_21CollectiveEpilogueFwdINS6_IJS8_SA_S9_EEENS6_IJNS7_ILi1EEESI_SI_EEESC_SE_Li256ELb0ELb1ELb0ELb0EEENS1_19SingleTileSchedulerILb0ELb0ELb1ELi128EEEEEEEEEvNT_6ParamsE)
        /*0368*/ 	.word	0x00000000


	//----- nvinfo : EIATTR_MIN_STACK_SIZE
	.align		4
.L_156:
        /*036c*/ 	.byte	0x04, 0x12
        /*036e*/ 	.short	(.L_158 - .L_157)
	.align		4
.L_157:
        /*0370*/ 	.word	index@(_ZN7cutlass13device_kernelIN5flash19enable_sm80_to_sm89INS1_16FlashAttnFwdSm80INS1_25CollectiveMainloopFwdSm80ILi8ELi1ELb1EN4cute5tupleIJNS5_1CILi128EEENS7_ILi64EEENS7_ILi256EEEEEELi256ENS_6half_tEfNS_4arch4Sm80ELb0ELb0ELb1ELb1ELb0ELb0ELb1ELb0EEENS1_21CollectiveEpilogueFwdINS6_IJS8_SA_S9_EEENS6_IJNS7_ILi1EEESI_SI_EEESC_SE_Li256ELb1ELb1ELb0ELb0EEENS1_19SingleTileSchedulerILb1ELb0ELb1ELi128EEEEEEEEEvNT_6ParamsE)
        /*0374*/ 	.word	0x00000000


	//----- nvinfo : EIATTR_MIN_STACK_SIZE
	.align		4
.L_158:
        /*0378*/ 	.byte	0x04, 0x12
        /*037a*/ 	.short	(.L_160 - .L_159)
	.align		4
.L_159:
        /*037c*/ 	.word	index@(_ZN7cutlass13device_kernelIN5flash19enable_sm80_to_sm89INS1_16FlashAttnFwdSm80INS1_25CollectiveMainloopFwdSm80ILi8ELi1ELb0EN4cute5tupleIJNS5_1CILi128EEENS7_ILi32EEENS7_ILi256EEEEEELi256ENS_6half_tEfNS_4arch4Sm80ELb0ELb0ELb1ELb1ELb0ELb1ELb1ELb0EEENS1_21CollectiveEpilogueFwdINS6_IJS8_SA_S9_EEENS6_IJNS7_ILi1EEESI_SI_EEESC_SE_Li256ELb1ELb1ELb0ELb0EEENS1_19SingleTileSchedulerILb1ELb0ELb1ELi128EEEEEEEEEvNT_6ParamsE)
        /*0380*/ 	.word	0x00000000


	//----- nvinfo : EIATTR_MIN_STACK_SIZE
	.align		4
.L_160:
        /*0384*/ 	.byte	0x04, 0x12
        /*0386*/ 	.short	(.L_162 - .L_161)
	.align		4
.L_161:
        /*0388*/ 	.word	index@(_ZN7cutlass13device_kernelIN5flash19enable_sm80_to_sm89INS1_16FlashAttnFwdSm80INS1_25CollectiveMainloopFwdSm80ILi8ELi1ELb1EN4cute5tupleIJNS5_1CILi128EEENS7_ILi48EEENS7_ILi256EEEEEELi256ENS_6half_tEfNS_4arch4Sm80ELb0ELb1ELb1ELb0ELb0ELb0ELb1ELb0EEENS1_21CollectiveEpilogueFwdINS6_IJS8_SA_S9_EEENS6_IJNS7_ILi1EEESI_SI_EEESC_SE_Li256ELb0ELb1ELb0ELb0EEENS1_19SingleTileSchedulerILb0ELb0ELb1ELi128EEEEEEEEEvNT_6ParamsE)
        /*038c*/ 	.word	0x00000000


	//----- nvinfo : EIATTR_MIN_STACK_SIZE
	.align		4
.L_162:
        /*0390*/ 	.byte	0x04, 0x12
        /*0392*/ 	.short	(.L_164 - .L_163)
	.align		4
.L_163:
        /*0394*/ 	.word	index@(_ZN7cutlass13device_kernelIN5flash19enable_sm80_to_sm89INS1_16FlashAttnFwdSm80INS1_25CollectiveMainloopFwdSm80ILi8ELi1ELb1EN4cute5tupleIJNS5_1CILi128EEENS7_ILi48EEENS7_ILi256EEEEEELi256ENS_6half_tEfNS_4arch4Sm80ELb0ELb1ELb1ELb1ELb0ELb0ELb1ELb0EEENS1_21CollectiveEpilogueFwdINS6_IJS8_SA_S9_EEENS6_IJNS7_ILi1EEESI_SI_EEESC_SE_Li256ELb1ELb1ELb0ELb0EEENS1_19SingleTileSchedulerILb1ELb0ELb1ELi128EEEEEEEEEvNT_6ParamsE)
        /*0398*/ 	.word	0x00000000


	//----- nvinfo : EIATTR_MIN_STACK_SIZE
	.align		4
.L_164:
        /*039c*/ 	.byte	0x04, 0x12
        /*039e*/ 	.short	(.L_166 - .L_165)
	.align		4
.L_165:
        /*03a0*/ 	.word	index@(_ZN7cutlass13device_kernelIN5flash19enable_sm80_to_sm89INS1_16FlashAttnFwdSm80INS1_25CollectiveMainloopFwdSm80ILi8ELi1ELb0EN4cute5tupleIJNS5_1CILi128EEENS7_ILi32EEENS7_ILi256EEEEEELi256ENS_6half_tEfNS_4arch4Sm80ELb0ELb1ELb1ELb1ELb0ELb1ELb1ELb0EEENS1_21CollectiveEpilogueFwdINS6_IJS8_SA_S9_EEENS6_IJNS7_ILi1EEESI_SI_EEESC_SE_Li256ELb1ELb1ELb0ELb0EEENS1_19SingleTileSchedulerILb1ELb0ELb1ELi128EEEEEEEEEvNT_6ParamsE)
        /*03a4*/ 	.word	0x00000000


	//----- nvinfo : EIATTR_MIN_STACK_SIZE
	.align		4
.L_166:
        /*03a8*/ 	.byte	0x04, 0x12
        /*03aa*/ 	.short	(.L_168 - .L_167)
	.align		4
.L_167:
        /*03ac*/ 	.word	index@(_ZN7cutlass13device_kernelIN5flash19enable_sm80_to_sm89INS1_16FlashAttnFwdSm80INS1_25CollectiveMainloopFwdSm80ILi8ELi1ELb1EN4cute5tupleIJNS5_1CILi128EEENS7_ILi64EEENS7_ILi256EEEEEELi256ENS_6half_tEfNS_4arch4Sm80ELb1ELb0ELb1ELb0ELb0ELb0ELb1ELb0EEENS1_21CollectiveEpilogueFwdINS6_IJS8_SA_S9_EEENS6_IJNS7_ILi1EEESI_SI_EEESC_SE_Li256ELb0ELb1ELb0ELb0EEENS1_30DynamicPersistentTileSchedulerILi256ELi256ELb0ELb1ELb0EEEEEEEEEvNT_6ParamsE)
        /*03b0*/ 	.word	0x00000000


	//----- nvinfo : EIATTR_MIN_STACK_SIZE
	.align		4
.L_168:
        /*03b4*/ 	.byte	0x04, 0x12
        /*03b6*/ 	.short	(.L_170 - .L_169)
	.align		4
.L_169:
        /*03b8*/ 	.word	index@(_ZN7cutlass13device_kernelIN5flash19enable_sm80_to_sm89INS1_16FlashAttnFwdSm80INS1_25CollectiveMainloopFwdSm80ILi8ELi1ELb1EN4cute5tupleIJNS5_1CILi128EEENS7_ILi64EEENS7_ILi256EEEEEELi256ENS_6half_tEfNS_4arch4Sm80ELb1ELb0ELb1ELb1ELb0ELb0ELb1ELb0EEENS1_21CollectiveEpilogueFwdINS6_IJS8_SA_S9_EEENS6_IJNS7_ILi1EEESI_SI_EEESC_SE_Li256ELb1ELb1ELb0ELb0EEENS1_19SingleTileSchedulerILb1ELb0ELb1ELi128EEEEEEEEEvNT_6ParamsE)
        /*03bc*/ 	.word	0x00000000


	//----- nvinfo : EIATTR_MIN_STACK_SIZE
	.align		4
.L_170:
        /*03c0*/ 	.byte	0x04, 0x12
        /*03c2*/ 	.short	(.L_172 - .L_171)
	.align		4
.L_171:
        /*03c4*/ 	.word	index@(_ZN7cutlass13device_kernelIN5flash19enable_sm80_to_sm89INS1_16FlashAttnFwdSm80INS1_25CollectiveMainloopFwdSm80ILi8ELi1ELb0EN4cute5tupleIJNS5_1CILi128EEENS7_ILi32EEENS7_ILi256EEEEEELi256ENS_6half_tEfNS_4arch4Sm80ELb1ELb0ELb1ELb1ELb0ELb1ELb1ELb0EEENS1_21CollectiveEpilogueFwdINS6_IJS8_SA_S9_EEENS6_IJNS7_ILi1EEESI_SI_EEESC_SE_Li256ELb1ELb1ELb0ELb0EEENS1_19SingleTileSchedulerILb1ELb0ELb1ELi128EEEEEEEEEvNT_6ParamsE)
        /*03c8*/ 	.word	0x00000000


	//----- nvinfo : EIATTR_MIN_STACK_SIZE
	.align		4
.L_172:
        /*03cc*/ 	.byte	0x04, 0x12
        /*03ce*/ 	.short	(.L_174 - .L_173)
	.align		4
.L_173:
        /*03d0*/ 	.word	index@(_ZN7cutlass13device_kernelIN5flash19enable_sm80_to_sm89INS1_16FlashAttnFwdSm80INS1_25CollectiveMainloopFwdSm80ILi8ELi1ELb0EN4cute5tupleIJNS5_1CILi128EEENS7_ILi96EEENS7_ILi256EEEEEELi256ENS_6half_tEfNS_4arch4Sm80ELb0ELb0ELb1ELb0ELb0ELb0ELb1ELb0EEENS1_21CollectiveEpilogueFwdINS6_IJS8_SA_S9_EEENS6_IJNS7_ILi1EEESI_SI_EEESC_SE_Li256ELb0ELb1ELb0ELb0EEENS1_19SingleTileSchedulerILb0ELb0ELb1ELi128EEEEEEEEEvNT_6ParamsE)
        /*03d4*/ 	.word	0x00000000


	//----- nvinfo : EIATTR_MIN_STACK_SIZE
	.align		4
.L_174:
        /*03d8*/ 	.byte	0x04, 0x12
        /*03da*/ 	.short	(.L_176 - .L_175)
	.align		4
.L_175:
        /*03dc*/ 	.word	index@(_ZN7cutlass13device_kernelIN5flash19enable_sm80_to_sm89INS1_16FlashAttnFwdSm80INS1_25CollectiveMainloopFwdSm80ILi8ELi1ELb0EN4cute5tupleIJNS5_1CILi128EEENS7_ILi96EEENS7_ILi256EEEEEELi256ENS_6half_tEfNS_4arch4Sm80ELb0ELb0ELb1ELb1ELb0ELb0ELb1ELb0EEENS1_21CollectiveEpilogueFwdINS6_IJS8_SA_S9_EEENS6_IJNS7_ILi1EEESI_SI_EEESC_SE_Li256ELb1ELb1ELb0ELb0EEENS1_19SingleTileSchedulerILb1ELb0ELb1ELi128EEEEEEEEEvNT_6ParamsE)
        /*03e0*/ 	.word	0x00000000


	//----- nvinfo : EIATTR_MIN_STACK_SIZE
	.align		4
.L_176:
        /*03e4*/ 	.byte	0x04, 0x12
        /*03e6*/ 	.short	(.L_178 - .L_177)
	.align		4
.L_177:
        /*03e8*/ 	.word	index@(_ZN7cutlass13device_kernelIN5flash19enable_sm80_to_sm89INS1_16FlashAttnFwdSm80INS1_25CollectiveMainloopFwdSm80ILi8ELi1ELb0EN4cute5tupleIJNS5_1CILi128EEENS7_ILi48EEENS7_ILi256EEEEEELi256ENS_6half_tEfNS_4arch4Sm80ELb0ELb0ELb1ELb1ELb0ELb1ELb1ELb0EEENS1_21CollectiveEpilogueFwdINS6_IJS8_SA_S9_EEENS6_IJNS7_ILi1EEESI_SI_EEESC_SE_Li256ELb1ELb1ELb0ELb0EEENS1_19SingleTileSchedulerILb1ELb0ELb1ELi128EEEEEEEEEvNT_6ParamsE)
        /*03ec*/ 	.word	0x00000000


	//----- nvinfo : EIATTR_MIN_STACK_SIZE
	.align		4
.L_178:
        /*03f0*/ 	.byte	0x04, 0x12
        /*03f2*/ 	.short	(.L_180 - .L_179)
	.align		4
.L_179:
        /*03f4*/ 	.word	index@(_ZN7cutlass13device_kernelIN5flash19enable_sm80_to_sm89INS1_16FlashAttnFwdSm80INS1_25CollectiveMainloopFwdSm80ILi8ELi1ELb0EN4cute5tupleIJNS5_1CILi128EEENS7_ILi64EEENS7_ILi256EEEEEELi256ENS_6half_tEfNS_4arch4Sm80ELb0ELb1ELb1ELb0ELb0ELb0ELb1ELb0EEENS1_21CollectiveEpilogueFwdINS6_IJS8_SA_S9_EEENS6_IJNS7_ILi1EEESI_SI_EEESC_SE_Li256ELb0ELb1ELb0ELb0EEENS1_19SingleTileSchedulerILb0ELb0ELb1ELi128EEEEEEEEEvNT_6ParamsE)
        /*03f8*/ 	.word	0x00000000


	//----- nvinfo : EIATTR_MIN_STACK_SIZE
	.align		4
.L_180:
        /*03fc*/ 	.byte	0x04, 0x12
        /*03fe*/ 	.short	(.L_182 - .L_181)
	.align		4
.L_181:
        /*0400*/ 	.word	index@(_ZN7cutlass13device_kernelIN5flash19enable_sm80_to_sm89INS1_16FlashAttnFwdSm80INS1_25CollectiveMainloopFwdSm80ILi8ELi1ELb0EN4cute5tupleIJNS5_1CILi128EEENS7_ILi64EEENS7_ILi256EEEEEELi256ENS_6half_tEfNS_4arch4Sm80ELb0ELb1ELb1ELb1ELb0ELb0ELb1ELb0EEENS1_21CollectiveEpilogueFwdINS6_IJS8_SA_S9_EEENS6_IJNS7_ILi1EEESI_SI_EEESC_SE_Li256ELb1ELb1ELb0ELb0EEENS1_19SingleTileSchedulerILb1ELb0ELb1ELi128EEEEEEEEEvNT_6ParamsE)
        /*0404*/ 	.word	0x00000000


	//----- nvinfo : EIATTR_MIN_STACK_SIZE
	.align		4
.L_182:
        /*0408*/ 	.byte	0x04, 0x12
        /*040a*/ 	.short	(.L_184 - .L_183)
	.align		4
.L_183:
        /*040c*/ 	.word	index@(_ZN7cutlass13device_kernelIN5flash19enable_sm80_to_sm89INS1_16FlashAttnFwdSm80INS1_25CollectiveMainloopFwdSm80ILi8ELi1ELb0EN4cute5tupleIJNS5_1CILi128EEENS7_ILi48EEENS7_ILi256EEEEEELi256ENS_6half_tEfNS_4arch4Sm80ELb0ELb1ELb1ELb1ELb0ELb1ELb1ELb0EEENS1_21CollectiveEpilogueFwdINS6_IJS8_SA_S9_EEENS6_IJNS7_ILi1EEESI_SI_EEESC_SE_Li256ELb1ELb1ELb0ELb0EEENS1_19SingleTileSchedulerILb1ELb0ELb1ELi128EEEEEEEEEvNT_6ParamsE)
        /*0410*/ 	.word	0x00000000


	//----- nvinfo : EIATTR_MIN_STACK_SIZE
	.align		4
.L_184:
        /*0414*/ 	.byte	0x04, 0x12
        /*0416*/ 	.short	(.L_186 - .L_185)
	.align		4
.L_185:
        /*0418*/ 	.word	index@(_ZN7cutlass13device_kernelIN5flash19enable_sm80_to_sm89INS1_16FlashAttnFwdSm80INS1_25CollectiveMainloopFwdSm80ILi8ELi1ELb0EN4cute5tupleIJNS5_1CILi128EEENS7_ILi96EEENS7_ILi256EEEEEELi256ENS_6half_tEfNS_4arch4Sm80ELb1ELb0ELb1ELb0ELb0ELb0ELb1ELb0EEENS1_21CollectiveEpilogueFwdINS6_IJS8_SA_S9_EEENS6_IJNS7_ILi1EEESI_SI_EEESC_SE_Li256ELb0ELb1ELb0ELb0EEENS1_30DynamicPersistentTileSchedulerILi256ELi256ELb0ELb1ELb0EEEEEEEEEvNT_6ParamsE)
        /*041c*/ 	.word	0x00000000


	//----- nvinfo : EIATTR_MIN_STACK_SIZE
	.align		4
.L_186:
        /*0420*/ 	.byte	0x04, 0x12
        /*0422*/ 	.short	(.L_188 - .L_187)
	.align		4
.L_187:
        /*0424*/ 	.word	index@(_ZN7cutlass13device_kernelIN5flash19enable_sm80_to_sm89INS1_16FlashAttnFwdSm80INS1_25CollectiveMainloopFwdSm80ILi8ELi1ELb0EN4cute5tupleIJNS5_1CILi128EEENS7_ILi96EEENS7_ILi256EEEEEELi256ENS_6half_tEfNS_4arch4Sm80ELb1ELb0ELb1ELb1ELb0ELb0ELb1ELb0EEENS1_21CollectiveEpilogueFwdINS6_IJS8_SA_S9_EEENS6_IJNS7_ILi1EEESI_SI_EEESC_SE_Li256ELb1ELb1ELb0ELb0EEENS1_19SingleTileSchedulerILb1ELb0ELb1ELi128EEEEEEEEEvNT_6ParamsE)
        /*0428*/ 	.word	0x00000000


	//----- nvinfo : EIATTR_MIN_STACK_SIZE
	.align		4
.L_188:
        /*042c*/ 	.byte	0x04, 0x12
        /*042e*/ 	.short	(.L_190 - .L_189)
	.align		4
.L_189:
        /*0430*/ 	.word	index@(_ZN7cutlass13device_kernelIN5flash19enable_sm80_to_sm89INS1_16FlashAttnFwdSm80INS1_25CollectiveMainloopFwdSm80ILi8ELi1ELb0EN4cute5tupleIJNS5_1CILi128EEENS7_ILi48EEENS7_ILi256EEEEEELi256ENS_6half_tEfNS_4arch4Sm80ELb1ELb0ELb1ELb1ELb0ELb1ELb1ELb0EEENS1_21CollectiveEpilogueFwdINS6_IJS8_SA_S9_EEENS6_IJNS7_ILi1EEESI_SI_EEESC_SE_Li256ELb1ELb1ELb0ELb0EEENS1_19SingleTileSchedulerILb1ELb0ELb1ELi128EEEEEEEEEvNT_6ParamsE)
        /*0434*/ 	.word	0x00000000


	//----- nvinfo : EIATTR_MIN_STACK_SIZE
	.align		4
.L_190:
        /*0438*/ 	.byte	0x04, 0x12
        /*043a*/ 	.short	(.L_192 - .L_191)
	.align		4
.L_191:
        /*043c*/ 	.word	index@(_ZN7cutlass13device_kernelIN5flash19enable_sm80_to_sm89INS1_16FlashAttnFwdSm80INS1_25CollectiveMainloopFwdSm80ILi8ELi1ELb1EN4cute5tupleIJNS5_1CILi128EEENS7_ILi64EEENS7_ILi256EEEEEELi256ENS_6half_tEfNS_4arch4Sm80ELb0ELb0ELb0ELb0ELb0ELb0ELb1ELb0EEENS1_21CollectiveEpilogueFwdINS6_IJS8_SA_S9_EEENS6_IJNS7_ILi1EEESI_SI_EEESC_SE_Li256ELb0ELb1ELb0ELb0EEENS1_19SingleTileSchedulerILb0ELb0ELb1ELi128EEEEEEEEEvNT_6ParamsE)
        /*0440*/ 	.word	0x00000000


	//----- nvinfo : EIATTR_MIN_STACK_SIZE
	.align		4
.L_192:
        /*0444*/ 	.byte	0x04, 0x12
        /*0446*/ 	.short	(.L_194 - .L_193)
	.align		4
.L_193:
        /*0448*/ 	.word	index@(_ZN7cutlass13device_kernelIN5flash19enable_sm80_to_sm89INS1_16FlashAttnFwdSm80INS1_25CollectiveMainloopFwdSm80ILi8ELi1ELb1EN4cute5tupleIJNS5_1CILi128EEENS7_ILi64EEENS7_ILi256EEEEEELi256ENS_6half_tEfNS_4arch4Sm80ELb0ELb0ELb0ELb1ELb0ELb0ELb1ELb0EEENS1_21CollectiveEpilogueFwdINS6_IJS8_SA_S9_EEENS6_IJNS7_ILi1EEESI_SI_EEESC_SE_Li256ELb1ELb1ELb0ELb0EEENS1_19SingleTileSchedulerILb1ELb0ELb1ELi128EEEEEEEEEvNT_6ParamsE)
        /*044c*/ 	.word	0x00000000


	//----- nvinfo : EIATTR_MIN_STACK_SIZE
	.align		4
.L_194:
        /*0450*/ 	.byte	0x04, 0x12
        /*0452*/ 	.short	(.L_196 - .L_195)
	.align		4
.L_195:
        /*0454*/ 	.word	index@(_ZN7cutlass13device_kernelIN5flash19enable_sm80_to_sm89INS1_16FlashAttnFwdSm80INS1_25CollectiveMainloopFwdSm80ILi8ELi1ELb0EN4cute5tupleIJNS5_1CILi128EEENS7_ILi32EEENS7_ILi256EEEEEELi256ENS_6half_tEfNS_4arch4Sm80ELb0ELb0ELb0ELb1ELb0ELb1ELb1ELb0EEENS1_21CollectiveEpilogueFwdINS6_IJS8_SA_S9_EEENS6_IJNS7_ILi1EEESI_SI_EEESC_SE_Li256ELb1ELb1ELb0ELb0EEENS1_19SingleTileSchedulerILb1ELb0ELb1ELi128EEEEEEEEEvNT_6ParamsE)
        /*0458*/ 	.word	0x00000000


	//----- nvinfo : EIATTR_MIN_STACK_SIZE
	.align		4
.L_196:
        /*045c*/ 	.byte	0x04, 0x12
        /*045e*/ 	.short	(.L_198 - .L_197)
	.align		4
.L_197:
        /*0460*/ 	.word	index@(_ZN7cutlass13device_kernelIN5flash19enable_sm80_to_sm89INS1_16FlashAttnFwdSm80INS1_25CollectiveMainloopFwdSm80ILi8ELi1ELb1EN4cute5tupleIJNS5_1CILi128EEENS7_ILi48EEENS7_ILi256EEEEEELi256ENS_6half_tEfNS_4arch4Sm80ELb0ELb1ELb0ELb0ELb0ELb0ELb1ELb0EEENS1_21CollectiveEpilogueFwdINS6_IJS8_SA_S9_EEENS6_IJNS7_ILi1EEESI_SI_EEESC_SE_Li256ELb0ELb1ELb0ELb0EEENS1_19SingleTileSchedulerILb0ELb0ELb1ELi128EEEEEEEEEvNT_6ParamsE)
        /*0464*/ 	.word	0x00000000


	//----- nvinfo : EIATTR_MIN_STACK_SIZE
	.align		4
.L_198:
        /*0468*/ 	.byte	0x04, 0x12
        /*046a*/ 	.short	(.L_200 - .L_199)
	.align		4
.L_199:
        /*046c*/ 	.word	index@(_ZN7cutlass13device_kernelIN5flash19enable_sm80_to_sm89INS1_16FlashAttnFwdSm80INS1_25CollectiveMainloopFwdSm80ILi8ELi1ELb1EN4cute5tupleIJNS5_1CILi128EEENS7_ILi48EEENS7_ILi256EEEEEELi256ENS_6half_tEfNS_4arch4Sm80ELb0ELb1ELb0ELb1ELb0ELb0ELb1ELb0EEENS1_21CollectiveEpilogueFwdINS6_IJS8_SA_S9_EEENS6_IJNS7_ILi1EEESI_SI_EEESC_SE_Li256ELb1ELb1ELb0ELb0EEENS1_19SingleTileSchedulerILb1ELb0ELb1ELi128EEEEEEEEEvNT_6ParamsE)
        /*0470*/ 	.word	0x00000000


	//----- nvinfo : EIATTR_MIN_STACK_SIZE
	.align		4
.L_200:
        /*0474*/ 	.byte	0x04, 0x12
        /*0476*/ 	.short	(.L_202 - .L_201)
	.align		4
.L_201:
        /*0478*/ 	.word	index@(_ZN7cutlass13device_kernelIN5flash19enable_sm80_to_sm89INS1_16FlashAttnFwdSm80INS1_25CollectiveMainloopFwdSm80ILi8ELi1ELb0EN4cute5tupleIJNS5_1CILi128EEENS7_ILi32EEENS7_ILi256EEEEEELi256ENS_6half_tEfNS_4arch4Sm80ELb0ELb1ELb0ELb1ELb0ELb1ELb1ELb0EEENS1_21CollectiveEpilogueFwdINS6_IJS8_SA_S9_EEENS6_IJNS7_ILi1EEESI_SI_EEESC_SE_Li256ELb1ELb1ELb0ELb0EEENS1_19SingleTileSchedulerILb1ELb0ELb1ELi128EEEEEEEEEvNT_6ParamsE)
        /*047c*/ 	.word	0x00000000


	//----- nvinfo : EIATTR_MIN_STACK_SIZE
	.align		4
.L_202:
        /*0480*/ 	.byte	0x04, 0x12
        /*0482*/ 	.short	(.L_204 - .L_203)
	.align		4
.L_203:
        /*0484*/ 	.word	index@(_ZN7cutlass13device_kernelIN5flash19enable_sm80_to_sm89INS1_16FlashAttnFwdSm80INS1_25CollectiveMainloopFwdSm80ILi8ELi1ELb1EN4cute5tupleIJNS5_1CILi128EEENS7_ILi64EEENS7_ILi256EEEEEELi256ENS_6half_tEfNS_4arch4Sm80ELb1ELb0ELb0ELb0ELb0ELb0ELb1ELb0EEENS1_21CollectiveEpilogueFwdINS6_IJS8_SA_S9_EEENS6_IJNS7_ILi1EEESI_SI_EEESC_SE_Li256ELb0ELb1ELb0ELb0EEENS1_30DynamicPersistentTileSchedulerILi256ELi256ELb0ELb1ELb0EEEEEEEEEvNT_6ParamsE)
        /*0488*/ 	.word	0x00000000


	//----- nvinfo : EIATTR_MIN_STACK_SIZE
	.align		4
.L_204:
        /*048c*/ 	.byte	0x04, 0x12
        /*048e*/ 	.short	(.L_206 - .L_205)
	.align		4
.L_205:
        /*0490*/ 	.word	index@(_ZN7cutlass13device_kernelIN5flash19enable_sm80_to_sm89INS1_16FlashAttnFwdSm80INS1_25CollectiveMainloopFwdSm80ILi8ELi1ELb1EN4cute5tupleIJNS5_1CILi128EEENS7_ILi64EEENS7_ILi256EEEEEELi256ENS_6half_tEfNS_4arch4Sm80ELb1ELb0ELb0ELb1ELb0ELb0ELb1ELb0EEENS1_21CollectiveEpilogueFwdINS6_IJS8_SA_S9_EEENS6_IJNS7_ILi1EEESI_SI_EEESC_SE_Li256ELb1ELb1ELb0ELb0EEENS1_19SingleTileSchedulerILb1ELb0ELb1ELi128EEEEEEEEEvNT_6ParamsE)
        /*0494*/ 	.word	0x00000000


	//----- nvinfo : EIATTR_MIN_STACK_SIZE
	.align		4
.L_206:
        /*0498*/ 	.byte	0x04, 0x12
        /*049a*/ 	.short	(.L_208 - .L_207)
	.align		4
.L_207:
        /*049c*/ 	.word	index@(_ZN7cutlass13device_kernelIN5flash19enable_sm80_to_sm89INS1_16FlashAttnFwdSm80INS1_25CollectiveMainloopFwdSm80ILi8ELi1ELb0EN4cute5tupleIJNS5_1CILi128EEENS7_ILi32EEENS7_ILi256EEEEEELi256ENS_6half_tEfNS_4arch4Sm80ELb1ELb0ELb0ELb1ELb0ELb1ELb1ELb0EEENS1_21CollectiveEpilogueFwdINS6_IJS8_SA_S9_EEENS6_IJNS7_ILi1EEESI_SI_EEESC_SE_Li256ELb1ELb1ELb0ELb0EEENS1_19SingleTileSchedulerILb1ELb0ELb1ELi128EEEEEEEEEvNT_6ParamsE)
        /*04a0*/ 	.word	0x00000000


	//----- nvinfo : EIATTR_MIN_STACK_SIZE
	.align		4
.L_208:
        /*04a4*/ 	.byte	0x04, 0x12
        /*04a6*/ 	.short	(.L_210 - .L_209)
	.align		4
.L_209:
        /*04a8*/ 	.word	index@(_ZN7cutlass13device_kernelIN5flash19enable_sm80_to_sm89INS1_16FlashAttnFwdSm80INS1_25CollectiveMainloopFwdSm80ILi8ELi1ELb0EN4cute5tupleIJNS5_1CILi128EEENS7_ILi96EEENS7_ILi256EEEEEELi256ENS_6half_tEfNS_4arch4Sm80ELb0ELb0ELb0ELb0ELb0ELb0ELb1ELb0EEENS1_21CollectiveEpilogueFwdINS6_IJS8_SA_S9_EEENS6_IJNS7_ILi1EEESI_SI_EEESC_SE_Li256ELb0ELb1ELb0ELb0EEENS1_19SingleTileSchedulerILb0ELb0ELb1ELi128EEEEEEEEEvNT_6ParamsE)
        /*04ac*/ 	.word	0x00000000


	//----- nvinfo : EIATTR_MIN_STACK_SIZE
	.align		4
.L_210:
        /*04b0*/ 	.byte	0x04, 0x12
        /*04b2*/ 	.short	(.L_212 - .L_211)
	.align		4
.L_211:
        /*04b4*/ 	.word	index@(_ZN7cutlass13device_kernelIN5flash19enable_sm80_to_sm89INS1_16FlashAttnFwdSm80INS1_25CollectiveMainloopFwdSm80ILi8ELi1ELb0EN4cute5tupleIJNS5_1CILi128EEENS7_ILi96EEENS7_ILi256EEEEEELi256ENS_6half_tEfNS_4arch4Sm80ELb0ELb0ELb0ELb1ELb0ELb0ELb1ELb0EEENS1_21CollectiveEpilogueFwdINS6_IJS8_SA_S9_EEENS6_IJNS7_ILi1EEESI_SI_EEESC_SE_Li256ELb1ELb1ELb0ELb0EEENS1_19SingleTileSchedulerILb1ELb0ELb1ELi128EEEEEEEEEvNT_6ParamsE)
        /*04b8*/ 	.word	0x00000000


	//----- nvinfo : EIATTR_MIN_STACK_SIZE
	.align		4
.L_212:
        /*04bc*/ 	.byte	0x04, 0x12
        /*04be*/ 	.short	(.L_214 - .L_213)
	.align		4
.L_213:
        /*04c0*/ 	.word	index@(_ZN7cutlass13device_kernelIN5flash19enable_sm80_to_sm89INS1_16FlashAttnFwdSm80INS1_25CollectiveMainloopFwdSm80ILi8ELi1ELb0EN4cute5tupleIJNS5_1CILi128EEENS7_ILi48EEENS7_ILi256EEEEEELi256ENS_6half_tEfNS_4arch4Sm80ELb0ELb0ELb0ELb1ELb0ELb1ELb1ELb0EEENS1_21CollectiveEpilogueFwdINS6_IJS8_SA_S9_EEENS6_IJNS7_ILi1EEESI_SI_EEESC_SE_Li256ELb1ELb1ELb0ELb0EEENS1_19SingleTileSchedulerILb1ELb0ELb1ELi128EEEEEEEEEvNT_6ParamsE)
        /*04c4*/ 	.word	0x00000000


	//----- nvinfo : EIATTR_MIN_STACK_SIZE
	.align		4
.L_214:
        /*04c8*/ 	.byte	0x04, 0x12
        /*04ca*/ 	.short	(.L_216 - .L_215)
	.align		4
.L_215:
        /*04cc*/ 	.word	index@(_ZN7cutlass13device_kernelIN5flash19enable_sm80_to_sm89INS1_16FlashAttnFwdSm80INS1_25CollectiveMainloopFwdSm80ILi8ELi1ELb0EN4cute5tupleIJNS5_1CILi128EEENS7_ILi64EEENS7_ILi256EEEEEELi256ENS_6half_tEfNS_4arch4Sm80ELb0ELb1ELb0ELb0ELb0ELb0ELb1ELb0EEENS1_21CollectiveEpilogueFwdINS6_IJS8_SA_S9_EEENS6_IJNS7_ILi1EEESI_SI_EEESC_SE_Li256ELb0ELb1ELb0ELb0EEENS1_19SingleTileSchedulerILb0ELb0ELb1ELi128EEEEEEEEEvNT_6ParamsE)
        /*04d0*/ 	.word	0x00000000


	//----- nvinfo : EIATTR_MIN_STACK_SIZE
	.align		4
.L_216:
        /*04d4*/ 	.byte	0x04, 0x12
        /*04d6*/ 	.short	(.L_218 - .L_217)
	.align		4
.L_217:
        /*04d8*/ 	.word	index@(_ZN7cutlass13device_kernelIN5flash19enable_sm80_to_sm89INS1_16FlashAttnFwdSm80INS1_25CollectiveMainloopFwdSm80ILi8ELi1ELb0EN4cute5tupleIJNS5_1CILi128EEENS7_ILi64EEENS7_ILi256EEEEEELi256ENS_6half_tEfNS_4arch4Sm80ELb0ELb1ELb0ELb1ELb0ELb0ELb1ELb0EEENS1_21CollectiveEpilogueFwdINS6_IJS8_SA_S9_EEENS6_IJNS7_ILi1EEESI_SI_EEESC_SE_Li256ELb1ELb1ELb0ELb0EEENS1_19SingleTileSchedulerILb1ELb0ELb1ELi128EEEEEEEEEvNT_6ParamsE)
        /*04dc*/ 	.word	0x00000000


	//----- nvinfo : EIATTR_MIN_STACK_SIZE
	.align		4
.L_218:
        /*04e0*/ 	.byte	0x04, 0x12
        /*04e2*/ 	.short	(.L_220 - .L_219)
	.align		4
.L_219:
        /*04e4*/ 	.word	index@(_ZN7cutlass13device_kernelIN5flash19enable_sm80_to_sm89INS1_16FlashAttnFwdSm80INS1_25CollectiveMainloopFwdSm80ILi8ELi1ELb0EN4cute5tupleIJNS5_1CILi128EEENS7_ILi48EEENS7_ILi256EEEEEELi256ENS_6half_tEfNS_4arch4Sm80ELb0ELb1ELb0ELb1ELb0ELb1ELb1ELb0EEENS1_21CollectiveEpilogueFwdINS6_IJS8_SA_S9_EEENS6_IJNS7_ILi1EEESI_SI_EEESC_SE_Li256ELb1ELb1ELb0ELb0EEENS1_19SingleTileSchedulerILb1ELb0ELb1ELi128EEEEEEEEEvNT_6ParamsE)
        /*04e8*/ 	.word	0x00000000


	//----- nvinfo : EIATTR_MIN_STACK_SIZE
	.align		4
.L_220:
        /*04ec*/ 	.byte	0x04, 0x12
        /*04ee*/ 	.short	(.L_222 - .L_221)
	.align		4
.L_221:
        /*04f0*/ 	.word	index@(_ZN7cutlass13device_kernelIN5flash19enable_sm80_to_sm89INS1_16FlashAttnFwdSm80INS1_25CollectiveMainloopFwdSm80ILi8ELi1ELb0EN4cute5tupleIJNS5_1CILi128EEENS7_ILi96EEENS7_ILi256EEEEEELi256ENS_6half_tEfNS_4arch4Sm80ELb1ELb0ELb0ELb0ELb0ELb0ELb1ELb0EEENS1_21CollectiveEpilogueFwdINS6_IJS8_SA_S9_EEENS6_IJNS7_ILi1EEESI_SI_EEESC_SE_Li256ELb0ELb1ELb0ELb0EEENS1_30DynamicPersistentTileSchedulerILi256ELi256ELb0ELb1ELb0EEEEEEEEEvNT_6ParamsE)
        /*04f4*/ 	.word	0x00000000


	//----- nvinfo : EIATTR_MIN_STACK_SIZE
	.align		4
.L_222:
        /*04f8*/ 	.byte	0x04, 0x12
        /*04fa*/ 	.short	(.L_224 - .L_223)
	.align		4
.L_223:
        /*04fc*/ 	.word	index@(_ZN7cutlass13device_kernelIN5flash19enable_sm80_to_sm89INS1_16FlashAttnFwdSm80INS1_25CollectiveMainloopFwdSm80ILi8ELi1ELb0EN4cute5tupleIJNS5_1CILi128EEENS7_ILi96EEENS7_ILi256EEEEEELi256ENS_6half_tEfNS_4arch4Sm80ELb1ELb0ELb0ELb1ELb0ELb0ELb1ELb0EEENS1_21CollectiveEpilogueFwdINS6_IJS8_SA_S9_EEENS6_IJNS7_ILi1EEESI_SI_EEESC_SE_Li256ELb1ELb1ELb0ELb0EEENS1_19SingleTileSchedulerILb1ELb0ELb1ELi128EEEEEEEEEvNT_6ParamsE)
        /*0500*/ 	.word	0x00000000


	//----- nvinfo : EIATTR_MIN_STACK_SIZE
	.align		4
.L_224:
        /*0504*/ 	.byte	0x04, 0x12
        /*0506*/ 	.short	(.L_226 - .L_225)
	.align		4
.L_225:
        /*0508*/ 	.word	index@(_ZN7cutlass13device_kernelIN5flash19enable_sm80_to_sm89INS1_16FlashAttnFwdSm80INS1_25CollectiveMainloopFwdSm80ILi8ELi1ELb0EN4cute5tupleIJNS5_1CILi128EEENS7_ILi48EEENS7_ILi256EEEEEELi256ENS_6half_tEfNS_4arch4Sm80ELb1ELb0ELb0ELb1ELb0ELb1ELb1ELb0EEENS1_21CollectiveEpilogueFwdINS6_IJS8_SA_S9_EEENS6_IJNS7_ILi1EEESI_SI_EEESC_SE_Li256ELb1ELb1ELb0ELb0EEENS1_19SingleTileSchedulerILb1ELb0ELb1ELi128EEEEEEEEEvNT_6ParamsE)
        /*050c*/ 	.word	0x00000000
.L_226:


//--------------------- .nv.compat                --------------------------
	.section	.nv.compat,"",@"SHT_CUDA_COMPAT_INFO"
	.align	4
        /*0000*/ 	.byte	0x02, 0x09, 0x01, 0x00, 0x02, 0x02, 0x01, 0x00, 0x02, 0x05, 0x05, 0x00, 0x03, 0x07, 0x01, 0x01
        /*0010*/ 	.byte	0x02, 0x03, 0x00, 0x00, 0x02, 0x06, 0x01, 0x00, 0x04, 0x0b, 0x08, 0x00, 0x09, 0x00, 0x00, 0x00
        /*0020*/ 	.byte	0x00, 0x00, 0x00, 0x00


//--------------------- .nv.info._ZN7cutlass13device_kernelIN5flash19enable_sm80_to_sm89INS1_16FlashAttnFwdSm80INS1_25CollectiveMainloopFwdSm80ILi8ELi1ELb1EN4cute5tupleIJNS5_1CILi128EEENS7_ILi64EEENS7_ILi256EEEEEELi256ENS_6half_tEfNS_4arch4Sm80ELb0ELb0ELb1ELb0ELb0ELb0ELb1ELb0EEENS1_21CollectiveEpilogueFwdINS6_IJS8_SA_S9_EEENS6_IJNS7_ILi1EEESI_SI_EEESC_SE_Li256ELb0ELb1ELb0ELb0EEENS1_19SingleTileSchedulerILb0ELb0ELb1ELi128EEEEEEEEEvNT_6ParamsE --------------------------
	.section	.nv.info._ZN7cutlass13device_kernelIN5flash19enable_sm80_to_sm89INS1_16FlashAttnFwdSm80INS1_25CollectiveMainloopFwdSm80ILi8ELi1ELb1EN4cute5tupleIJNS5_1CILi128EEENS7_ILi64EEENS7_ILi256EEEEEELi256ENS_6half_tEfNS_4arch4Sm80ELb0ELb0ELb1ELb0ELb0ELb0ELb1ELb0EEENS1_21CollectiveEpilogueFwdINS6_IJS8_SA_S9_EEENS6_IJNS7_ILi1EEESI_SI_EEESC_SE_Li256ELb0ELb1ELb0ELb0EEENS1_19SingleTileSchedulerILb0ELb0ELb1ELi128EEEEEEEEEvNT_6ParamsE,"",@"SHT_CUDA_INFO"
	.sectionflags	@""
	.align	4


	//----- nvinfo : EIATTR_CUDA_API_VERSION
	.align		4
        /*0000*/ 	.byte	0x04, 0x37
        /*0002*/ 	.short	(.L_228 - .L_227)
.L_227:
        /*0004*/ 	.word	0x00000082


	//----- nvinfo : EIATTR_KPARAM_INFO
	.align		4
.L_228:
        /*0008*/ 	.byte	0x04, 0x17
        /*000a*/ 	.short	(.L_230 - .L_229)
.L_229:
        /*000c*/ 	.word	0x00000000
        /*0010*/ 	.short	0x0000
        /*0012*/ 	.short	0x0000
        /*0014*/ 	.byte	0x00, 0xf0, 0x61, 0x10


	//----- nvinfo : EIATTR_SPARSE_MMA_MASK
	.align		4
.L_230:
        /*0018*/ 	.byte	0x03, 0x50
        /*001a*/ 	.short	0x0000


	//----- nvinfo : EIATTR_MAXREG_COUNT
	.align		4
        /*001c*/ 	.byte	0x03, 0x1b
        /*001e*/ 	.short	0x00ff


	//----- nvinfo : EIATTR_MERCURY_ISA_VERSION
	.align		4
        /*0020*/ 	.byte	0x03, 0x5f
        /*0022*/ 	.short	0x0101


	//----- nvinfo : EIATTR_VRC_CTA_INIT_COUNT
	.align		4
        /*0024*/ 	.byte	0x02, 0x4a
	.zero		1
	.zero		1


	//----- nvinfo : EIATTR_EXIT_INSTR_OFFSETS
	.align		4
        /*0028*/ 	.byte	0x04, 0x1c
        /*002a*/ 	.short	(.L_232 - .L_231)


	//   ....[0]....
.L_231:
        /*002c*/ 	.word	0x00000010


	//----- nvinfo : EIATTR_MAX_THREADS
	.align		4
.L_232:
        /*0030*/ 	.byte	0x04, 0x05
        /*0032*/ 	.short	(.L_234 - .L_233)
.L_233:
        /*0034*/ 	.word	0x00000100
        /*0038*/ 	.word	0x00000001
        /*003c*/ 	.word	0x00000001


	//----- nvinfo : EIATTR_CBANK_PARAM_SIZE
	.align		4
.L_234:
        /*0040*/ 	.byte	0x03, 0x19
        /*0042*/ 	.short	0x0418


	//----- nvinfo : EIATTR_PARAM_CBANK
	.align		4
        /*0044*/ 	.byte	0x04, 0x0a
        /*0046*/ 	.short	(.L_236 - .L_235)
	.align		4
.L_235:
        /*0048*/ 	.word	index@(.nv.constant0._ZN7cutlass13device_kernelIN5flash19enable_sm80_to_sm89INS1_16FlashAttnFwdSm80INS1_25CollectiveMainloopFwdSm80ILi8ELi1ELb1EN4cute5tupleIJNS5_1CILi128EEENS7_ILi64EEENS7_ILi256EEEEEELi256ENS_6half_tEfNS_4arch4Sm80ELb0ELb0ELb1ELb0ELb0ELb0ELb1ELb0EEENS1_21CollectiveEpilogueFwdINS6_IJS8_SA_S9_EEENS6_IJNS7_ILi1EEESI_SI_EEESC_SE_Li256ELb0ELb1ELb0ELb0EEENS1_19SingleTileSchedulerILb0ELb0ELb1ELi128EEEEEEEEEvNT_6ParamsE)
        /*004c*/ 	.short	0x0380
        /*004e*/ 	.short	0x0418


	//----- nvinfo : EIATTR_SW_WAR
	.align		4
.L_236:
        /*0050*/ 	.byte	0x04, 0x36
        /*0052*/ 	.short	(.L_238 - .L_237)
.L_237:
        /*0054*/ 	.word	0x00000008
.L_238:


//--------------------- .nv.info._ZN7cutlass13device_kernelIN5flash19enable_sm80_to_sm89INS1_16FlashAttnFwdSm80INS1_25CollectiveMainloopFwdSm80ILi8ELi1ELb1EN4cute5tupleIJNS5_1CILi128EEENS7_ILi64EEENS7_ILi256EEEEEELi256ENS_6half_tEfNS_4arch4Sm80ELb0ELb0ELb1ELb1ELb0ELb0ELb1ELb0EEENS1_21CollectiveEpilogueFwdINS6_IJS8_SA_S9_EEENS6_IJNS7_ILi1EEESI_SI_EEESC_SE_Li256ELb1ELb1ELb0ELb0EEENS1_19SingleTileSchedulerILb1ELb0ELb1ELi128EEEEEEEEEvNT_6ParamsE --------------------------
	.section	.nv.info._ZN7cutlass13device_kernelIN5flash19enable_sm80_to_sm89INS1_16FlashAttnFwdSm80INS1_25CollectiveMainloopFwdSm80ILi8ELi1ELb1EN4cute5tupleIJNS5_1CILi128EEENS7_ILi64EEENS7_ILi256EEEEEELi256ENS_6half_tEfNS_4arch4Sm80ELb0ELb0ELb1ELb1ELb0ELb0ELb1ELb0EEENS1_21CollectiveEpilogueFwdINS6_IJS8_SA_S9_EEENS6_IJNS7_ILi1EEESI_SI_EEESC_SE_Li256ELb1ELb1ELb0ELb0EEENS1_19SingleTileSchedulerILb1ELb0ELb1ELi128EEEEEEEEEvNT_6ParamsE,"",@"SHT_CUDA_INFO"
	.sectionflags	@""
	.align	4


	//----- nvinfo : EIATTR_CUDA_API_VERSION
	.align		4
        /*0000*/ 	.byte	0x04, 0x37
        /*0002*/ 	.short	(.L_240 - .L_239)
.L_239:
        /*0004*/ 	.word	0x00000082


	//----- nvinfo : EIATTR_KPARAM_INFO
	.align		4
.L_240:
        /*0008*/ 	.byte	0x04, 0x17
        /*000a*/ 	.short	(.L_242 - .L_241)
.L_241:
        /*000c*/ 	.word	0x00000000
        /*0010*/ 	.short	0x0000
        /*0012*/ 	.short	0x0000
        /*0014*/ 	.byte	0x00, 0xf0, 0x61, 0x10


	//----- nvinfo : EIATTR_SPARSE_MMA_MASK
	.align		4
.L_242:
        /*0018*/ 	.byte	0x03, 0x50
        /*001a*/ 	.short	0x0000


	//----- nvinfo : EIATTR_MAXREG_COUNT
	.align		4
        /*001c*/ 	.byte	0x03, 0x1b
        /*001e*/ 	.short	0x00ff


	//----- nvinfo : EIATTR_MERCURY_ISA_VERSION
	.align		4
        /*0020*/ 	.byte	0x03, 0x5f
        /*0022*/ 	.short	0x0101


	//----- nvinfo : EIATTR_VRC_CTA_INIT_COUNT
	.align		4
        /*0024*/ 	.byte	0x02, 0x4a
	.zero		1
	.zero		1


	//----- nvinfo : EIATTR_EXIT_INSTR_OFFSETS
	.align		4
        /*0028*/ 	.byte	0x04, 0x1c
        /*002a*/ 	.short	(.L_244 - .L_243)


	//   ....[0]....
.L_243:
        /*002c*/ 	.word	0x00000010


	//----- nvinfo : EIATTR_MAX_THREADS
	.align		4
.L_244:
        /*0030*/ 	.byte	0x04, 0x05
        /*0032*/ 	.short	(.L_246 - .L_245)
.L_245:
        /*0034*/ 	.word	0x00000100
        /*0038*/ 	.word	0x00000001
        /*003c*/ 	.word	0x00000001


	//----- nvinfo : EIATTR_CBANK_PARAM_SIZE
	.align		4
.L_246:
        /*0040*/ 	.byte	0x03, 0x19
        /*0042*/ 	.short	0x0418


	//----- nvinfo : EIATTR_PARAM_CBANK
	.align		4
        /*0044*/ 	.byte	0x04, 0x0a
        /*0046*/ 	.short	(.L_248 - .L_247)
	.align		4
.L_247:
        /*0048*/ 	.word	index@(.nv.constant0._ZN7cutlass13device_kernelIN5flash19enable_sm80_to_sm89INS1_16FlashAttnFwdSm80INS1_25CollectiveMainloopFwdSm80ILi8ELi1ELb1EN4cute5tupleIJNS5_1CILi128EEENS7_ILi64EEENS7_ILi256EEEEEELi256ENS_6half_tEfNS_4arch4Sm80ELb0ELb0ELb1ELb1ELb0ELb0ELb1ELb0EEENS1_21CollectiveEpilogueFwdINS6_IJS8_SA_S9_EEENS6_IJNS7_ILi1EEESI_SI_EEESC_SE_Li256ELb1ELb1ELb0ELb0EEENS1_19SingleTileSchedulerILb1ELb0ELb1ELi128EEEEEEEEEvNT_6ParamsE)
        /*004c*/ 	.short	0x0380
        /*004e*/ 	.short	0x0418


	//----- nvinfo : EIATTR_SW_WAR
	.align		4
.L_248:
        /*0050*/ 	.byte	0x04, 0x36
        /*0052*/ 	.short	(.L_250 - .L_249)
.L_249:
        /*0054*/ 	.word	0x00000008
.L_250:


//--------------------- .nv.info._ZN7cutlass13device_kernelIN5flash19enable_sm80_to_sm89INS1_16FlashAttnFwdSm80INS1_25CollectiveMainloopFwdSm80ILi8ELi1ELb0EN4cute5tupleIJNS5_1CILi128EEENS7_ILi32EEENS7_ILi256EEEEEELi256ENS_6half_tEfNS_4arch4Sm80ELb0ELb0ELb1ELb1ELb0ELb1ELb1ELb0EEENS1_21CollectiveEpilogueFwdINS6_IJS8_SA_S9_EEENS6_IJNS7_ILi1EEESI_SI_EEESC_SE_Li256ELb1ELb1ELb0ELb0EEENS1_19SingleTileSchedulerILb1ELb0ELb1ELi128EEEEEEEEEvNT_6ParamsE --------------------------
	.section	.nv.info._ZN7cutlass13device_kernelIN5flash19enable_sm80_to_sm89INS1_16FlashAttnFwdSm80INS1_25CollectiveMainloopFwdSm80ILi8ELi1ELb0EN4cute5tupleIJNS5_1CILi128EEENS7_ILi32EEENS7_ILi256EEEEEELi256ENS_6half_tEfNS_4arch4Sm80ELb0ELb0ELb1ELb1ELb0ELb1ELb1ELb0EEENS1_21CollectiveEpilogueFwdINS6_IJS8_SA_S9_EEENS6_IJNS7_ILi1EEESI_SI_EEESC_SE_Li256ELb1ELb1ELb0ELb0EEENS1_19SingleTileSchedulerILb1ELb0ELb1ELi128EEEEEEEEEvNT_6ParamsE,"",@"SHT_CUDA_INFO"
	.sectionflags	@""
	.align	4


	//----- nvinfo : EIATTR_CUDA_API_VERSION
	.align		4
        /*0000*/ 	.byte	0x04, 0x37
        /*0002*/ 	.short	(.L_252 - .L_251)
.L_251:
        /*0004*/ 	.word	0x00000082


	//----- nvinfo : EIATTR_KPARAM_INFO
	.align		4
.L_252:
        /*0008*/ 	.byte	0x04, 0x17
        /*000a*/ 	.short	(.L_254 - .L_253)
.L_253:
        /*000c*/ 	.word	0x00000000
        /*0010*/ 	.short	0x0000
        /*0012*/ 	.short	0x0000
        /*0014*/ 	.byte	0x00, 0xf0, 0x61, 0x10


	//----- nvinfo : EIATTR_SPARSE_MMA_MASK
	.align		4
.L_254:
        /*0018*/ 	.byte	0x03, 0x50
        /*001a*/ 	.short	0x0000


	//----- nvinfo : EIATTR_MAXREG_COUNT
	.align		4
        /*001c*/ 	.byte	0x03, 0x1b
        /*001e*/ 	.short	0x00ff


	//----- nvinfo : EIATTR_MERCURY_ISA_VERSION
	.align		4
        /*0020*/ 	.byte	0x03, 0x5f
        /*0022*/ 	.short	0x0101


	//----- nvinfo : EIATTR_VRC_CTA_INIT_COUNT
	.align		4
        /*0024*/ 	.byte	0x02, 0x4a
	.zero		1
	.zero		1


	//----- nvinfo : EIATTR_EXIT_INSTR_OFFSETS
	.align		4
        /*0028*/ 	.byte	0x04, 0x1c
        /*002a*/ 	.short	(.L_256 - .L_255)


	//   ....[0]....
.L_255:
        /*002c*/ 	.word	0x00000010


	//----- nvinfo : EIATTR_MAX_THREADS
	.align		4
.L_256:
        /*0030*/ 	.byte	0x04, 0x05
        /*0032*/ 	.short	(.L_258 - .L_257)
.L_257:
        /*0034*/ 	.word	0x00000100
        /*0038*/ 	.word	0x00000001
        /*003c*/ 	.word	0x00000001


	//----- nvinfo : EIATTR_CBANK_PARAM_SIZE
	.align		4
.L_258:
        /*0040*/ 	.byte	0x03, 0x19
        /*0042*/ 	.short	0x0418


	//----- nvinfo : EIATTR_PARAM_CBANK
	.align		4
        /*0044*/ 	.byte	0x04, 0x0a
        /*0046*/ 	.short	(.L_260 - .L_259)
	.align		4
.L_259:
        /*0048*/ 	.word	index@(.nv.constant0._ZN7cutlass13device_kernelIN5flash19enable_sm80_to_sm89INS1_16FlashAttnFwdSm80INS1_25CollectiveMainloopFwdSm80ILi8ELi1ELb0EN4cute5tupleIJNS5_1CILi128EEENS7_ILi32EEENS7_ILi256EEEEEELi256ENS_6half_tEfNS_4arch4Sm80ELb0ELb0ELb1ELb1ELb0ELb1ELb1ELb0EEENS1_21CollectiveEpilogueFwdINS6_IJS8_SA_S9_EEENS6_IJNS7_ILi1EEESI_SI_EEESC_SE_Li256ELb1ELb1ELb0ELb0EEENS1_19SingleTileSchedulerILb1ELb0ELb1ELi128EEEEEEEEEvNT_6ParamsE)
        /*004c*/ 	.short	0x0380
        /*004e*/ 	.short	0x0418


	//----- nvinfo : EIATTR_SW_WAR
	.align		4
.L_260:
        /*0050*/ 	.byte	0x04, 0x36
        /*0052*/ 	.short	(.L_262 - .L_261)
.L_261:
        /*0054*/ 	.word	0x00000008
.L_262:


//--------------------- .nv.info._ZN7cutlass13device_kernelIN5flash19enable_sm80_to_sm89INS1_16FlashAttnFwdSm80INS1_25CollectiveMainloopFwdSm80ILi8ELi1ELb1EN4cute5tupleIJNS5_1CILi128EEENS7_ILi48EEENS7_ILi256EEEEEELi256ENS_6half_tEfNS_4arch4Sm80ELb0ELb1ELb1ELb0ELb0ELb0ELb1ELb0EEENS1_21CollectiveEpilogueFwdINS6_IJS8_SA_S9_EEENS6_IJNS7_ILi1EEESI_SI_EEESC_SE_Li256ELb0ELb1ELb0ELb0EEENS1_19SingleTileSchedulerILb0ELb0ELb1ELi128EEEEEEEEEvNT_6ParamsE --------------------------
	.section	.nv.info._ZN7cutlass13device_kernelIN5flash19enable_sm80_to_sm89INS1_16FlashAttnFwdSm80INS1_25CollectiveMainloopFwdSm80ILi8ELi1ELb1EN4cute5tupleIJNS5_1CILi128EEENS7_ILi48EEENS7_ILi256EEEEEELi256ENS_6half_tEfNS_4arch4Sm80ELb0ELb1ELb1ELb0ELb0ELb0ELb1ELb0EEENS1_21CollectiveEpilogueFwdINS6_IJS8_SA_S9_EEENS6_IJNS7_ILi1EEESI_SI_EEESC_SE_Li256ELb0ELb1ELb0ELb0EEENS1_19SingleTileSchedulerILb0ELb0ELb1ELi128EEEEEEEEEvNT_6ParamsE,"",@"SHT_CUDA_INFO"
	.sectionflags	@""
	.align	4


	//----- nvinfo : EIATTR_CUDA_API_VERSION
	.align		4
        /*0000*/ 	.byte	0x04, 0x37
        /*0002*/ 	.short	(.L_264 - .L_263)
.L_263:
        /*0004*/ 	.word	0x00000082


	//----- nvinfo : EIATTR_KPARAM_INFO
	.align		4
.L_264:
        /*0008*/ 	.byte	0x04, 0x17
        /*000a*/ 	.short	(.L_266 - .L_265)
.L_265:
        /*000c*/ 	.word	0x00000000
        /*0010*/ 	.short	0x0000
        /*0012*/ 	.short	0x0000
        /*0014*/ 	.byte	0x00, 0xf0, 0x61, 0x10


	//----- nvinfo : EIATTR_SPARSE_MMA_MASK
	.align		4
.L_266:
        /*0018*/ 	.byte	0x03, 0x50
        /*001a*/ 	.short	0x0000


	//----- nvinfo : EIATTR_MAXREG_COUNT
	.align		4
        /*001c*/ 	.byte	0x03, 0x1b
        /*001e*/ 	.short	0x00ff


	//----- nvinfo : EIATTR_MERCURY_ISA_VERSION
	.align		4
        /*0020*/ 	.byte	0x03, 0x5f
        /*0022*/ 	.short	0x0101


	//----- nvinfo : EIATTR_VRC_CTA_INIT_COUNT
	.align		4
        /*0024*/ 	.byte	0x02, 0x4a
	.zero		1
	.zero		1


	//----- nvinfo : EIATTR_EXIT_INSTR_OFFSETS
	.align		4
        /*0028*/ 	.byte	0x04, 0x1c
        /*002a*/ 	.short	(.L_268 - .L_267)


	//   ....[0]....
.L_267:
        /*002c*/ 	.word	0x00000010


	//----- nvinfo : EIATTR_MAX_THREADS
	.align		4
.L_268:
        /*0030*/ 	.byte	0x04, 0x05
        /*0032*/ 	.short	(.L_270 - .L_269)
.L_269:
        /*0034*/ 	.word	0x00000100
        /*0038*/ 	.word	0x00000001
        /*003c*/ 	.word	0x00000001


	//----- nvinfo : EIATTR_CBANK_PARAM_SIZE
	.align		4
.L_270:
        /*0040*/ 	.byte	0x03, 0x19
        /*0042*/ 	.short	0x0418


	//----- nvinfo : EIATTR_PARAM_CBANK
	.align		4
        /*0044*/ 	.byte	0x04, 0x0a
        /*0046*/ 	.short	(.L_272 - .L_271)
	.align		4
.L_271:
        /*0048*/ 	.word	index@(.nv.constant0._ZN7cutlass13device_kernelIN5flash19enable_sm80_to_sm89INS1_16FlashAttnFwdSm80INS1_25CollectiveMainloopFwdSm80ILi8ELi1ELb1EN4cute5tupleIJNS5_1CILi128EEENS7_ILi48EEENS7_ILi256EEEEEELi256ENS_6half_tEfNS_4arch4Sm80ELb0ELb1ELb1ELb0ELb0ELb0ELb1ELb0EEENS1_21CollectiveEpilogueFwdINS6_IJS8_SA_S9_EEENS6_IJNS7_ILi1EEESI_SI_EEESC_SE_Li256ELb0ELb1ELb0ELb0EEENS1_19SingleTileSchedulerILb0ELb0ELb1ELi128EEEEEEEEEvNT_6ParamsE)
        /*004c*/ 	.short	0x0380
        /*004e*/ 	.short	0x0418


	//----- nvinfo : EIATTR_SW_WAR
	.align		4
.L_272:
        /*0050*/ 	.byte	0x04, 0x36
        /*0052*/ 	.short	(.L_274 - .L_273)
.L_273:
        /*0054*/ 	.word	0x00000008
.L_274:


//--------------------- .nv.info._ZN7cutlass13device_kernelIN5flash19enable_sm80_to_sm89INS1_16FlashAttnFwdSm80INS1_25CollectiveMainloopFwdSm80ILi8ELi1ELb1EN4cute5tupleIJNS5_1CILi128EEENS7_ILi48EEENS7_ILi256EEEEEELi256ENS_6half_tEfNS_4arch4Sm80ELb0ELb1ELb1ELb1ELb0ELb0ELb1ELb0EEENS1_21CollectiveEpilogueFwdINS6_IJS8_SA_S9_EEENS6_IJNS7_ILi1EEESI_SI_EEESC_SE_Li256ELb1ELb1ELb0ELb0EEENS1_19SingleTileSchedulerILb1ELb0ELb1ELi128EEEEEEEEEvNT_6ParamsE --------------------------
	.section	.nv.info._ZN7cutlass13device_kernelIN5flash19enable_sm80_to_sm89INS1_16FlashAttnFwdSm80INS1_25CollectiveMainloopFwdSm80ILi8ELi1ELb1EN4cute5tupleIJNS5_1CILi128EEENS7_ILi48EEENS7_ILi256EEEEEELi256ENS_6half_tEfNS_4arch4Sm80ELb0ELb1ELb1ELb1ELb0ELb0ELb1ELb0EEENS1_21CollectiveEpilogueFwdINS6_IJS8_SA_S9_EEENS6_IJNS7_ILi1EEESI_SI_EEESC_SE_Li256ELb1ELb1ELb0ELb0EEENS1_19SingleTileSchedulerILb1ELb0ELb1ELi128EEEEEEEEEvNT_6ParamsE,"",@"SHT_CUDA_INFO"
	.sectionflags	@""
	.align	4


	//----- nvinfo : EIATTR_CUDA_API_VERSION
	.align		4
        /*0000*/ 	.byte	0x04, 0x37
        /*0002*/ 	.short	(.L_276 - .L_275)
.L_275:
        /*0004*/ 	.word	0x00000082


	//----- nvinfo : EIATTR_KPARAM_INFO
	.align		4
.L_276:
        /*0008*/ 	.byte	0x04, 0x17
        /*000a*/ 	.short	(.L_278 - .L_277)
.L_277:
        /*000c*/ 	.word	0x00000000
        /*0010*/ 	.short	0x0000
        /*0012*/ 	.short	0x0000
        /*0014*/ 	.byte	0x00, 0xf0, 0x61, 0x10


	//----- nvinfo : EIATTR_SPARSE_MMA_MASK
	.align		4
.L_278:
        /*0018*/ 	.byte	0x03, 0x50
        /*001a*/ 	.short	0x0000


	//----- nvinfo : EIATTR_MAXREG_COUNT
	.align		4
        /*001c*/ 	.byte	0x03, 0x1b
        /*001e*/ 	.short	0x00ff


	//----- nvinfo : EIATTR_MERCURY_ISA_VERSION
	.align		4
        /*0020*/ 	.byte	0x03, 0x5f
        /*0022*/ 	.short	0x0101


	//----- nvinfo : EIATTR_VRC_CTA_INIT_COUNT
	.align		4
        /*0024*/ 	.byte	0x02, 0x4a
	.zero		1
	.zero		1


	//----- nvinfo : EIATTR_EXIT_INSTR_OFFSETS
	.align		4
        /*0028*/ 	.byte	0x04, 0x1c
        /*002a*/ 	.short	(.L_280 - .L_279)


	//   ....[0]....
.L_279:
        /*002c*/ 	.word	0x00000010


	//----- nvinfo : EIATTR_MAX_THREADS
	.align		4
.L_280:
        /*0030*/ 	.byte	0x04, 0x05
        /*0032*/ 	.short	(.L_282 - .L_281)
.L_281:
        /*0034*/ 	.word	0x00000100
        /*0038*/ 	.word	0x00000001
        /*003c*/ 	.word	0x00000001


	//----- nvinfo : EIATTR_CBANK_PARAM_SIZE
	.align		4
.L_282:
        /*0040*/ 	.byte	0x03, 0x19
        /*0042*/ 	.short	0x0418


	//----- nvinfo : EIATTR_PARAM_CBANK
	.align		4
        /*0044*/ 	.byte	0x04, 0x0a
        /*0046*/ 	.short	(.L_284 - .L_283)
	.align		4
.L_283:
        /*0048*/ 	.word	index@(.nv.constant0._ZN7cutlass13device_kernelIN5flash19enable_sm80_to_sm89INS1_16FlashAttnFwdSm80INS1_25CollectiveMainloopFwdSm80ILi8ELi1ELb1EN4cute5tupleIJNS5_1CILi128EEENS7_ILi48EEENS7_ILi256EEEEEELi256ENS_6half_tEfNS_4arch4Sm80ELb0ELb1ELb1ELb1ELb0ELb0ELb1ELb0EEENS1_21CollectiveEpilogueFwdINS6_IJS8_SA_S9_EEENS6_IJNS7_ILi1EEESI_SI_EEESC_SE_Li256ELb1ELb1ELb0ELb0EEENS1_19SingleTileSchedulerILb1ELb0ELb1ELi128EEEEEEEEEvNT_6ParamsE)
        /*004c*/ 	.short	0x0380
        /*004e*/ 	.short	0x0418


	//----- nvinfo : EIATTR_SW_WAR
	.align		4
.L_284:
        /*0050*/ 	.byte	0x04, 0x36
        /*0052*/ 	.short	(.L_286 - .L_285)
.L_285:
        /*0054*/ 	.word	0x00000008
.L_286:


//--------------------- .nv.info._ZN7cutlass13device_kernelIN5flash19enable_sm80_to_sm89INS1_16FlashAttnFwdSm80INS1_25CollectiveMainloopFwdSm80ILi8ELi1ELb0EN4cute5tupleIJNS5_1CILi128EEENS7_ILi32EEENS7_ILi256EEEEEELi256ENS_6half_tEfNS_4arch4Sm80ELb0ELb1ELb1ELb1ELb0ELb1ELb1ELb0EEENS1_21CollectiveEpilogueFwdINS6_IJS8_SA_S9_EEENS6_IJNS7_ILi1EEESI_SI_EEESC_SE_Li256ELb1ELb1ELb0ELb0EEENS1_19SingleTileSchedulerILb1ELb0ELb1ELi128EEEEEEEEEvNT_6ParamsE --------------------------
	.section	.nv.info._ZN7cutlass13device_kernelIN5flash19enable_sm80_to_sm89INS1_16FlashAttnFwdSm80INS1_25CollectiveMainloopFwdSm80ILi8ELi1ELb0EN4cute5tupleIJNS5_1CILi128EEENS7_ILi32EEENS7_ILi256EEEEEELi256ENS_6half_tEfNS_4arch4Sm80ELb0ELb1ELb1ELb1ELb0ELb1ELb1ELb0EEENS1_21CollectiveEpilogueFwdINS6_IJS8_SA_S9_EEENS6_IJNS7_ILi1EEESI_SI_EEESC_SE_Li256ELb1ELb1ELb0ELb0EEENS1_19SingleTileSchedulerILb1ELb0ELb1ELi128EEEEEEEEEvNT_6ParamsE,"",@"SHT_CUDA_INFO"
	.sectionflags	@""
	.align	4


	//----- nvinfo : EIATTR_CUDA_API_VERSION
	.align		4
        /*0000*/ 	.byte	0x04, 0x37
        /*0002*/ 	.short	(.L_288 - .L_287)
.L_287:
        /*0004*/ 	.word	0x00000082


	//----- nvinfo : EIATTR_KPARAM_INFO
	.align		4
.L_288:
        /*0008*/ 	.byte	0x04, 0x17
        /*000a*/ 	.short	(.L_290 - .L_289)
.L_289:
        /*000c*/ 	.word	0x00000000
        /*0010*/ 	.short	0x0000
        /*0012*/ 	.short	0x0000
        /*0014*/ 	.byte	0x00, 0xf0, 0x61, 0x10


	//----- nvinfo : EIATTR_SPARSE_MMA_MASK
	.align		4
.L_290:
        /*0018*/ 	.byte	0x03, 0x50
        /*001a*/ 	.short	0x0000


	//----- nvinfo : EIATTR_MAXREG_COUNT
	.align		4
        /*001c*/ 	.byte	0x03, 0x1b
        /*001e*/ 	.short	0x00ff


	//----- nvinfo : EIATTR_MERCURY_ISA_VERSION
	.align		4
        /*0020*/ 	.byte	0x03, 0x5f
        /*0022*/ 	.short	0x0101


	//----- nvinfo : EIATTR_VRC_CTA_INIT_COUNT
	.align		4
        /*0024*/ 	.byte	0x02, 0x4a
	.zero		1
	.zero		1


	//----- nvinfo : EIATTR_EXIT_INSTR_OFFSETS
	.align		4
        /*0028*/ 	.byte	0x04, 0x1c
        /*002a*/ 	.short	(.L_292 - .L_291)


	//   ....[0]....
.L_291:
        /*002c*/ 	.word	0x00000010


	//----- nvinfo : EIATTR_MAX_THREADS
	.align		4
.L_292:
        /*0030*/ 	.byte	0x04, 0x05
        /*0032*/ 	.short	(.L_294 - .L_293)
.L_293:
        /*0034*/ 	.word	0x00000100
        /*0038*/ 	.word	0x00000001
        /*003c*/ 	.word	0x00000001


	//----- nvinfo : EIATTR_CBANK_PARAM_SIZE
	.align		4
.L_294:
        /*0040*/ 	.byte	0x03, 0x19
        /*0042*/ 	.short	0x0418


	//----- nvinfo : EIATTR_PARAM_CBANK
	.align		4
        /*0044*/ 	.byte	0x04, 0x0a
        /*0046*/ 	.short	(.L_296 - .L_295)
	.align		4
.L_295:
        /*0048*/ 	.word	index@(.nv.constant0._ZN7cutlass13device_kernelIN5flash19enable_sm80_to_sm89INS1_16FlashAttnFwdSm80INS1_25CollectiveMainloopFwdSm80ILi8ELi1ELb0EN4cute5tupleIJNS5_1CILi128EEENS7_ILi32EEENS7_ILi256EEEEEELi256ENS_6half_tEfNS_4arch4Sm80ELb0ELb1ELb1ELb1ELb0ELb1ELb1ELb0EEENS1_21CollectiveEpilogueFwdINS6_IJS8_SA_S9_EEENS6_IJNS7_ILi1EEESI_SI_EEESC_SE_Li256ELb1ELb1ELb0ELb0EEENS1_19SingleTileSchedulerILb1ELb0ELb1ELi128EEEEEEEEEvNT_6ParamsE)
        /*004c*/ 	.short	0x0380
        /*004e*/ 	.short	0x0418


	//----- nvinfo : EIATTR_SW_WAR
	.align		4
.L_296:
        /*0050*/ 	.byte	0x04, 0x36
        /*0052*/ 	.short	(.L_298 - .L_297)
.L_297:
        /*0054*/ 	.word	0x00000008
.L_298:


//--------------------- .nv.info._ZN7cutlass13device_kernelIN5flash19enable_sm80_to_sm89INS1_16FlashAttnFwdSm80INS1_25CollectiveMainloopFwdSm80ILi8ELi1ELb1EN4cute5tupleIJNS5_1CILi128EEENS7_ILi64EEENS7_ILi256EEEEEELi256ENS_6half_tEfNS_4arch4Sm80ELb1ELb0ELb1ELb0ELb0ELb0ELb1ELb0EEENS1_21CollectiveEpilogueFwdINS6_IJS8_SA_S9_EEENS6_IJNS7_ILi1EEESI_SI_EEESC_SE_Li256ELb0ELb1ELb0ELb0EEENS1_30DynamicPersistentTileSchedulerILi256ELi256ELb0ELb1ELb0EEEEEEEEEvNT_6ParamsE --------------------------
	.section	.nv.info._ZN7cutlass13device_kernelIN5flash19enable_sm80_to_sm89INS1_16FlashAttnFwdSm80INS1_25CollectiveMainloopFwdSm80ILi8ELi1ELb1EN4cute5tupleIJNS5_1CILi128EEENS7_ILi64EEENS7_ILi256EEEEEELi256ENS_6half_tEfNS_4arch4Sm80ELb1ELb0ELb1ELb0ELb0ELb0ELb1ELb0EEENS1_21CollectiveEpilogueFwdINS6_IJS8_SA_S9_EEENS6_IJNS7_ILi1EEESI_SI_EEESC_SE_Li256ELb0ELb1ELb0ELb0EEENS1_30DynamicPersistentTileSchedulerILi256ELi256ELb0ELb1ELb0EEEEEEEEEvNT_6ParamsE,"",@"SHT_CUDA_INFO"
	.sectionflags	@""
	.align	4


	//----- nvinfo : EIATTR_CUDA_API_VERSION
	.align		4
        /*0000*/ 	.byte	0x04, 0x37
        /*0002*/ 	.short	(.L_300 - .L_299)
.L_299:
        /*0004*/ 	.word	0x00000082


	//----- nvinfo : EIATTR_KPARAM_INFO
	.align		4
.L_300:
        /*0008*/ 	.byte	0x04, 0x17
        /*000a*/ 	.short	(.L_302 - .L_301)
.L_301:
        /*000c*/ 	.word	0x00000000
        /*0010*/ 	.short	0x0000
        /*0012*/ 	.short	0x0000
        /*0014*/ 	.byte	0x00, 0xf0, 0xa1, 0x10


	//----- nvinfo : EIATTR_SPARSE_MMA_MASK
	.align		4
.L_302:
        /*0018*/ 	.byte	0x03, 0x50
        /*001a*/ 	.short	0x0000


	//----- nvinfo : EIATTR_MAXREG_COUNT
	.align		4
        /*001c*/ 	.byte	0x03, 0x1b
        /*001e*/ 	.short	0x00ff


	//----- nvinfo : EIATTR_MERCURY_ISA_VERSION
	.align		4
        /*0020*/ 	.byte	0x03, 0x5f
        /*0022*/ 	.short	0x0101


	//----- nvinfo : EIATTR_VRC_CTA_INIT_COUNT
	.align		4
        /*0024*/ 	.byte	0x02, 0x4a
	.zero		1
	.zero		1


	//----- nvinfo : EIATTR_EXIT_INSTR_OFFSETS
	.align		4
        /*0028*/ 	.byte	0x04, 0x1c
        /*002a*/ 	.short	(.L_304 - .L_303)


	//   ....[0]....
.L_303:
        /*002c*/ 	.word	0x00000010


	//----- nvinfo : EIATTR_MAX_THREADS
	.align		4
.L_304:
        /*0030*/ 	.byte	0x04, 0x05
        /*0032*/ 	.short	(.L_306 - .L_305)
.L_305:
        /*0034*/ 	.word	0x00000100
        /*0038*/ 	.word	0x00000001
        /*003c*/ 	.word	0x00000001


	//----- nvinfo : EIATTR_CBANK_PARAM_SIZE
	.align		4
.L_306:
        /*0040*/ 	.byte	0x03, 0x19
        /*0042*/ 	.short	0x0428


	//----- nvinfo : EIATTR_PARAM_CBANK
	.align		4
        /*0044*/ 	.byte	0x04, 0x0a
        /*0046*/ 	.short	(.L_308 - .L_307)
	.align		4
.L_307:
        /*0048*/ 	.word	index@(.nv.constant0._ZN7cutlass13device_kernelIN5flash19enable_sm80_to_sm89INS1_16FlashAttnFwdSm80INS1_25CollectiveMainloopFwdSm80ILi8ELi1ELb1EN4cute5tupleIJNS5_1CILi128EEENS7_ILi64EEENS7_ILi256EEEEEELi256ENS_6half_tEfNS_4arch4Sm80ELb1ELb0ELb1ELb0ELb0ELb0ELb1ELb0EEENS1_21CollectiveEpilogueFwdINS6_IJS8_SA_S9_EEENS6_IJNS7_ILi1EEESI_SI_EEESC_SE_Li256ELb0ELb1ELb0ELb0EEENS1_30DynamicPersistentTileSchedulerILi256ELi256ELb0ELb1ELb0EEEEEEEEEvNT_6ParamsE)
        /*004c*/ 	.short	0x0380
        /*004e*/ 	.short	0x0428


	//----- nvinfo : EIATTR_SW_WAR
	.align		4
.L_308:
        /*0050*/ 	.byte	0x04, 0x36
        /*0052*/ 	.short	(.L_310 - .L_309)
.L_309:
        /*0054*/ 	.word	0x00000008
.L_310:


//--------------------- .nv.info._ZN7cutlass13device_kernelIN5flash19enable_sm80_to_sm89INS1_16FlashAttnFwdSm80INS1_25CollectiveMainloopFwdSm80ILi8ELi1ELb1EN4cute5tupleIJNS5_1CILi128EEENS7_ILi64EEENS7_ILi256EEEEEELi256ENS_6half_tEfNS_4arch4Sm80ELb1ELb0ELb1ELb1ELb0ELb0ELb1ELb0EEENS1_21CollectiveEpilogueFwdINS6_IJS8_SA_S9_EEENS6_IJNS7_ILi1EEESI_SI_EEESC_SE_Li256ELb1ELb1ELb0ELb0EEENS1_19SingleTileSchedulerILb1ELb0ELb1ELi128EEEEEEEEEvNT_6ParamsE --------------------------
	.section	.nv.info._ZN7cutlass13device_kernelIN5flash19enable_sm80_to_sm89INS1_16FlashAttnFwdSm80INS1_25CollectiveMainloopFwdSm80ILi8ELi1ELb1EN4cute5tupleIJNS5_1CILi128EEENS7_ILi64EEENS7_ILi256EEEEEELi256ENS_6half_tEfNS_4arch4Sm80ELb1ELb0ELb1ELb1ELb0ELb0ELb1ELb0EEENS1_21CollectiveEpilogueFwdINS6_IJS8_SA_S9_EEENS6_IJNS7_ILi1EEESI_SI_EEESC_SE_Li256ELb1ELb1ELb0ELb0EEENS1_19SingleTileSchedulerILb1ELb0ELb1ELi128EEEEEEEEEvNT_6ParamsE,"",@"SHT_CUDA_INFO"
	.sectionflags	@""
	.align	4


	//----- nvinfo : EIATTR_CUDA_API_VERSION
	.align		4
        /*0000*/ 	.byte	0x04, 0x37
        /*0002*/ 	.short	(.L_312 - .L_311)
.L_311:
        /*0004*/ 	.word	0x00000082


	//----- nvinfo : EIATTR_KPARAM_INFO
	.align		4
.L_312:
        /*0008*/ 	.byte	0x04, 0x17
        /*000a*/ 	.short	(.L_314 - .L_313)
.L_313:
        /*000c*/ 	.word	0x00000000
        /*0010*/ 	.short	0x0000
        /*0012*/ 	.short	0x0000
        /*0014*/ 	.byte	0x00, 0xf0, 0x61, 0x10


	//----- nvinfo : EIATTR_SPARSE_MMA_MASK
	.align		4
.L_314:
        /*0018*/ 	.byte	0x03, 0x50
        /*001a*/ 	.short	0x0000


	//----- nvinfo : EIATTR_MAXREG_COUNT
	.align		4
        /*001c*/ 	.byte	0x03, 0x1b
        /*001e*/ 	.short	0x00ff


	//----- nvinfo : EIATTR_MERCURY_ISA_VERSION
	.align		4
        /*0020*/ 	.byte	0x03, 0x5f
        /*0022*/ 	.short	0x0101


	//----- nvinfo : EIATTR_VRC_CTA_INIT_COUNT
	.align		4
        /*0024*/ 	.byte	0x02, 0x4a
	.zero		1
	.zero		1


	//----- nvinfo : EIATTR_EXIT_INSTR_OFFSETS
	.align		4
        /*0028*/ 	.byte	0x04, 0x1c
        /*002a*/ 	.short	(.L_316 - .L_315)


	//   ....[0]....
.L_315:
        /*002c*/ 	.word	0x00000010


	//----- nvinfo : EIATTR_MAX_THREADS
	.align		4
.L_316:
        /*0030*/ 	.byte	0x04, 0x05
        /*0032*/ 	.short	(.L_318 - .L_317)
.L_317:
        /*0034*/ 	.word	0x00000100
        /*0038*/ 	.word	0x00000001
        /*003c*/ 	.word	0x00000001


	//----- nvinfo : EIATTR_CBANK_PARAM_SIZE
	.align		4
.L_318:
        /*0040*/ 	.byte	0x03, 0x19
        /*0042*/ 	.short	0x0418


	//----- nvinfo : EIATTR_PARAM_CBANK
	.align		4
        /*0044*/ 	.byte	0x04, 0x0a
        /*0046*/ 	.short	(.L_320 - .L_319)
	.align		4
.L_319:
        /*0048*/ 	.word	index@(.nv.constant0._ZN7cutlass13device_kernelIN5flash19enable_sm80_to_sm89INS1_16FlashAttnFwdSm80INS1_25CollectiveMainloopFwdSm80ILi8ELi1ELb1EN4cute5tupleIJNS5_1CILi128EEENS7_ILi64EEENS7_ILi256EEEEEELi256ENS_6half_tEfNS_4arch4Sm80ELb1ELb0ELb1ELb1ELb0ELb0ELb1ELb0EEENS1_21CollectiveEpilogueFwdINS6_IJS8_SA_S9_EEENS6_IJNS7_ILi1EEESI_SI_EEESC_SE_Li256ELb1ELb1ELb0ELb0EEENS1_19SingleTileSchedulerILb1ELb0ELb1ELi128EEEEEEEEEvNT_6ParamsE)
        /*004c*/ 	.short	0x0380
        /*004e*/ 	.short	0x0418


	//----- nvinfo : EIATTR_SW_WAR
	.align		4
.L_320:
        /*0050*/ 	.byte	0x04, 0x36
        /*0052*/ 	.short	(.L_322 - .L_321)
.L_321:
        /*0054*/ 	.word	0x00000008
.L_322:


//--------------------- .nv.info._ZN7cutlass13device_kernelIN5flash19enable_sm80_to_sm89INS1_16FlashAttnFwdSm80INS1_25CollectiveMainloopFwdSm80ILi8ELi1ELb0EN4cute5tupleIJNS5_1CILi128EEENS7_ILi32EEENS7_ILi256EEEEEELi256ENS_6half_tEfNS_4arch4Sm80ELb1ELb0ELb1ELb1ELb0ELb1ELb1ELb0EEENS1_21CollectiveEpilogueFwdINS6_IJS8_SA_S9_EEENS6_IJNS7_ILi1EEESI_SI_EEESC_SE_Li256ELb1ELb1ELb0ELb0EEENS1_19SingleTileSchedulerILb1ELb0ELb1ELi128EEEEEEEEEvNT_6ParamsE --------------------------
	.section	.nv.info._ZN7cutlass13device_kernelIN5flash19enable_sm80_to_sm89INS1_16FlashAttnFwdSm80INS1_25CollectiveMainloopFwdSm80ILi8ELi1ELb0EN4cute5tupleIJNS5_1CILi128EEENS7_ILi32EEENS7_ILi256EEEEEELi256ENS_6half_tEfNS_4arch4Sm80ELb1ELb0ELb1ELb1ELb0ELb1ELb1ELb0EEENS1_21CollectiveEpilogueFwdINS6_IJS8_SA_S9_EEENS6_IJNS7_ILi1EEESI_SI_EEESC_SE_Li256ELb1ELb1ELb0ELb0EEENS1_19SingleTileSchedulerILb1ELb0ELb1ELi128EEEEEEEEEvNT_6ParamsE,"",@"SHT_CUDA_INFO"
	.sectionflags	@""
	.align	4


	//----- nvinfo : EIATTR_CUDA_API_VERSION
	.align		4
        /*0000*/ 	.byte	0x04, 0x37
        /*0002*/ 	.short	(.L_324 - .L_323)
.L_323:
        /*0004*/ 	.word	0x00000082


	//----- nvinfo : EIATTR_KPARAM_INFO
	.align		4
.L_324:
        /*0008*/ 	.byte	0x04, 0x17
        /*000a*/ 	.short	(.L_326 - .L_325)
.L_325:
        /*000c*/ 	.word	0x00000000
        /*0010*/ 	.short	0x0000
        /*0012*/ 	.short	0x0000
        /*0014*/ 	.byte	0x00, 0xf0, 0x61, 0x10


	//----- nvinfo : EIATTR_SPARSE_MMA_MASK
	.align		4
.L_326:
        /*0018*/ 	.byte	0x03, 0x50
        /*001a*/ 	.short	0x0000


	//----- nvinfo : EIATTR_MAXREG_COUNT
	.align		4
        /*001c*/ 	.byte	0x03, 0x1b
        /*001e*/ 	.short	0x00ff


	//----- nvinfo : EIATTR_MERCURY_ISA_VERSION
	.align		4
        /*0020*/ 	.byte	0x03, 0x5f
        /*0022*/ 	.short	0x0101


	//----- nvinfo : EIATTR_VRC_CTA_INIT_COUNT
	.align		4
        /*0024*/ 	.byte	0x02, 0x4a
	.zero		1
	.zero		1


	//----- nvinfo : EIATTR_EXIT_INSTR_OFFSETS
	.align		4
        /*0028*/ 	.byte	0x04, 0x1c
        /*002a*/ 	.short	(.L_328 - .L_327)


	//   ....[0]....
.L_327:
        /*002c*/ 	.word	0x00000010


	//----- nvinfo : EIATTR_MAX_THREADS
	.align		4
.L_328:
        /*0030*/ 	.byte	0x04, 0x05
        /*0032*/ 	.short	(.L_330 - .L_329)
.L_329:
        /*0034*/ 	.word	0x00000100
        /*0038*/ 	.word	0x00000001
        /*003c*/ 	.word	0x00000001


	//----- nvinfo : EIATTR_CBANK_PARAM_SIZE
	.align		4
.L_330:
        /*0040*/ 	.byte	0x03, 0x19
        /*0042*/ 	.short	0x0418


	//----- nvinfo : EIATTR_PARAM_CBANK
	.align		4
        /*0044*/ 	.byte	0x04, 0x0a
        /*0046*/ 	.short	(.L_332 - .L_331)
	.align		4
.L_331:
        /*0048*/ 	.word	index@(.nv.constant0._ZN7cutlass13device_kernelIN5flash19enable_sm80_to_sm89INS1_16FlashAttnFwdSm80INS1_25CollectiveMainloopFwdSm80ILi8ELi1ELb0EN4cute5tupleIJNS5_1CILi128EEENS7_ILi32EEENS7_ILi256EEEEEELi256ENS_6half_tEfNS_4arch4Sm80ELb1ELb0ELb1ELb1ELb0ELb1ELb1ELb0EEENS1_21CollectiveEpilogueFwdINS6_IJS8_SA_S9_EEENS6_IJNS7_ILi1EEESI_SI_EEESC_SE_Li256ELb1ELb1ELb0ELb0EEENS1_19SingleTileSchedulerILb1ELb0ELb1ELi128EEEEEEEEEvNT_6ParamsE)
        /*004c*/ 	.short	0x0380
        /*004e*/ 	.short	0x0418


	//----- nvinfo : EIATTR_SW_WAR
	.align		4
.L_332:
        /*0050*/ 	.byte	0x04, 0x36
        /*0052*/ 	.short	(.L_334 - .L_333)
.L_333:
        /*0054*/ 	.word	0x00000008
.L_334:


//--------------------- .nv.info._ZN7cutlass13device_kernelIN5flash19enable_sm80_to_sm89INS1_16FlashAttnFwdSm80INS1_25CollectiveMainloopFwdSm80ILi8ELi1ELb0EN4cute5tupleIJNS5_1CILi128EEENS7_ILi96EEENS7_ILi256EEEEEELi256ENS_6half_tEfNS_4arch4Sm80ELb0ELb0ELb1ELb0ELb0ELb0ELb1ELb0EEENS1_21CollectiveEpilogueFwdINS6_IJS8_SA_S9_EEENS6_IJNS7_ILi1EEESI_SI_EEESC_SE_Li256ELb0ELb1ELb0ELb0EEENS1_19SingleTileSchedulerILb0ELb0ELb1ELi128EEEEEEEEEvNT_6ParamsE --------------------------
	.section	.nv.info._ZN7cutlass13device_kernelIN5flash19enable_sm80_to_sm89INS1_16FlashAttnFwdSm80INS1_25CollectiveMainloopFwdSm80ILi8ELi1ELb0EN4cute5tupleIJNS5_1CILi128EEENS7_ILi96EEENS7_ILi256EEEEEELi256ENS_6half_tEfNS_4arch4Sm80ELb0ELb0ELb1ELb0ELb0ELb0ELb1ELb0EEENS1_21CollectiveEpilogueFwdINS6_IJS8_SA_S9_EEENS6_IJNS7_ILi1EEESI_SI_EEESC_SE_Li256ELb0ELb1ELb0ELb0EEENS1_19SingleTileSchedulerILb0ELb0ELb1ELi128EEEEEEEEEvNT_6ParamsE,"",@"SHT_CUDA_INFO"
	.sectionflags	@""
	.align	4


	//----- nvinfo : EIATTR_CUDA_API_VERSION
	.align		4
        /*0000*/ 	.byte	0x04, 0x37
        /*0002*/ 	.short	(.L_336 - .L_335)
.L_335:
        /*0004*/ 	.word	0x00000082


	//----- nvinfo : EIATTR_KPARAM_INFO
	.align		4
.L_336:
        /*0008*/ 	.byte	0x04, 0x17
        /*000a*/ 	.short	(.L_338 - .L_337)
.L_337:
        /*000c*/ 	.word	0x00000000
        /*0010*/ 	.short	0x0000
        /*0012*/ 	.short	0x0000
        /*0014*/ 	.byte	0x00, 0xf0, 0x61, 0x10


	//----- nvinfo : EIATTR_SPARSE_MMA_MASK
	.align		4
.L_338:
        /*0018*/ 	.byte	0x03, 0x50
        /*001a*/ 	.short	0x0000


	//----- nvinfo : EIATTR_MAXREG_COUNT
	.align		4
        /*001c*/ 	.byte	0x03, 0x1b
        /*001e*/ 	.short	0x00ff


	//----- nvinfo : EIATTR_MERCURY_ISA_VERSION
	.align		4
        /*0020*/ 	.byte	0x03, 0x5f
        /*0022*/ 	.short	0x0101


	//----- nvinfo : EIATTR_VRC_CTA_INIT_COUNT
	.align		4
        /*0024*/ 	.byte	0x02, 0x4a
	.zero		1
	.zero		1


	//----- nvinfo : EIATTR_EXIT_INSTR_OFFSETS
	.align		4
        /*0028*/ 	.byte	0x04, 0x1c
        /*002a*/ 	.short	(.L_340 - .L_339)


	//   ....[0]....
.L_339:
        /*002c*/ 	.word	0x00000010


	//----- nvinfo : EIATTR_MAX_THREADS
	.align		4
.L_340:
        /*0030*/ 	.byte	0x04, 0x05
        /*0032*/ 	.short	(.L_342 - .L_341)
.L_341:
        /*0034*/ 	.word	0x00000100
        /*0038*/ 	.word	0x00000001
        /*003c*/ 	.word	0x00000001


	//----- nvinfo : EIATTR_CBANK_PARAM_SIZE
	.align		4
.L_342:
        /*0040*/ 	.byte	0x03, 0x19
        /*0042*/ 	.short	0x0418


	//----- nvinfo : EIATTR_PARAM_CBANK
	.align		4
        /*0044*/ 	.byte	0x04, 0x0a
        /*0046*/ 	.short	(.L_344 - .L_343)
	.align		4
.L_343:
        /*0048*/ 	.word	index@(.nv.constant0._ZN7cutlass13device_kernelIN5flash19enable_sm80_to_sm89INS1_16FlashAttnFwdSm80INS1_25CollectiveMainloopFwdSm80ILi8ELi1ELb0EN4cute5tupleIJNS5_1CILi128EEENS7_ILi96EEENS7_ILi256EEEEEELi256ENS_6half_tEfNS_4arch4Sm80ELb0ELb0ELb1ELb0ELb0ELb0ELb1ELb0EEENS1_21CollectiveEpilogueFwdINS6_IJS8_SA_S9_EEENS6_IJNS7_ILi1EEESI_SI_EEESC_SE_Li256ELb0ELb1ELb0ELb0EEENS1_19SingleTileSchedulerILb0ELb0ELb1ELi128EEEEEEEEEvNT_6ParamsE)
        /*004c*/ 	.short	0x0380
        /*004e*/ 	.short	0x0418


	//----- nvinfo : EIATTR_SW_WAR
	.align		4
.L_344:
        /*0050*/ 	.byte	0x04, 0x36
        /*0052*/ 	.short	(.L_346 - .L_345)
.L_345:
        /*0054*/ 	.word	0x00000008
.L_346:


//--------------------- .nv.info._ZN7cutlass13device_kernelIN5flash19enable_sm80_to_sm89INS1_16FlashAttnFwdSm80INS1_25CollectiveMainloopFwdSm80ILi8ELi1ELb0EN4cute5tupleIJNS5_1CILi128EEENS7_ILi96EEENS7_ILi256EEEEEELi256ENS_6half_tEfNS_4arch4Sm80ELb0ELb0ELb1ELb1ELb0ELb0ELb1ELb0EEENS1_21CollectiveEpilogueFwdINS6_IJS8_SA_S9_EEENS6_IJNS7_ILi1EEESI_SI_EEESC_SE_Li256ELb1ELb1ELb0ELb0EEENS1_19SingleTileSchedulerILb1ELb0ELb1ELi128EEEEEEEEEvNT_6ParamsE --------------------------
	.section	.nv.info._ZN7cutlass13device_kernelIN5flash19enable_sm80_to_sm89INS1_16FlashAttnFwdSm80INS1_25CollectiveMainloopFwdSm80ILi8ELi1ELb0EN4cute5tupleIJNS5_1CILi128EEENS7_ILi96EEENS7_ILi256EEEEEELi256ENS_6half_tEfNS_4arch4Sm80ELb0ELb0ELb1ELb1ELb0ELb0ELb1ELb0EEENS1_21CollectiveEpilogueFwdINS6_IJS8_SA_S9_EEENS6_IJNS7_ILi1EEESI_SI_EEESC_SE_Li256ELb1ELb1ELb0ELb0EEENS1_19SingleTileSchedulerILb1ELb0ELb1ELi128EEEEEEEEEvNT_6ParamsE,"",@"SHT_CUDA_INFO"
	.sectionflags	@""
	.align	4


	//----- nvinfo : EIATTR_CUDA_API_VERSION
	.align		4
        /*0000*/ 	.byte	0x04, 0x37
        /*0002*/ 	.short	(.L_348 - .L_347)
.L_347:
        /*0004*/ 	.word	0x00000082


	//----- nvinfo : EIATTR_KPARAM_INFO
	.align		4
.L_348:
        /*0008*/ 	.byte	0x04, 0x17
        /*000a*/ 	.short	(.L_350 - .L_349)
.L_349:
        /*000c*/ 	.word	0x00000000
        /*0010*/ 	.short	0x0000
        /*0012*/ 	.short	0x0000
        /*0014*/ 	.byte	0x00, 0xf0, 0x61, 0x10


	//----- nvinfo : EIATTR_SPARSE_MMA_MASK
	.align		4
.L_350:
        /*0018*/ 	.byte	0x03, 0x50
        /*001a*/ 	.short	0x0000


	//----- nvinfo : EIATTR_MAXREG_COUNT
	.align		4
        /*001c*/ 	.byte	0x03, 0x1b
        /*001e*/ 	.short	0x00ff


	//----- nvinfo : EIATTR_MERCURY_ISA_VERSION
	.align		4
        /*0020*/ 	.byte	0x03, 0x5f
        /*0022*/ 	.short	0x0101


	//----- nvinfo : EIATTR_VRC_CTA_INIT_COUNT
	.align		4
        /*0024*/ 	.byte	0x02, 0x4a
	.zero		1
	.zero		1


	//----- nvinfo : EIATTR_EXIT_INSTR_OFFSETS
	.align		4
        /*0028*/ 	.byte	0x04, 0x1c
        /*002a*/ 	.short	(.L_352 - .L_351)


	//   ....[0]....
.L_351:
        /*002c*/ 	.word	0x00000010


	//----- nvinfo : EIATTR_MAX_THREADS
	.align		4
.L_352:
        /*0030*/ 	.byte	0x04, 0x05
        /*0032*/ 	.short	(.L_354 - .L_353)
.L_353:
        /*0034*/ 	.word	0x00000100
        /*0038*/ 	.word	0x00000001
        /*003c*/ 	.word	0x00000001


	//----- nvinfo : EIATTR_CBANK_PARAM_SIZE
	.align		4
.L_354:
        /*0040*/ 	.byte	0x03, 0x19
        /*0042*/ 	.short	0x0418


	//----- nvinfo : EIATTR_PARAM_CBANK
	.align		4
        /*0044*/ 	.byte	0x04, 0x0a
        /*0046*/ 	.short	(.L_356 - .L_355)
	.align		4
.L_355:
        /*0048*/ 	.word	index@(.nv.constant0._ZN7cutlass13device_kernelIN5flash19enable_sm80_to_sm89INS1_16FlashAttnFwdSm80INS1_25CollectiveMainloopFwdSm80ILi8ELi1ELb0EN4cute5tupleIJNS5_1CILi128EEENS7_ILi96EEENS7_ILi256EEEEEELi256ENS_6half_tEfNS_4arch4Sm80ELb0ELb0ELb1ELb1ELb0ELb0ELb1ELb0EEENS1_21CollectiveEpilogueFwdINS6_IJS8_SA_S9_EEENS6_IJNS7_ILi1EEESI_SI_EEESC_SE_Li256ELb1ELb1ELb0ELb0EEENS1_19SingleTileSchedulerILb1ELb0ELb1ELi128EEEEEEEEEvNT_6ParamsE)
        /*004c*/ 	.short	0x0380
        /*004e*/ 	.short	0x0418


	//----- nvinfo : EIATTR_SW_WAR
	.align		4
.L_356:
        /*0050*/ 	.byte	0x04, 0x36
        /*0052*/ 	.short	(.L_358 - .L_357)
.L_357:
        /*0054*/ 	.word	0x00000008
.L_358:


//--------------------- .nv.info._ZN7cutlass13device_kernelIN5flash19enable_sm80_to_sm89INS1_16FlashAttnFwdSm80INS1_25CollectiveMainloopFwdSm80ILi8ELi1ELb0EN4cute5tupleIJNS5_1CILi128EEENS7_ILi48EEENS7_ILi256EEEEEELi256ENS_6half_tEfNS_4arch4Sm80ELb0ELb0ELb1ELb1ELb0ELb1ELb1ELb0EEENS1_21CollectiveEpilogueFwdINS6_IJS8_SA_S9_EEENS6_IJNS7_ILi1EEESI_SI_EEESC_SE_Li256ELb1ELb1ELb0ELb0EEENS1_19SingleTileSchedulerILb1ELb0ELb1ELi128EEEEEEEEEvNT_6ParamsE --------------------------
	.section	.nv.info._ZN7cutlass13device_kernelIN5flash19enable_sm80_to_sm89INS1_16FlashAttnFwdSm80INS1_25CollectiveMainloopFwdSm80ILi8ELi1ELb0EN4cute5tupleIJNS5_1CILi128EEENS7_ILi48EEENS7_ILi256EEEEEELi256ENS_6half_tEfNS_4arch4Sm80ELb0ELb0ELb1ELb1ELb0ELb1ELb1ELb0EEENS1_21CollectiveEpilogueFwdINS6_IJS8_SA_S9_EEENS6_IJNS7_ILi1EEESI_SI_EEESC_SE_Li256ELb1ELb1ELb0ELb0EEENS1_19SingleTileSchedulerILb1ELb0ELb1ELi128EEEEEEEEEvNT_6ParamsE,"",@"SHT_CUDA_INFO"
	.sectionflags	@""
	.align	4


	//----- nvinfo : EIATTR_CUDA_API_VERSION
	.align		4
        /*0000*/ 	.byte	0x04, 0x37
        /*0002*/ 	.short	(.L_360 - .L_359)
.L_359:
        /*0004*/ 	.word	0x00000082


	//----- nvinfo : EIATTR_KPARAM_INFO
	.align		4
.L_360:
        /*0008*/ 	.byte	0x04, 0x17
        /*000a*/ 	.short	(.L_362 - .L_361)
.L_361:
        /*000c*/ 	.word	0x00000000
        /*0010*/ 	.short	0x0000
        /*0012*/ 	.short	0x0000
        /*0014*/ 	.byte	0x00, 0xf0, 0x61, 0x10


	//----- nvinfo : EIATTR_SPARSE_MMA_MASK
	.align		4
.L_362:
        /*0018*/ 	.byte	0x03, 0x50
        /*001a*/ 	.short	0x0000


	//----- nvinfo : EIATTR_MAXREG_COUNT
	.align		4
        /*001c*/ 	.byte	0x03, 0x1b
        /*001e*/ 	.short	0x00ff


	//----- nvinfo : EIATTR_MERCURY_ISA_VERSION
	.align		4
        /*0020*/ 	.byte	0x03, 0x5f
        /*0022*/ 	.short	0x0101


	//----- nvinfo : EIATTR_VRC_CTA_INIT_COUNT
	.align		4
        /*0024*/ 	.byte	0x02, 0x4a
	.zero		1
	.zero		1


	//----- nvinfo : EIATTR_EXIT_INSTR_OFFSETS
	.align		4
        /*0028*/ 	.byte	0x04, 0x1c
        /*002a*/ 	.short	(.L_364 - .L_363)


	//   ....[0]....
.L_363:
        /*002c*/ 	.word	0x00000010


	//----- nvinfo : EIATTR_MAX_THREADS
	.align		4
.L_364:
        /*0030*/ 	.byte	0x04, 0x05
        /*0032*/ 	.short	(.L_366 - .L_365)
.L_365:
        /*0034*/ 	.word	0x00000100
        /*0038*/ 	.word	0x00000001
        /*003c*/ 	.word	0x00000001


	//----- nvinfo : EIATTR_CBANK_PARAM_SIZE
	.align		4
.L_366:
        /*0040*/ 	.byte	0x03, 0x19
        /*0042*/ 	.short	0x0418


	//----- nvinfo : EIATTR_PARAM_CBANK
	.align		4
        /*0044*/ 	.byte	0x04, 0x0a
        /*0046*/ 	.short	(.L_368 - .L_367)
	.align		4
.L_367:
        /*0048*/ 	.word	index@(.nv.constant0._ZN7cutlass13device_kernelIN5flash19enable_sm80_to_sm89INS1_16FlashAttnFwdSm80INS1_25CollectiveMainloopFwdSm80ILi8ELi1ELb0EN4cute5tupleIJNS5_1CILi128EEENS7_ILi48EEENS7_ILi256EEEEEELi256ENS_6half_tEfNS_4arch4Sm80ELb0ELb0ELb1ELb1ELb0ELb1ELb1ELb0EEENS1_21CollectiveEpilogueFwdINS6_IJS8_SA_S9_EEENS6_IJNS7_ILi1EEESI_SI_EEESC_SE_Li256ELb1ELb1ELb0ELb0EEENS1_19SingleTileSchedulerILb1ELb0ELb1ELi128EEEEEEEEEvNT_6ParamsE)
        /*004c*/ 	.short	0x0380
        /*004e*/ 	.short	0x0418


	//----- nvinfo : EIATTR_SW_WAR
	.align		4
.L_368:
        /*0050*/ 	.byte	0x04, 0x36
        /*0052*/ 	.short	(.L_370 - .L_369)
.L_369:
        /*0054*/ 	.word	0x00000008
.L_370:


//--------------------- .nv.info._ZN7cutlass13device_kernelIN5flash19enable_sm80_to_sm89INS1_16FlashAttnFwdSm80INS1_25CollectiveMainloopFwdSm80ILi8ELi1ELb0EN4cute5tupleIJNS5_1CILi128EEENS7_ILi64EEENS7_ILi256EEEEEELi256ENS_6half_tEfNS_4arch4Sm80ELb0ELb1ELb1ELb0ELb0ELb0ELb1ELb0EEENS1_21CollectiveEpilogueFwdINS6_IJS8_SA_S9_EEENS6_IJNS7_ILi1EEESI_SI_EEESC_SE_Li256ELb0ELb1ELb0ELb0EEENS1_19SingleTileSchedulerILb0ELb0ELb1ELi128EEEEEEEEEvNT_6ParamsE --------------------------
	.section	.nv.info._ZN7cutlass13device_kernelIN5flash19enable_sm80_to_sm89INS1_16FlashAttnFwdSm80INS1_25CollectiveMainloopFwdSm80ILi8ELi1ELb0EN4cute5tupleIJNS5_1CILi128EEENS7_ILi64EEENS7_ILi256EEEEEELi256ENS_6half_tEfNS_4arch4Sm80ELb0ELb1ELb1ELb0ELb0ELb0ELb1ELb0EEENS1_21CollectiveEpilogueFwdINS6_IJS8_SA_S9_EEENS6_IJNS7_ILi1EEESI_SI_EEESC_SE_Li256ELb0ELb1ELb0ELb0EEENS1_19SingleTileSchedulerILb0ELb0ELb1ELi128EEEEEEEEEvNT_6ParamsE,"",@"SHT_CUDA_INFO"
	.sectionflags	@""
	.align	4


	//----- nvinfo : EIATTR_CUDA_API_VERSION
	.align		4
        /*0000*/ 	.byte	0x04, 0x37
        /*0002*/ 	.short	(.L_372 - .L_371)
.L_371:
        /*0004*/ 	.word	0x00000082


	//----- nvinfo : EIATTR_KPARAM_INFO
	.align		4
.L_372:
        /*0008*/ 	.byte	0x04, 0x17
        /*000a*/ 	.short	(.L_374 - .L_373)
.L_373:
        /*000c*/ 	.word	0x00000000
        /*0010*/ 	.short	0x0000
        /*0012*/ 	.short	0x0000
        /*0014*/ 	.byte	0x00, 0xf0, 0x61, 0x10


	//----- nvinfo : EIATTR_SPARSE_MMA_MASK
	.align		4
.L_374:
        /*0018*/ 	.byte	0x03, 0x50
        /*001a*/ 	.short	0x0000


	//----- nvinfo : EIATTR_MAXREG_COUNT
	.align		4
        /*001c*/ 	.byte	0x03, 0x1b
        /*001e*/ 	.short	0x00ff


	//----- nvinfo : EIATTR_MERCURY_ISA_VERSION
	.align		4
        /*0020*/ 	.byte	0x03, 0x5f
        /*0022*/ 	.short	0x0101


	//----- nvinfo : EIATTR_VRC_CTA_INIT_COUNT
	.align		4
        /*0024*/ 	.byte	0x02, 0x4a
	.zero		1
	.zero		1


	//----- nvinfo : EIATTR_EXIT_INSTR_OFFSETS
	.align		4
        /*0028*/ 	.byte	0x04, 0x1c
        /*002a*/ 	.short	(.L_376 - .L_375)


	//   ....[0]....
.L_375:
        /*002c*/ 	.word	0x00000010


	//----- nvinfo : EIATTR_MAX_THREADS
	.align		4
.L_376:
        /*0030*/ 	.byte	0x04, 0x05
        /*0032*/ 	.short	(.L_378 - .L_377)
.L_377:
        /*0034*/ 	.word	0x00000100
        /*0038*/ 	.word	0x00000001
        /*003c*/ 	.word	0x00000001


	//----- nvinfo : EIATTR_CBANK_PARAM_SIZE
	.align		4
.L_378:
        /*0040*/ 	.byte	0x03, 0x19
        /*0042*/ 	.short	0x0418


	//----- nvinfo : EIATTR_PARAM_CBANK
	.align		4
        /*0044*/ 	.byte	0x04, 0x0a
        /*0046*/ 	.short	(.L_380 - .L_379)
	.align		4
.L_379:
        /*0048*/ 	.word	index@(.nv.constant0._ZN7cutlass13device_kernelIN5flash19enable_sm80_to_sm89INS1_16FlashAttnFwdSm80INS1_25CollectiveMainloopFwdSm80ILi8ELi1ELb0EN4cute5tupleIJNS5_1CILi128EEENS7_ILi64EEENS7_ILi256EEEEEELi256ENS_6half_tEfNS_4arch4Sm80ELb0ELb1ELb1ELb0ELb0ELb0ELb1ELb0EEENS1_21CollectiveEpilogueFwdINS6_IJS8_SA_S9_EEENS6_IJNS7_ILi1EEESI_SI_EEESC_SE_Li256ELb0ELb1ELb0ELb0EEENS1_19SingleTileSchedulerILb0ELb0ELb1ELi128EEEEEEEEEvNT_6ParamsE)
        /*004c*/ 	.short	0x0380
        /*004e*/ 	.short	0x0418


	//----- nvinfo : EIATTR_SW_WAR
	.align		4
.L_380:
        /*0050*/ 	.byte	0x04, 0x36
        /*0052*/ 	.short	(.L_382 - .L_381)
.L_381:
        /*0054*/ 	.word	0x00000008
.L_382:


//--------------------- .nv.info._ZN7cutlass13device_kernelIN5flash19enable_sm80_to_sm89INS1_16FlashAttnFwdSm80INS1_25CollectiveMainloopFwdSm80ILi8ELi1ELb0EN4cute5tupleIJNS5_1CILi128EEENS7_ILi64EEENS7_ILi256EEEEEELi256ENS_6half_tEfNS_4arch4Sm80ELb0ELb1ELb1ELb1ELb0ELb0ELb1ELb0EEENS1_21CollectiveEpilogueFwdINS6_IJS8_SA_S9_EEENS6_IJNS7_ILi1EEESI_SI_EEESC_SE_Li256ELb1ELb1ELb0ELb0EEENS1_19SingleTileSchedulerILb1ELb0ELb1ELi128EEEEEEEEEvNT_6ParamsE --------------------------
	.section	.nv.info._ZN7cutlass13device_kernelIN5flash19enable_sm80_to_sm89INS1_16FlashAttnFwdSm80INS1_25CollectiveMainloopFwdSm80ILi8ELi1ELb0EN4cute5tupleIJNS5_1CILi128EEENS7_ILi64EEENS7_ILi256EEEEEELi256ENS_6half_tEfNS_4arch4Sm80ELb0ELb1ELb1ELb1ELb0ELb0ELb1ELb0EEENS1_21CollectiveEpilogueFwdINS6_IJS8_SA_S9_EEENS6_IJNS7_ILi1EEESI_SI_EEESC_SE_Li256ELb1ELb1ELb0ELb0EEENS1_19SingleTileSchedulerILb1ELb0ELb1ELi128EEEEEEEEEvNT_6ParamsE,"",@"SHT_CUDA_INFO"
	.sectionflags	@""
	.align	4


	//----- nvinfo : EIATTR_CUDA_API_VERSION
	.align		4
        /*0000*/ 	.byte	0x04, 0x37
        /*0002*/ 	.short	(.L_384 - .L_383)
.L_383:
        /*0004*/ 	.word	0x00000082


	//----- nvinfo : EIATTR_KPARAM_INFO
	.align		4
.L_384:
        /*0008*/ 	.byte	0x04, 0x17
        /*000a*/ 	.short	(.L_386 - .L_385)
.L_385:
        /*000c*/ 	.word	0x00000000
        /*0010*/ 	.short	0x0000
        /*0012*/ 	.short	0x0000
        /*0014*/ 	.byte	0x00, 0xf0, 0x61, 0x10


	//----- nvinfo : EIATTR_SPARSE_MMA_MASK
	.align		4
.L_386:
        /*0018*/ 	.byte	0x03, 0x50
        /*001a*/ 	.short	0x0000


	//----- nvinfo : EIATTR_MAXREG_COUNT
	.align		4
        /*001c*/ 	.byte	0x03, 0x1b
        /*001e*/ 	.short	0x00ff


	//----- nvinfo : EIATTR_MERCURY_ISA_VERSION
	.align		4
        /*0020*/ 	.byte	0x03, 0x5f
        /*0022*/ 	.short	0x0101


	//----- nvinfo : EIATTR_VRC_CTA_INIT_COUNT
	.align		4
        /*0024*/ 	.byte	0x02, 0x4a
	.zero		1
	.zero		1


	//----- nvinfo : EIATTR_EXIT_INSTR_OFFSETS
	.align		4
        /*0028*/ 	.byte	0x04, 0x1c
        /*002a*/ 	.short	(.L_388 - .L_387)


	//   ....[0]....
.L_387:
        /*002c*/ 	.word	0x00000010


	//----- nvinfo : EIATTR_MAX_THREADS
	.align		4
.L_388:
        /*0030*/ 	.byte	0x04, 0x05
        /*0032*/ 	.short	(.L_390 - .L_389)
.L_389:
        /*0034*/ 	.word	0x00000100
        /*0038*/ 	.word	0x00000001
        /*003c*/ 	.word	0x00000001


	//----- nvinfo : EIATTR_CBANK_PARAM_SIZE
	.align		4
.L_390:
        /*0040*/ 	.byte	0x03, 0x19
        /*0042*/ 	.short	0x0418


	//----- nvinfo : EIATTR_PARAM_CBANK
	.align		4
        /*0044*/ 	.byte	0x04, 0x0a
        /*0046*/ 	.short	(.L_392 - .L_391)
	.align		4
.L_391:
        /*0048*/ 	.word	index@(.nv.constant0._ZN7cutlass13device_kernelIN5flash19enable_sm80_to_sm89INS1_16FlashAttnFwdSm80INS1_25CollectiveMainloopFwdSm80ILi8ELi1ELb0EN4cute5tupleIJNS5_1CILi128EEENS7_ILi64EEENS7_ILi256EEEEEELi256ENS_6half_tEfNS_4arch4Sm80ELb0ELb1ELb1ELb1ELb0ELb0ELb1ELb0EEENS1_21CollectiveEpilogueFwdINS6_IJS8_SA_S9_EEENS6_IJNS7_ILi1EEESI_SI_EEESC_SE_Li256ELb1ELb1ELb0ELb0EEENS1_19SingleTileSchedulerILb1ELb0ELb1ELi128EEEEEEEEEvNT_6ParamsE)
        /*004c*/ 	.short	0x0380
        /*004e*/ 	.short	0x0418


	//----- nvinfo : EIATTR_SW_WAR
	.align		4
.L_392:
        /*0050*/ 	.byte	0x04, 0x36
        /*0052*/ 	.short	(.L_394 - .L_393)
.L_393:
        /*0054*/ 	.word	0x00000008
.L_394:


//--------------------- .nv.info._ZN7cutlass13device_kernelIN5flash19enable_sm80_to_sm89INS1_16FlashAttnFwdSm80INS1_25CollectiveMainloopFwdSm80ILi8ELi1ELb0EN4cute5tupleIJNS5_1CILi128EEENS7_ILi48EEENS7_ILi256EEEEEELi256ENS_6half_tEfNS_4arch4Sm80ELb0ELb1ELb1ELb1ELb0ELb1ELb1ELb0EEENS1_21CollectiveEpilogueFwdINS6_IJS8_SA_S9_EEENS6_IJNS7_ILi1EEESI_SI_EEESC_SE_Li256ELb1ELb1ELb0ELb0EEENS1_19SingleTileSchedulerILb1ELb0ELb1ELi128EEEEEEEEEvNT_6ParamsE --------------------------
	.section	.nv.info._ZN7cutlass13device_kernelIN5flash19enable_sm80_to_sm89INS1_16FlashAttnFwdSm80INS1_25CollectiveMainloopFwdSm80ILi8ELi1ELb0EN4cute5tupleIJNS5_1CILi128EEENS7_ILi48EEENS7_ILi256EEEEEELi256ENS_6half_tEfNS_4arch4Sm80ELb0ELb1ELb1ELb1ELb0ELb1ELb1ELb0EEENS1_21CollectiveEpilogueFwdINS6_IJS8_SA_S9_EEENS6_IJNS7_ILi1EEESI_SI_EEESC_SE_Li256ELb1ELb1ELb0ELb0EEENS1_19SingleTileSchedulerILb1ELb0ELb1ELi128EEEEEEEEEvNT_6ParamsE,"",@"SHT_CUDA_INFO"
	.sectionflags	@""
	.align	4


	//----- nvinfo : EIATTR_CUDA_API_VERSION
	.align		4
        /*0000*/ 	.byte	0x04, 0x37
        /*0002*/ 	.short	(.L_396 - .L_395)
.L_395:
        /*0004*/ 	.word	0x00000082


	//----- nvinfo : EIATTR_KPARAM_INFO
	.align		4
.L_396:
        /*0008*/ 	.byte	0x04, 0x17
        /*000a*/ 	.short	(.L_398 - .L_397)
.L_397:
        /*000c*/ 	.word	0x00000000
        /*0010*/ 	.short	0x0000
        /*0012*/ 	.short	0x0000
        /*0014*/ 	.byte	0x00, 0xf0, 0x61, 0x10


	//----- nvinfo : EIATTR_SPARSE_MMA_MASK
	.align		4
.L_398:
        /*0018*/ 	.byte	0x03, 0x50
        /*001a*/ 	.short	0x0000


	//----- nvinfo : EIATTR_MAXREG_COUNT
	.align		4
        /*001c*/ 	.byte	0x03, 0x1b
        /*001e*/ 	.short	0x00ff


	//----- nvinfo : EIATTR_MERCURY_ISA_VERSION
	.align		4
        /*0020*/ 	.byte	0x03, 0x5f
        /*0022*/ 	.short	0x0101


	//----- nvinfo : EIATTR_VRC_CTA_INIT_COUNT
	.align		4
        /*0024*/ 	.byte	0x02, 0x4a
	.zero		1
	.zero		1


	//----- nvinfo : EIATTR_EXIT_INSTR_OFFSETS
	.align		4
        /*0028*/ 	.byte	0x04, 0x1c
        /*002a*/ 	.short	(.L_400 - .L_399)


	//   ....[0]....
.L_399:
        /*002c*/ 	.word	0x00000010


	//----- nvinfo : EIATTR_MAX_THREADS
	.align		4
.L_400:
        /*0030*/ 	.byte	0x04, 0x05
        /*0032*/ 	.short	(.L_402 - .L_401)
.L_401:
        /*0034*/ 	.word	0x00000100
        /*0038*/ 	.word	0x00000001
        /*003c*/ 	.word	0x00000001


	//----- nvinfo : EIATTR_CBANK_PARAM_SIZE
	.align		4
.L_402:
        /*0040*/ 	.byte	0x03, 0x19
        /*0042*/ 	.short	0x0418


	//----- nvinfo : EIATTR_PARAM_CBANK
	.align		4
        /*0044*/ 	.byte	0x04, 0x0a
        /*0046*/ 	.short	(.L_404 - .L_403)
	.align		4
.L_403:
        /*0048*/ 	.word	index@(.nv.constant0._ZN7cutlass13device_kernelIN5flash19enable_sm80_to_sm89INS1_16FlashAttnFwdSm80INS1_25CollectiveMainloopFwdSm80ILi8ELi1ELb0EN4cute5tupleIJNS5_1CILi128EEENS7_ILi48EEENS7_ILi256EEEEEELi256ENS_6half_tEfNS_4arch4Sm80ELb0ELb1ELb1ELb1ELb0ELb1ELb1ELb0EEENS1_21CollectiveEpilogueFwdINS6_IJS8_SA_S9_EEENS6_IJNS7_ILi1EEESI_SI_EEESC_SE_Li256ELb1ELb1ELb0ELb0EEENS1_19SingleTileSchedulerILb1ELb0ELb1ELi128EEEEEEEEEvNT_6ParamsE)
        /*004c*/ 	.short	0x0380
        /*004e*/ 	.short	0x0418


	//----- nvinfo : EIATTR_SW_WAR
	.align		4
.L_404:
        /*0050*/ 	.byte	0x04, 0x36
        /*0052*/ 	.short	(.L_406 - .L_405)
.L_405:
        /*0054*/ 	.word	0x00000008
.L_406:


//--------------------- .nv.info._ZN7cutlass13device_kernelIN5flash19enable_sm80_to_sm89INS1_16FlashAttnFwdSm80INS1_25CollectiveMainloopFwdSm80ILi8ELi1ELb0EN4cute5tupleIJNS5_1CILi128EEENS7_ILi96EEENS7_ILi256EEEEEELi256ENS_6half_tEfNS_4arch4Sm80ELb1ELb0ELb1ELb0ELb0ELb0ELb1ELb0EEENS1_21CollectiveEpilogueFwdINS6_IJS8_SA_S9_EEENS6_IJNS7_ILi1EEESI_SI_EEESC_SE_Li256ELb0ELb1ELb0ELb0EEENS1_30DynamicPersistentTileSchedulerILi256ELi256ELb0ELb1ELb0EEEEEEEEEvNT_6ParamsE --------------------------
	.section	.nv.info._ZN7cutlass13device_kernelIN5flash19enable_sm80_to_sm89INS1_16FlashAttnFwdSm80INS1_25CollectiveMainloopFwdSm80ILi8ELi1ELb0EN4cute5tupleIJNS5_1CILi128EEENS7_ILi96EEENS7_ILi256EEEEEELi256ENS_6half_tEfNS_4arch4Sm80ELb1ELb0ELb1ELb0ELb0ELb0ELb1ELb0EEENS1_21CollectiveEpilogueFwdINS6_IJS8_SA_S9_EEENS6_IJNS7_ILi1EEESI_SI_EEESC_SE_Li256ELb0ELb1ELb0ELb0EEENS1_30DynamicPersistentTileSchedulerILi256ELi256ELb0ELb1ELb0EEEEEEEEEvNT_6ParamsE,"",@"SHT_CUDA_INFO"
	.sectionflags	@""
	.align	4


	//----- nvinfo : EIATTR_CUDA_API_VERSION
	.align		4
        /*0000*/ 	.byte	0x04, 0x37
        /*0002*/ 	.short	(.L_408 - .L_407)
.L_407:
        /*0004*/ 	.word	0x00000082


	//----- nvinfo : EIATTR_KPARAM_INFO
	.align		4
.L_408:
        /*0008*/ 	.byte	0x04, 0x17
        /*000a*/ 	.short	(.L_410 - .L_409)
.L_409:
        /*000c*/ 	.word	0x00000000
        /*0010*/ 	.short	0x0000
        /*0012*/ 	.short	0x0000
        /*0014*/ 	.byte	0x00, 0xf0, 0xa1, 0x10


	//----- nvinfo : EIATTR_SPARSE_MMA_MASK
	.align		4
.L_410:
        /*0018*/ 	.byte	0x03, 0x50
        /*001a*/ 	.short	0x0000


	//----- nvinfo : EIATTR_MAXREG_COUNT
	.align		4
        /*001c*/ 	.byte	0x03, 0x1b
        /*001e*/ 	.short	0x00ff


	//----- nvinfo : EIATTR_MERCURY_ISA_VERSION
	.align		4
        /*0020*/ 	.byte	0x03, 0x5f
        /*0022*/ 	.short	0x0101


	//----- nvinfo : EIATTR_VRC_CTA_INIT_COUNT
	.align		4
        /*0024*/ 	.byte	0x02, 0x4a
	.zero		1
	.zero		1


	//----- nvinfo : EIATTR_EXIT_INSTR_OFFSETS
	.align		4
        /*0028*/ 	.byte	0x04, 0x1c
        /*002a*/ 	.short	(.L_412 - .L_411)


	//   ....[0]....
.L_411:
        /*002c*/ 	.word	0x00000010


	//----- nvinfo : EIATTR_MAX_THREADS
	.align		4
.L_412:
        /*0030*/ 	.byte	0x04, 0x05
        /*0032*/ 	.short	(.L_414 - .L_413)
.L_413:
        /*0034*/ 	.word	0x00000100
        /*0038*/ 	.word	0x00000001
        /*003c*/ 	.word	0x00000001


	//----- nvinfo : EIATTR_CBANK_PARAM_SIZE
	.align		4
.L_414:
        /*0040*/ 	.byte	0x03, 0x19
        /*0042*/ 	.short	0x0428


	//----- nvinfo : EIATTR_PARAM_CBANK
	.align		4
        /*0044*/ 	.byte	0x04, 0x0a
        /*0046*/ 	.short	(.L_416 - .L_415)
	.align		4
.L_415:
        /*0048*/ 	.word	index@(.nv.constant0._ZN7cutlass13device_kernelIN5flash19enable_sm80_to_sm89INS1_16FlashAttnFwdSm80INS1_25CollectiveMainloopFwdSm80ILi8ELi1ELb0EN4cute5tupleIJNS5_1CILi128EEENS7_ILi96EEENS7_ILi256EEEEEELi256ENS_6half_tEfNS_4arch4Sm80ELb1ELb0ELb1ELb0ELb0ELb0ELb1ELb0EEENS1_21CollectiveEpilogueFwdINS6_IJS8_SA_S9_EEENS6_IJNS7_ILi1EEESI_SI_EEESC_SE_Li256ELb0ELb1ELb0ELb0EEENS1_30DynamicPersistentTileSchedulerILi256ELi256ELb0ELb1ELb0EEEEEEEEEvNT_6ParamsE)
        /*004c*/ 	.short	0x0380
        /*004e*/ 	.short	0x0428


	//----- nvinfo : EIATTR_SW_WAR
	.align		4
.L_416:
        /*0050*/ 	.byte	0x04, 0x36
        /*0052*/ 	.short	(.L_418 - .L_417)
.L_417:
        /*0054*/ 	.word	0x00000008
.L_418:


//--------------------- .nv.info._ZN7cutlass13device_kernelIN5flash19enable_sm80_to_sm89INS1_16FlashAttnFwdSm80INS1_25CollectiveMainloopFwdSm80ILi8ELi1ELb0EN4cute5tupleIJNS5_1CILi128EEENS7_ILi96EEENS7_ILi256EEEEEELi256ENS_6half_tEfNS_4arch4Sm80ELb1ELb0ELb1ELb1ELb0ELb0ELb1ELb0EEENS1_21CollectiveEpilogueFwdINS6_IJS8_SA_S9_EEENS6_IJNS7_ILi1EEESI_SI_EEESC_SE_Li256ELb1ELb1ELb0ELb0EEENS1_19SingleTileSchedulerILb1ELb0ELb1ELi128EEEEEEEEEvNT_6ParamsE --------------------------
	.section	.nv.info._ZN7cutlass13device_kernelIN5flash19enable_sm80_to_sm89INS1_16FlashAttnFwdSm80INS1_25CollectiveMainloopFwdSm80ILi8ELi1ELb0EN4cute5tupleIJNS5_1CILi128EEENS7_ILi96EEENS7_ILi256EEEEEELi256ENS_6half_tEfNS_4arch4Sm80ELb1ELb0ELb1ELb1ELb0ELb0ELb1ELb0EEENS1_21CollectiveEpilogueFwdINS6_IJS8_SA_S9_EEENS6_IJNS7_ILi1EEESI_SI_EEESC_SE_Li256ELb1ELb1ELb0ELb0EEENS1_19SingleTileSchedulerILb1ELb0ELb1ELi128EEEEEEEEEvNT_6ParamsE,"",@"SHT_CUDA_INFO"
	.sectionflags	@""
	.align	4


	//----- nvinfo : EIATTR_CUDA_API_VERSION
	.align		4
        /*0000*/ 	.byte	0x04, 0x37
        /*0002*/ 	.short	(.L_420 - .L_419)
.L_419:
        /*0004*/ 	.word	0x00000082


	//----- nvinfo : EIATTR_KPARAM_INFO
	.align		4
.L_420:
        /*0008*/ 	.byte	0x04, 0x17
        /*000a*/ 	.short	(.L_422 - .L_421)
.L_421:
        /*000c*/ 	.word	0x00000000
        /*0010*/ 	.short	0x0000
        /*0012*/ 	.short	0x0000
        /*0014*/ 	.byte	0x00, 0xf0, 0x61, 0x10


	//----- nvinfo : EIATTR_SPARSE_MMA_MASK
	.align		4
.L_422:
        /*0018*/ 	.byte	0x03, 0x50
        /*001a*/ 	.short	0x0000


	//----- nvinfo : EIATTR_MAXREG_COUNT
	.align		4
        /*001c*/ 	.byte	0x03, 0x1b
        /*001e*/ 	.short	0x00ff


	//----- nvinfo : EIATTR_MERCURY_ISA_VERSION
	.align		4
        /*0020*/ 	.byte	0x03, 0x5f
        /*0022*/ 	.short	0x0101


	//----- nvinfo : EIATTR_VRC_CTA_INIT_COUNT
	.align		4
        /*0024*/ 	.byte	0x02, 0x4a
	.zero		1
	.zero		1


	//----- nvinfo : EIATTR_EXIT_INSTR_OFFSETS
	.align		4
        /*0028*/ 	.byte	0x04, 0x1c
        /*002a*/ 	.short	(.L_424 - .L_423)


	//   ....[0]....
.L_423:
        /*002c*/ 	.word	0x00000010


	//----- nvinfo : EIATTR_MAX_THREADS
	.align		4
.L_424:
        /*0030*/ 	.byte	0x04, 0x05
        /*0032*/ 	.short	(.L_426 - .L_425)
.L_425:
        /*0034*/ 	.word	0x00000100
        /*0038*/ 	.word	0x00000001
        /*003c*/ 	.word	0x00000001


	//----- nvinfo : EIATTR_CBANK_PARAM_SIZE
	.align		4
.L_426:
        /*0040*/ 	.byte	0x03, 0x19
        /*0042*/ 	.short	0x0418


	//----- nvinfo : EIATTR_PARAM_CBANK
	.align		4
        /*0044*/ 	.byte	0x04, 0x0a
        /*0046*/ 	.short	(.L_428 - .L_427)
	.align		4
.L_427:
        /*0048*/ 	.word	index@(.nv.constant0._ZN7cutlass13device_kernelIN5flash19enable_sm80_to_sm89INS1_16FlashAttnFwdSm80INS1_25CollectiveMainloopFwdSm80ILi8ELi1ELb0EN4cute5tupleIJNS5_1CILi128EEENS7_ILi96EEENS7_ILi256EEEEEELi256ENS_6half_tEfNS_4arch4Sm80ELb1ELb0ELb1ELb1ELb0ELb0ELb1ELb0EEENS1_21CollectiveEpilogueFwdINS6_IJS8_SA_S9_EEENS6_IJNS7_ILi1EEESI_SI_EEESC_SE_Li256ELb1ELb1ELb0ELb0EEENS1_19SingleTileSchedulerILb1ELb0ELb1ELi128EEEEEEEEEvNT_6ParamsE)
        /*004c*/ 	.short	0x0380
        /*004e*/ 	.short	0x0418


	//----- nvinfo : EIATTR_SW_WAR
	.align		4
.L_428:
        /*0050*/ 	.byte	0x04, 0x36
        /*0052*/ 	.short	(.L_430 - .L_429)
.L_429:
        /*0054*/ 	.word	0x00000008
.L_430:


//--------------------- .nv.info._ZN7cutlass13device_kernelIN5flash19enable_sm80_to_sm89INS1_16FlashAttnFwdSm80INS1_25CollectiveMainloopFwdSm80ILi8ELi1ELb0EN4cute5tupleIJNS5_1CILi128EEENS7_ILi48EEENS7_ILi256EEEEEELi256ENS_6half_tEfNS_4arch4Sm80ELb1ELb0ELb1ELb1ELb0ELb1ELb1ELb0EEENS1_21CollectiveEpilogueFwdINS6_IJS8_SA_S9_EEENS6_IJNS7_ILi1EEESI_SI_EEESC_SE_Li256ELb1ELb1ELb0ELb0EEENS1_19SingleTileSchedulerILb1ELb0ELb1ELi128EEEEEEEEEvNT_6ParamsE --------------------------
	.section	.nv.info._ZN7cutlass13device_kernelIN5flash19enable_sm80_to_sm89INS1_16FlashAttnFwdSm80INS1_25CollectiveMainloopFwdSm80ILi8ELi1ELb0EN4cute5tupleIJNS5_1CILi128EEENS7_ILi48EEENS7_ILi256EEEEEELi256ENS_6half_tEfNS_4arch4Sm80ELb1ELb0ELb1ELb1ELb0ELb1ELb1ELb0EEENS1_21CollectiveEpilogueFwdINS6_IJS8_SA_S9_EEENS6_IJNS7_ILi1EEESI_SI_EEESC_SE_Li256ELb1ELb1ELb0ELb0EEENS1_19SingleTileSchedulerILb1ELb0ELb1ELi128EEEEEEEEEvNT_6ParamsE,"",@"SHT_CUDA_INFO"
	.sectionflags	@""
	.align	4


	//----- nvinfo : EIATTR_CUDA_API_VERSION
	.align		4
        /*0000*/ 	.byte	0x04, 0x37
        /*0002*/ 	.short	(.L_432 - .L_431)
.L_431:
        /*0004*/ 	.word	0x00000082


	//----- nvinfo : EIATTR_KPARAM_INFO
	.align		4
.L_432:
        /*0008*/ 	.byte	0x04, 0x17
        /*000a*/ 	.short	(.L_434 - .L_433)
.L_433:
        /*000c*/ 	.word	0x00000000
        /*0010*/ 	.short	0x0000
        /*0012*/ 	.short	0x0000
        /*0014*/ 	.byte	0x00, 0xf0, 0x61, 0x10


	//----- nvinfo : EIATTR_SPARSE_MMA_MASK
	.align		4
.L_434:
        /*0018*/ 	.byte	0x03, 0x50
        /*001a*/ 	.short	0x0000


	//----- nvinfo : EIATTR_MAXREG_COUNT
	.align		4
        /*001c*/ 	.byte	0x03, 0x1b
        /*001e*/ 	.short	0x00ff


	//----- nvinfo : EIATTR_MERCURY_ISA_VERSION
	.align		4
        /*0020*/ 	.byte	0x03, 0x5f
        /*0022*/ 	.short	0x0101


	//----- nvinfo : EIATTR_VRC_CTA_INIT_COUNT
	.align		4
        /*0024*/ 	.byte	0x02, 0x4a
	.zero		1
	.zero		1


	//----- nvinfo : EIATTR_EXIT_INSTR_OFFSETS
	.align		4
        /*0028*/ 	.byte	0x04, 0x1c
        /*002a*/ 	.short	(.L_436 - .L_435)


	//   ....[0]....
.L_435:
        /*002c*/ 	.word	0x00000010


	//----- nvinfo : EIATTR_MAX_THREADS
	.align		4
.L_436:
        /*0030*/ 	.byte	0x04, 0x05
        /*0032*/ 	.short	(.L_438 - .L_437)
.L_437:
        /*0034*/ 	.word	0x00000100
        /*0038*/ 	.word	0x00000001
        /*003c*/ 	.word	0x00000001


	//----- nvinfo : EIATTR_CBANK_PARAM_SIZE
	.align		4
.L_438:
        /*0040*/ 	.byte	0x03, 0x19
        /*0042*/ 	.short	0x0418


	//----- nvinfo : EIATTR_PARAM_CBANK
	.align		4
        /*0044*/ 	.byte	0x04, 0x0a
        /*0046*/ 	.short	(.L_440 - .L_439)
	.align		4
.L_439:
        /*0048*/ 	.word	index@(.nv.constant0._ZN7cutlass13device_kernelIN5flash19enable_sm80_to_sm89INS1_16FlashAttnFwdSm80INS1_25CollectiveMainloopFwdSm80ILi8ELi1ELb0EN4cute5tupleIJNS5_1CILi128EEENS7_ILi48EEENS7_ILi256EEEEEELi256ENS_6half_tEfNS_4arch4Sm80ELb1ELb0ELb1ELb1ELb0ELb1ELb1ELb0EEENS1_21CollectiveEpilogueFwdINS6_IJS8_SA_S9_EEENS6_IJNS7_ILi1EEESI_SI_EEESC_SE_Li256ELb1ELb1ELb0ELb0EEENS1_19SingleTileSchedulerILb1ELb0ELb1ELi128EEEEEEEEEvNT_6ParamsE)
        /*004c*/ 	.short	0x0380
        /*004e*/ 	.short	0x0418


	//----- nvinfo : EIATTR_SW_WAR
	.align		4
.L_440:
        /*0050*/ 	.byte	0x04, 0x36
        /*0052*/ 	.short	(.L_442 - .L_441)
.L_441:
        /*0054*/ 	.word	0x00000008
.L_442:


//--------------------- .nv.info._ZN7cutlass13device_kernelIN5flash19enable_sm80_to_sm89INS1_16FlashAttnFwdSm80INS1_25CollectiveMainloopFwdSm80ILi8ELi1ELb1EN4cute5tupleIJNS5_1CILi128EEENS7_ILi64EEENS7_ILi256EEEEEELi256ENS_6half_tEfNS_4arch4Sm80ELb0ELb0ELb0ELb0ELb0ELb0ELb1ELb0EEENS1_21CollectiveEpilogueFwdINS6_IJS8_SA_S9_EEENS6_IJNS7_ILi1EEESI_SI_EEESC_SE_Li256ELb0ELb1ELb0ELb0EEENS1_19SingleTileSchedulerILb0ELb0ELb1ELi128EEEEEEEEEvNT_6ParamsE --------------------------
	.section	.nv.info._ZN7cutlass13device_kernelIN5flash19enable_sm80_to_sm89INS1_16FlashAttnFwdSm80INS1_25CollectiveMainloopFwdSm80ILi8ELi1ELb1EN4cute5tupleIJNS5_1CILi128EEENS7_ILi64EEENS7_ILi256EEEEEELi256ENS_6half_tEfNS_4arch4Sm80ELb0ELb0ELb0ELb0ELb0ELb0ELb1ELb0EEENS1_21CollectiveEpilogueFwdINS6_IJS8_SA_S9_EEENS6_IJNS7_ILi1EEESI_SI_EEESC_SE_Li256ELb0ELb1ELb0ELb0EEENS1_19SingleTileSchedulerILb0ELb0ELb1ELi128EEEEEEEEEvNT_6ParamsE,"",@"SHT_CUDA_INFO"
	.sectionflags	@""
	.align	4


	//----- nvinfo : EIATTR_CUDA_API_VERSION
	.align		4
        /*0000*/ 	.byte	0x04, 0x37
        /*0002*/ 	.short	(.L_444 - .L_443)
.L_443:
        /*0004*/ 	.word	0x00000082


	//----- nvinfo : EIATTR_KPARAM_INFO
	.align		4
.L_444:
        /*0008*/ 	.byte	0x04, 0x17
        /*000a*/ 	.short	(.L_446 - .L_445)
.L_445:
        /*000c*/ 	.word	0x00000000
        /*0010*/ 	.short	0x0000
        /*0012*/ 	.short	0x0000
        /*0014*/ 	.byte	0x00, 0xf0, 0x61, 0x10


	//----- nvinfo : EIATTR_SPARSE_MMA_MASK
	.align		4
.L_446:
        /*0018*/ 	.byte	0x03, 0x50
        /*001a*/ 	.short	0x0000


	//----- nvinfo : EIATTR_MAXREG_COUNT
	.align		4
        /*001c*/ 	.byte	0x03, 0x1b
        /*001e*/ 	.short	0x00ff


	//----- nvinfo : EIATTR_MERCURY_ISA_VERSION
	.align		4
        /*0020*/ 	.byte	0x03, 0x5f
        /*0022*/ 	.short	0x0101


	//----- nvinfo : EIATTR_VRC_CTA_INIT_COUNT
	.align		4
        /*0024*/ 	.byte	0x02, 0x4a
	.zero		1
	.zero		1


	//----- nvinfo : EIATTR_EXIT_INSTR_OFFSETS
	.align		4
        /*0028*/ 	.byte	0x04, 0x1c
        /*002a*/ 	.short	(.L_448 - .L_447)


	//   ....[0]....
.L_447:
        /*002c*/ 	.word	0x00000010


	//----- nvinfo : EIATTR_MAX_THREADS
	.align		4
.L_448:
        /*0030*/ 	.byte	0x04, 0x05
        /*0032*/ 	.short	(.L_450 - .L_449)
.L_449:
        /*0034*/ 	.word	0x00000100
        /*0038*/ 	.word	0x00000001
        /*003c*/ 	.word	0x00000001


	//----- nvinfo : EIATTR_CBANK_PARAM_SIZE
	.align		4
.L_450:
        /*0040*/ 	.byte	0x03, 0x19
        /*0042*/ 	.short	0x0418


	//----- nvinfo : EIATTR_PARAM_CBANK
	.align		4
        /*0044*/ 	.byte	0x04, 0x0a
        /*0046*/ 	.short	(.L_452 - .L_451)
	.align		4
.L_451:
        /*0048*/ 	.word	index@(.nv.constant0._ZN7cutlass13device_kernelIN5flash19enable_sm80_to_sm89INS1_16FlashAttnFwdSm80INS1_25CollectiveMainloopFwdSm80ILi8ELi1ELb1EN4cute5tupleIJNS5_1CILi128EEENS7_ILi64EEENS7_ILi256EEEEEELi256ENS_6half_tEfNS_4arch4Sm80ELb0ELb0ELb0ELb0ELb0ELb0ELb1ELb0EEENS1_21CollectiveEpilogueFwdINS6_IJS8_SA_S9_EEENS6_IJNS7_ILi1EEESI_SI_EEESC_SE_Li256ELb0ELb1ELb0ELb0EEENS1_19SingleTileSchedulerILb0ELb0ELb1ELi128EEEEEEEEEvNT_6ParamsE)
        /*004c*/ 	.short	0x0380
        /*004e*/ 	.short	0x0418


	//----- nvinfo : EIATTR_SW_WAR
	.align		4
.L_452:
        /*0050*/ 	.byte	0x04, 0x36
        /*0052*/ 	.short	(.L_454 - .L_453)
.L_453:
        /*0054*/ 	.word	0x00000008
.L_454:


//--------------------- .nv.info._ZN7cutlass13device_kernelIN5flash19enable_sm80_to_sm89INS1_16FlashAttnFwdSm80INS1_25CollectiveMainloopFwdSm80ILi8ELi1ELb1EN4cute5tupleIJNS5_1CILi128EEENS7_ILi64EEENS7_ILi256EEEEEELi256ENS_6half_tEfNS_4arch4Sm80ELb0ELb0ELb0ELb1ELb0ELb0ELb1ELb0EEENS1_21CollectiveEpilogueFwdINS6_IJS8_SA_S9_EEENS6_IJNS7_ILi1EEESI_SI_EEESC_SE_Li256ELb1ELb1ELb0ELb0EEENS1_19SingleTileSchedulerILb1ELb0ELb1ELi128EEEEEEEEEvNT_6ParamsE --------------------------
	.section	.nv.info._ZN7cutlass13device_kernelIN5flash19enable_sm80_to_sm89INS1_16FlashAttnFwdSm80INS1_25CollectiveMainloopFwdSm80ILi8ELi1ELb1EN4cute5tupleIJNS5_1CILi128EEENS7_ILi64EEENS7_ILi256EEEEEELi256ENS_6half_tEfNS_4arch4Sm80ELb0ELb0ELb0ELb1ELb0ELb0ELb1ELb0EEENS1_21CollectiveEpilogueFwdINS6_IJS8_SA_S9_EEENS6_IJNS7_ILi1EEESI_SI_EEESC_SE_Li256ELb1ELb1ELb0ELb0EEENS1_19SingleTileSchedulerILb1ELb0ELb1ELi128EEEEEEEEEvNT_6ParamsE,"",@"SHT_CUDA_INFO"
	.sectionflags	@""
	.align	4


	//----- nvinfo : EIATTR_CUDA_API_VERSION
	.align		4
        /*0000*/ 	.byte	0x04, 0x37
        /*0002*/ 	.short	(.L_456 - .L_455)
.L_455:
        /*0004*/ 	.word	0x00000082


	//----- nvinfo : EIATTR_KPARAM_INFO
	.align		4
.L_456:
        /*0008*/ 	.byte	0x04, 0x17
        /*000a*/ 	.short	(.L_458 - .L_457)
.L_457:
        /*000c*/ 	.word	0x00000000
        /*0010*/ 	.short	0x0000
        /*0012*/ 	.short	0x0000
        /*0014*/ 	.byte	0x00, 0xf0, 0x61, 0x10


	//----- nvinfo : EIATTR_SPARSE_MMA_MASK
	.align		4
.L_458:
        /*0018*/ 	.byte	0x03, 0x50
        /*001a*/ 	.short	0x0000


	//----- nvinfo : EIATTR_MAXREG_COUNT
	.align		4
        /*001c*/ 	.byte	0x03, 0x1b
        /*001e*/ 	.short	0x00ff


	//----- nvinfo : EIATTR_MERCURY_ISA_VERSION
	.align		4
        /*0020*/ 	.byte	0x03, 0x5f
        /*0022*/ 	.short	0x0101


	//----- nvinfo : EIATTR_VRC_CTA_INIT_COUNT
	.align		4
        /*0024*/ 	.byte	0x02, 0x4a
	.zero		1
	.zero		1


	//----- nvinfo : EIATTR_EXIT_INSTR_OFFSETS
	.align		4
        /*0028*/ 	.byte	0x04, 0x1c
        /*002a*/ 	.short	(.L_460 - .L_459)


	//   ....[0]....
.L_459:
        /*002c*/ 	.word	0x00000010


	//----- nvinfo : EIATTR_MAX_THREADS
	.align		4
.L_460:
        /*0030*/ 	.byte	0x04, 0x05
        /*0032*/ 	.short	(.L_462 - .L_461)
.L_461:
        /*0034*/ 	.word	0x00000100
        /*0038*/ 	.word	0x00000001
        /*003c*/ 	.word	0x00000001


	//----- nvinfo : EIATTR_CBANK_PARAM_SIZE
	.align		4
.L_462:
        /*0040*/ 	.byte	0x03, 0x19
        /*0042*/ 	.short	0x0418


	//----- nvinfo : EIATTR_PARAM_CBANK
	.align		4
        /*0044*/ 	.byte	0x04, 0x0a
        /*0046*/ 	.short	(.L_464 - .L_463)
	.align		4
.L_463:
        /*0048*/ 	.word	index@(.nv.constant0._ZN7cutlass13device_kernelIN5flash19enable_sm80_to_sm89INS1_16FlashAttnFwdSm80INS1_25CollectiveMainloopFwdSm80ILi8ELi1ELb1EN4cute5tupleIJNS5_1CILi128EEENS7_ILi64EEENS7_ILi256EEEEEELi256ENS_6half_tEfNS_4arch4Sm80ELb0ELb0ELb0ELb1ELb0ELb0ELb1ELb0EEENS1_21CollectiveEpilogueFwdINS6_IJS8_SA_S9_EEENS6_IJNS7_ILi1EEESI_SI_EEESC_SE_Li256ELb1ELb1ELb0ELb0EEENS1_19SingleTileSchedulerILb1ELb0ELb1ELi128EEEEEEEEEvNT_6ParamsE)
        /*004c*/ 	.short	0x0380
        /*004e*/ 	.short	0x0418


	//----- nvinfo : EIATTR_SW_WAR
	.align		4
.L_464:
        /*0050*/ 	.byte	0x04, 0x36
        /*0052*/ 	.short	(.L_466 - .L_465)
.L_465:
        /*0054*/ 	.word	0x00000008
.L_466:


//--------------------- .nv.info._ZN7cutlass13device_kernelIN5flash19enable_sm80_to_sm89INS1_16FlashAttnFwdSm80INS1_25CollectiveMainloopFwdSm80ILi8ELi1ELb0EN4cute5tupleIJNS5_1CILi128EEENS7_ILi32EEENS7_ILi256EEEEEELi256ENS_6half_tEfNS_4arch4Sm80ELb0ELb0ELb0ELb1ELb0ELb1ELb1ELb0EEENS1_21CollectiveEpilogueFwdINS6_IJS8_SA_S9_EEENS6_IJNS7_ILi1EEESI_SI_EEESC_SE_Li256ELb1ELb1ELb0ELb0EEENS1_19SingleTileSchedulerILb1ELb0ELb1ELi128EEEEEEEEEvNT_6ParamsE --------------------------
	.section	.nv.info._ZN7cutlass13device_kernelIN5flash19enable_sm80_to_sm89INS1_16FlashAttnFwdSm80INS1_25CollectiveMainloopFwdSm80ILi8ELi1ELb0EN4cute5tupleIJNS5_1CILi128EEENS7_ILi32EEENS7_ILi256EEEEEELi256ENS_6half_tEfNS_4arch4Sm80ELb0ELb0ELb0ELb1ELb0ELb1ELb1ELb0EEENS1_21CollectiveEpilogueFwdINS6_IJS8_SA_S9_EEENS6_IJNS7_ILi1EEESI_SI_EEESC_SE_Li256ELb1ELb1ELb0ELb0EEENS1_19SingleTileSchedulerILb1ELb0ELb1ELi128EEEEEEEEEvNT_6ParamsE,"",@"SHT_CUDA_INFO"
	.sectionflags	@""
	.align	4


	//----- nvinfo : EIATTR_CUDA_API_VERSION
	.align		4
        /*0000*/ 	.byte	0x04, 0x37
        /*0002*/ 	.short	(.L_468 - .L_467)
.L_467:
        /*0004*/ 	.word	0x00000082


	//----- nvinfo : EIATTR_KPARAM_INFO
	.align		4
.L_468:
        /*0008*/ 	.byte	0x04, 0x17
        /*000a*/ 	.short	(.L_470 - .L_469)
.L_469:
        /*000c*/ 	.word	0x00000000
        /*0010*/ 	.short	0x0000
        /*0012*/ 	.short	0x0000
        /*0014*/ 	.byte	0x00, 0xf0, 0x61, 0x10


	//----- nvinfo : EIATTR_SPARSE_MMA_MASK
	.align		4
.L_470:
        /*0018*/ 	.byte	0x03, 0x50
        /*001a*/ 	.short	0x0000


	//----- nvinfo : EIATTR_MAXREG_COUNT
	.align		4
        /*001c*/ 	.byte	0x03, 0x1b
        /*001e*/ 	.short	0x00ff


	//----- nvinfo : EIATTR_MERCURY_ISA_VERSION
	.align		4
        /*0020*/ 	.byte	0x03, 0x5f
        /*0022*/ 	.short	0x0101


	//----- nvinfo : EIATTR_VRC_CTA_INIT_COUNT
	.align		4
        /*0024*/ 	.byte	0x02, 0x4a
	.zero		1
	.zero		1


	//----- nvinfo : EIATTR_EXIT_INSTR_OFFSETS
	.align		4
        /*0028*/ 	.byte	0x04, 0x1c
        /*002a*/ 	.short	(.L_472 - .L_471)


	//   ....[0]....
.L_471:
        /*002c*/ 	.word	0x00000010


	//----- nvinfo : EIATTR_MAX_THREADS
	.align		4
.L_472:
        /*0030*/ 	.byte	0x04, 0x05
        /*0032*/ 	.short	(.L_474 - .L_473)
.L_473:
        /*0034*/ 	.word	0x00000100
        /*0038*/ 	.word	0x00000001
        /*003c*/ 	.word	0x00000001


	//----- nvinfo : EIATTR_CBANK_PARAM_SIZE
	.align		4
.L_474:
        /*0040*/ 	.byte	0x03, 0x19
        /*0042*/ 	.short	0x0418


	//----- nvinfo : EIATTR_PARAM_CBANK
	.align		4
        /*0044*/ 	.byte	0x04, 0x0a
        /*0046*/ 	.short	(.L_476 - .L_475)
	.align		4
.L_475:
        /*0048*/ 	.word	index@(.nv.constant0._ZN7cutlass13device_kernelIN5flash19enable_sm80_to_sm89INS1_16FlashAttnFwdSm80INS1_25CollectiveMainloopFwdSm80ILi8ELi1ELb0EN4cute5tupleIJNS5_1CILi128EEENS7_ILi32EEENS7_ILi256EEEEEELi256ENS_6half_tEfNS_4arch4Sm80ELb0ELb0ELb0ELb1ELb0ELb1ELb1ELb0EEENS1_21CollectiveEpilogueFwdINS6_IJS8_SA_S9_EEENS6_IJNS7_ILi1EEESI_SI_EEESC_SE_Li256ELb1ELb1ELb0ELb0EEENS1_19SingleTileSchedulerILb1ELb0ELb1ELi128EEEEEEEEEvNT_6ParamsE)
        /*004c*/ 	.short	0x0380
        /*004e*/ 	.short	0x0418


	//----- nvinfo : EIATTR_SW_WAR
	.align		4
.L_476:
        /*0050*/ 	.byte	0x04, 0x36
        /*0052*/ 	.short	(.L_478 - .L_477)
.L_477:
        /*0054*/ 	.word	0x00000008
.L_478:


//--------------------- .nv.info._ZN7cutlass13device_kernelIN5flash19enable_sm80_to_sm89INS1_16FlashAttnFwdSm80INS1_25CollectiveMainloopFwdSm80ILi8ELi1ELb1EN4cute5tupleIJNS5_1CILi128EEENS7_ILi48EEENS7_ILi256EEEEEELi256ENS_6half_tEfNS_4arch4Sm80ELb0ELb1ELb0ELb0ELb0ELb0ELb1ELb0EEENS1_21CollectiveEpilogueFwdINS6_IJS8_SA_S9_EEENS6_IJNS7_ILi1EEESI_SI_EEESC_SE_Li256ELb0ELb1ELb0ELb0EEENS1_19SingleTileSchedulerILb0ELb0ELb1ELi128EEEEEEEEEvNT_6ParamsE --------------------------
	.section	.nv.info._ZN7cutlass13device_kernelIN5flash19enable_sm80_to_sm89INS1_16FlashAttnFwdSm80INS1_25CollectiveMainloopFwdSm80ILi8ELi1ELb1EN4cute5tupleIJNS5_1CILi128EEENS7_ILi48EEENS7_ILi256EEEEEELi256ENS_6half_tEfNS_4arch4Sm80ELb0ELb1ELb0ELb0ELb0ELb0ELb1ELb0EEENS1_21CollectiveEpilogueFwdINS6_IJS8_SA_S9_EEENS6_IJNS7_ILi1EEESI_SI_EEESC_SE_Li256ELb0ELb1ELb0ELb0EEENS1_19SingleTileSchedulerILb0ELb0ELb1ELi128EEEEEEEEEvNT_6ParamsE,"",@"SHT_CUDA_INFO"
	.sectionflags	@""
	.align	4


	//----- nvinfo : EIATTR_CUDA_API_VERSION
	.align		4
        /*0000*/ 	.byte	0x04, 0x37
        /*0002*/ 	.short	(.L_480 - .L_479)
.L_479:
        /*0004*/ 	.word	0x00000082


	//----- nvinfo : EIATTR_KPARAM_INFO
	.align		4
.L_480:
        /*0008*/ 	.byte	0x04, 0x17
        /*000a*/ 	.short	(.L_482 - .L_481)
.L_481:
        /*000c*/ 	.word	0x00000000
        /*0010*/ 	.short	0x0000
        /*0012*/ 	.short	0x0000
        /*0014*/ 	.byte	0x00, 0xf0, 0x61, 0x10


	//----- nvinfo : EIATTR_SPARSE_MMA_MASK
	.align		4
.L_482:
        /*0018*/ 	.byte	0x03, 0x50
        /*001a*/ 	.short	0x0000


	//----- nvinfo : EIATTR_MAXREG_COUNT
	.align		4
        /*001c*/ 	.byte	0x03, 0x1b
        /*001e*/ 	.short	0x00ff


	//----- nvinfo : EIATTR_MERCURY_ISA_VERSION
	.align		4
        /*0020*/ 	.byte	0x03, 0x5f
        /*0022*/ 	.short	0x0101


	//----- nvinfo : EIATTR_VRC_CTA_INIT_COUNT
	.align		4
        /*0024*/ 	.byte	0x02, 0x4a
	.zero		1
	.zero		1


	//----- nvinfo : EIATTR_EXIT_INSTR_OFFSETS
	.align		4
        /*0028*/ 	.byte	0x04, 0x1c
        /*002a*/ 	.short	(.L_484 - .L_483)


	//   ....[0]....
.L_483:
        /*002c*/ 	.word	0x00000010


	//----- nvinfo : EIATTR_MAX_THREADS
	.align		4
.L_484:
        /*0030*/ 	.byte	0x04, 0x05
        /*0032*/ 	.short	(.L_486 - .L_485)
.L_485:
        /*0034*/ 	.word	0x00000100
        /*0038*/ 	.word	0x00000001
        /*003c*/ 	.word	0x00000001


	//----- nvinfo : EIATTR_CBANK_PARAM_SIZE
	.align		4
.L_486:
        /*0040*/ 	.byte	0x03, 0x19
        /*0042*/ 	.short	0x0418


	//----- nvinfo : EIATTR_PARAM_CBANK
	.align		4
        /*0044*/ 	.byte	0x04, 0x0a
        /*0046*/ 	.short	(.L_488 - .L_487)
	.align		4
.L_487:
        /*0048*/ 	.word	index@(.nv.constant0._ZN7cutlass13device_kernelIN5flash19enable_sm80_to_sm89INS1_16FlashAttnFwdSm80INS1_25CollectiveMainloopFwdSm80ILi8ELi1ELb1EN4cute5tupleIJNS5_1CILi128EEENS7_ILi48EEENS7_ILi256EEEEEELi256ENS_6half_tEfNS_4arch4Sm80ELb0ELb1ELb0ELb0ELb0ELb0ELb1ELb0EEENS1_21CollectiveEpilogueFwdINS6_IJS8_SA_S9_EEENS6_IJNS7_ILi1EEESI_SI_EEESC_SE_Li256ELb0ELb1ELb0ELb0EEENS1_19SingleTileSchedulerILb0ELb0ELb1ELi128EEEEEEEEEvNT_6ParamsE)
        /*004c*/ 	.short	0x0380
        /*004e*/ 	.short	0x0418


	//----- nvinfo : EIATTR_SW_WAR
	.align		4
.L_488:
        /*0050*/ 	.byte	0x04, 0x36
        /*0052*/ 	.short	(.L_490 - .L_489)
.L_489:
        /*0054*/ 	.word	0x00000008
.L_490:


//--------------------- .nv.info._ZN7cutlass13device_kernelIN5flash19enable_sm80_to_sm89INS1_16FlashAttnFwdSm80INS1_25CollectiveMainloopFwdSm80ILi8ELi1ELb1EN4cute5tupleIJNS5_1CILi128EEENS7_ILi48EEENS7_ILi256EEEEEELi256ENS_6half_tEfNS_4arch4Sm80ELb0ELb1ELb0ELb1ELb0ELb0ELb1ELb0EEENS1_21CollectiveEpilogueFwdINS6_IJS8_SA_S9_EEENS6_IJNS7_ILi1EEESI_SI_EEESC_SE_Li256ELb1ELb1ELb0ELb0EEENS1_19SingleTileSchedulerILb1ELb0ELb1ELi128EEEEEEEEEvNT_6ParamsE --------------------------
	.section	.nv.info._ZN7cutlass13device_kernelIN5flash19enable_sm80_to_sm89INS1_16FlashAttnFwdSm80INS1_25CollectiveMainloopFwdSm80ILi8ELi1ELb1EN4cute5tupleIJNS5_1CILi128EEENS7_ILi48EEENS7_ILi256EEEEEELi256ENS_6half_tEfNS_4arch4Sm80ELb0ELb1ELb0ELb1ELb0ELb0ELb1ELb0EEENS1_21CollectiveEpilogueFwdINS6_IJS8_SA_S9_EEENS6_IJNS7_ILi1EEESI_SI_EEESC_SE_Li256ELb1ELb1ELb0ELb0EEENS1_19SingleTileSchedulerILb1ELb0ELb1ELi128EEEEEEEEEvNT_6ParamsE,"",@"SHT_CUDA_INFO"
	.sectionflags	@""
	.align	4


	//----- nvinfo : EIATTR_CUDA_API_VERSION
	.align		4
        /*0000*/ 	.byte	0x04, 0x37
        /*0002*/ 	.short	(.L_492 - .L_491)
.L_491:
        /*0004*/ 	.word	0x00000082


	//----- nvinfo : EIATTR_KPARAM_INFO
	.align		4
.L_492:
        /*0008*/ 	.byte	0x04, 0x17
        /*000a*/ 	.short	(.L_494 - .L_493)
.L_493:
        /*000c*/ 	.word	0x00000000
        /*0010*/ 	.short	0x0000
        /*0012*/ 	.short	0x0000
        /*0014*/ 	.byte	0x00, 0xf0, 0x61, 0x10


	//----- nvinfo : EIATTR_SPARSE_MMA_MASK
	.align		4
.L_494:
        /*0018*/ 	.byte	0x03, 0x50
        /*001a*/ 	.short	0x0000


	//----- nvinfo : EIATTR_MAXREG_COUNT
	.align		4
        /*001c*/ 	.byte	0x03, 0x1b
        /*001e*/ 	.short	0x00ff


	//----- nvinfo : EIATTR_MERCURY_ISA_VERSION
	.align		4
        /*0020*/ 	.byte	0x03, 0x5f
        /*0022*/ 	.short	0x0101


	//----- nvinfo : EIATTR_VRC_CTA_INIT_COUNT
	.align		4
        /*0024*/ 	.byte	0x02, 0x4a
	.zero		1
	.zero		1


	//----- nvinfo : EIATTR_EXIT_INSTR_OFFSETS
	.align		4
        /*0028*/ 	.byte	0x04, 0x1c
        /*002a*/ 	.short	(.L_496 - .L_495)


	//   ....[0]....
.L_495:
        /*002c*/ 	.word	0x00000010


	//----- nvinfo : EIATTR_MAX_THREADS
	.align		4
.L_496:
        /*0030*/ 	.byte	0x04, 0x05
        /*0032*/ 	.short	(.L_498 - .L_497)
.L_497:
        /*0034*/ 	.word	0x00000100
        /*0038*/ 	.word	0x00000001
        /*003c*/ 	.word	0x00000001


	//----- nvinfo : EIATTR_CBANK_PARAM_SIZE
	.align		4
.L_498:
        /*0040*/ 	.byte	0x03, 0x19
        /*0042*/ 	.short	0x0418


	//----- nvinfo : EIATTR_PARAM_CBANK
	.align		4
        /*0044*/ 	.byte	0x04, 0x0a
        /*0046*/ 	.short	(.L_500 - .L_499)
	.align		4
.L_499:
        /*0048*/ 	.word	index@(.nv.constant0._ZN7cutlass13device_kernelIN5flash19enable_sm80_to_sm89INS1_16FlashAttnFwdSm80INS1_25CollectiveMainloopFwdSm80ILi8ELi1ELb1EN4cute5tupleIJNS5_1CILi128EEENS7_ILi48EEENS7_ILi256EEEEEELi256ENS_6half_tEfNS_4arch4Sm80ELb0ELb1ELb0ELb1ELb0ELb0ELb1ELb0EEENS1_21CollectiveEpilogueFwdINS6_IJS8_SA_S9_EEENS6_IJNS7_ILi1EEESI_SI_EEESC_SE_Li256ELb1ELb1ELb0ELb0EEENS1_19SingleTileSchedulerILb1ELb0ELb1ELi128EEEEEEEEEvNT_6ParamsE)
        /*004c*/ 	.short	0x0380
        /*004e*/ 	.short	0x0418


	//----- nvinfo : EIATTR_SW_WAR
	.align		4
.L_500:
        /*0050*/ 	.byte	0x04, 0x36
        /*0052*/ 	.short	(.L_502 - .L_501)
.L_501:
        /*0054*/ 	.word	0x00000008
.L_502:


//--------------------- .nv.info._ZN7cutlass13device_kernelIN5flash19enable_sm80_to_sm89INS1_16FlashAttnFwdSm80INS1_25CollectiveMainloopFwdSm80ILi8ELi1ELb0EN4cute5tupleIJNS5_1CILi128EEENS7_ILi32EEENS7_ILi256EEEEEELi256ENS_6half_tEfNS_4arch4Sm80ELb0ELb1ELb0ELb1ELb0ELb1ELb1ELb0EEENS1_21CollectiveEpilogueFwdINS6_IJS8_SA_S9_EEENS6_IJNS7_ILi1EEESI_SI_EEESC_SE_Li256ELb1ELb1ELb0ELb0EEENS1_19SingleTileSchedulerILb1ELb0ELb1ELi128EEEEEEEEEvNT_6ParamsE --------------------------
	.section	.nv.info._ZN7cutlass13device_kernelIN5flash19enable_sm80_to_sm89INS1_16FlashAttnFwdSm80INS1_25CollectiveMainloopFwdSm80ILi8ELi1ELb0EN4cute5tupleIJNS5_1CILi128EEENS7_ILi32EEENS7_ILi256EEEEEELi256ENS_6half_tEfNS_4arch4Sm80ELb0ELb1ELb0ELb1ELb0ELb1ELb1ELb0EEENS1_21CollectiveEpilogueFwdINS6_IJS8_SA_S9_EEENS6_IJNS7_ILi1EEESI_SI_EEESC_SE_Li256ELb1ELb1ELb0ELb0EEENS1_19SingleTileSchedulerILb1ELb0ELb1ELi128EEEEEEEEEvNT_6ParamsE,"",@"SHT_CUDA_INFO"
	.sectionflags	@""
	.align	4


	//----- nvinfo : EIATTR_CUDA_API_VERSION
	.align		4
        /*0000*/ 	.byte	0x04, 0x37
        /*0002*/ 	.short	(.L_504 - .L_503)
.L_503:
        /*0004*/ 	.word	0x00000082


	//----- nvinfo : EIATTR_KPARAM_INFO
	.align		4
.L_504:
        /*0008*/ 	.byte	0x04, 0x17
        /*000a*/ 	.short	(.L_506 - .L_505)
.L_505:
        /*000c*/ 	.word	0x00000000
        /*0010*/ 	.short	0x0000
        /*0012*/ 	.short	0x0000
        /*0014*/ 	.byte	0x00, 0xf0, 0x61, 0x10


	//----- nvinfo : EIATTR_SPARSE_MMA_MASK
	.align		4
.L_506:
        /*0018*/ 	.byte	0x03, 0x50
        /*001a*/ 	.short	0x0000


	//----- nvinfo : EIATTR_MAXREG_COUNT
	.align		4
        /*001c*/ 	.byte	0x03, 0x1b
        /*001e*/ 	.short	0x00ff


	//----- nvinfo : EIATTR_MERCURY_ISA_VERSION
	.align		4
        /*0020*/ 	.byte	0x03, 0x5f
        /*0022*/ 	.short	0x0101


	//----- nvinfo : EIATTR_VRC_CTA_INIT_COUNT
	.align		4
        /*0024*/ 	.byte	0x02, 0x4a
	.zero		1
	.zero		1


	//----- nvinfo : EIATTR_EXIT_INSTR_OFFSETS
	.align		4
        /*0028*/ 	.byte	0x04, 0x1c
        /*002a*/ 	.short	(.L_508 - .L_507)


	//   ....[0]....
.L_507:
        /*002c*/ 	.word	0x00000010


	//----- nvinfo : EIATTR_MAX_THREADS
	.align		4
.L_508:
        /*0030*/ 	.byte	0x04, 0x05
        /*0032*/ 	.short	(.L_510 - .L_509)
.L_509:
        /*0034*/ 	.word	0x00000100
        /*0038*/ 	.word	0x00000001
        /*003c*/ 	.word	0x00000001


	//----- nvinfo : EIATTR_CBANK_PARAM_SIZE
	.align		4
.L_510:
        /*0040*/ 	.byte	0x03, 0x19
        /*0042*/ 	.short	0x0418


	//----- nvinfo : EIATTR_PARAM_CBANK
	.align		4
        /*0044*/ 	.byte	0x04, 0x0a
        /*0046*/ 	.short	(.L_512 - .L_511)
	.align		4
.L_511:
        /*0048*/ 	.word	index@(.nv.constant0._ZN7cutlass13device_kernelIN5flash19enable_sm80_to_sm89INS1_16FlashAttnFwdSm80INS1_25CollectiveMainloopFwdSm80ILi8ELi1ELb0EN4cute5tupleIJNS5_1CILi128EEENS7_ILi32EEENS7_ILi256EEEEEELi256ENS_6half_tEfNS_4arch4Sm80ELb0ELb1ELb0ELb1ELb0ELb1ELb1ELb0EEENS1_21CollectiveEpilogueFwdINS6_IJS8_SA_S9_EEENS6_IJNS7_ILi1EEESI_SI_EEESC_SE_Li256ELb1ELb1ELb0ELb0EEENS1_19SingleTileSchedulerILb1ELb0ELb1ELi128EEEEEEEEEvNT_6ParamsE)
        /*004c*/ 	.short	0x0380
        /*004e*/ 	.short	0x0418


	//----- nvinfo : EIATTR_SW_WAR
	.align		4
.L_512:
        /*0050*/ 	.byte	0x04, 0x36
        /*0052*/ 	.short	(.L_514 - .L_513)
.L_513:
        /*0054*/ 	.word	0x00000008
.L_514:


//--------------------- .nv.info._ZN7cutlass13device_kernelIN5flash19enable_sm80_to_sm89INS1_16FlashAttnFwdSm80INS1_25CollectiveMainloopFwdSm80ILi8ELi1ELb1EN4cute5tupleIJNS5_1CILi128EEENS7_ILi64EEENS7_ILi256EEEEEELi256ENS_6half_tEfNS_4arch4Sm80ELb1ELb0ELb0ELb0ELb0ELb0ELb1ELb0EEENS1_21CollectiveEpilogueFwdINS6_IJS8_SA_S9_EEENS6_IJNS7_ILi1EEESI_SI_EEESC_SE_Li256ELb0ELb1ELb0ELb0EEENS1_30DynamicPersistentTileSchedulerILi256ELi256ELb0ELb1ELb0EEEEEEEEEvNT_6ParamsE --------------------------
	.section	.nv.info._ZN7cutlass13device_kernelIN5flash19enable_sm80_to_sm89INS1_16FlashAttnFwdSm80INS1_25CollectiveMainloopFwdSm80ILi8ELi1ELb1EN4cute5tupleIJNS5_1CILi128EEENS7_ILi64EEENS7_ILi256EEEEEELi256ENS_6half_tEfNS_4arch4Sm80ELb1ELb0ELb0ELb0ELb0ELb0ELb1ELb0EEENS1_21CollectiveEpilogueFwdINS6_IJS8_SA_S9_EEENS6_IJNS7_ILi1EEESI_SI_EEESC_SE_Li256ELb0ELb1ELb0ELb0EEENS1_30DynamicPersistentTileSchedulerILi256ELi256ELb0ELb1ELb0EEEEEEEEEvNT_6ParamsE,"",@"SHT_CUDA_INFO"
	.sectionflags	@""
	.align	4


	//----- nvinfo : EIATTR_CUDA_API_VERSION
	.align		4
        /*0000*/ 	.byte	0x04, 0x37
        /*0002*/ 	.short	(.L_516 - .L_515)
.L_515:
        /*0004*/ 	.word	0x00000082


	//----- nvinfo : EIATTR_KPARAM_INFO
	.align		4
.L_516:
        /*0008*/ 	.byte	0x04, 0x17
        /*000a*/ 	.short	(.L_518 - .L_517)
.L_517:
        /*000c*/ 	.word	0x00000000
        /*0010*/ 	.short	0x0000
        /*0012*/ 	.short	0x0000
        /*0014*/ 	.byte	0x00, 0xf0, 0xa1, 0x10


	//----- nvinfo : EIATTR_SPARSE_MMA_MASK
	.align		4
.L_518:
        /*0018*/ 	.byte	0x03, 0x50
        /*001a*/ 	.short	0x0000


	//----- nvinfo : EIATTR_MAXREG_COUNT
	.align		4
        /*001c*/ 	.byte	0x03, 0x1b
        /*001e*/ 	.short	0x00ff


	//----- nvinfo : EIATTR_MERCURY_ISA_VERSION
	.align		4
        /*0020*/ 	.byte	0x03, 0x5f
        /*0022*/ 	.short	0x0101


	//----- nvinfo : EIATTR_VRC_CTA_INIT_COUNT
	.align		4
        /*0024*/ 	.byte	0x02, 0x4a
	.zero		1
	.zero		1


	//----- nvinfo : EIATTR_EXIT_INSTR_OFFSETS
	.align		4
        /*0028*/ 	.byte	0x04, 0x1c
        /*002a*/ 	.short	(.L_520 - .L_519)


	//   ....[0]....
.L_519:
        /*002c*/ 	.word	0x00000010


	//----- nvinfo : EIATTR_MAX_THREADS
	.align		4
.L_520:
        /*0030*/ 	.byte	0x04, 0x05
        /*0032*/ 	.short	(.L_522 - .L_521)
.L_521:
        /*0034*/ 	.word	0x00000100
        /*0038*/ 	.word	0x00000001
        /*003c*/ 	.word	0x00000001


	//----- nvinfo : EIATTR_CBANK_PARAM_SIZE
	.align		4
.L_522:
        /*0040*/ 	.byte	0x03, 0x19
        /*0042*/ 	.short	0x0428


	//----- nvinfo : EIATTR_PARAM_CBANK
	.align		4
        /*0044*/ 	.byte	0x04, 0x0a
        /*0046*/ 	.short	(.L_524 - .L_523)
	.align		4
.L_523:
        /*0048*/ 	.word	index@(.nv.constant0._ZN7cutlass13device_kernelIN5flash19enable_sm80_to_sm89INS1_16FlashAttnFwdSm80INS1_25CollectiveMainloopFwdSm80ILi8ELi1ELb1EN4cute5tupleIJNS5_1CILi128EEENS7_ILi64EEENS7_ILi256EEEEEELi256ENS_6half_tEfNS_4arch4Sm80ELb1ELb0ELb0ELb0ELb0ELb0ELb1ELb0EEENS1_21CollectiveEpilogueFwdINS6_IJS8_SA_S9_EEENS6_IJNS7_ILi1EEESI_SI_EEESC_SE_Li256ELb0ELb1ELb0ELb0EEENS1_30DynamicPersistentTileSchedulerILi256ELi256ELb0ELb1ELb0EEEEEEEEEvNT_6ParamsE)
        /*004c*/ 	.short	0x0380
        /*004e*/ 	.short	0x0428


	//----- nvinfo : EIATTR_SW_WAR
	.align		4
.L_524:
        /*0050*/ 	.byte	0x04, 0x36
        /*0052*/ 	.short	(.L_526 - .L_525)
.L_525:
        /*0054*/ 	.word	0x00000008
.L_526:


//--------------------- .nv.info._ZN7cutlass13device_kernelIN5flash19enable_sm80_to_sm89INS1_16FlashAttnFwdSm80INS1_25CollectiveMainloopFwdSm80ILi8ELi1ELb1EN4cute5tupleIJNS5_1CILi128EEENS7_ILi64EEENS7_ILi256EEEEEELi256ENS_6half_tEfNS_4arch4Sm80ELb1ELb0ELb0ELb1ELb0ELb0ELb1ELb0EEENS1_21CollectiveEpilogueFwdINS6_IJS8_SA_S9_EEENS6_IJNS7_ILi1EEESI_SI_EEESC_SE_Li256ELb1ELb1ELb0ELb0EEENS1_19SingleTileSchedulerILb1ELb0ELb1ELi128EEEEEEEEEvNT_6ParamsE --------------------------
	.section	.nv.info._ZN7cutlass13device_kernelIN5flash19enable_sm80_to_sm89INS1_16FlashAttnFwdSm80INS1_25CollectiveMainloopFwdSm80ILi8ELi1ELb1EN4cute5tupleIJNS5_1CILi128EEENS7_ILi64EEENS7_ILi256EEEEEELi256ENS_6half_tEfNS_4arch4Sm80ELb1ELb0ELb0ELb1ELb0ELb0ELb1ELb0EEENS1_21CollectiveEpilogueFwdINS6_IJS8_SA_S9_EEENS6_IJNS7_ILi1EEESI_SI_EEESC_SE_Li256ELb1ELb1ELb0ELb0EEENS1_19SingleTileSchedulerILb1ELb0ELb1ELi128EEEEEEEEEvNT_6ParamsE,"",@"SHT_CUDA_INFO"
	.sectionflags	@""
	.align	4


	//----- nvinfo : EIATTR_CUDA_API_VERSION
	.align		4
        /*0000*/ 	.byte	0x04, 0x37
        /*0002*/ 	.short	(.L_528 - .L_527)
.L_527:
        /*0004*/ 	.word	0x00000082


	//----- nvinfo : EIATTR_KPARAM_INFO
	.align		4
.L_528:
        /*0008*/ 	.byte	0x04, 0x17
        /*000a*/ 	.short	(.L_530 - .L_529)
.L_529:
        /*000c*/ 	.word	0x00000000
        /*0010*/ 	.short	0x0000
        /*0012*/ 	.short	0x0000
        /*0014*/ 	.byte	0x00, 0xf0, 0x61, 0x10


	//----- nvinfo : EIATTR_SPARSE_MMA_MASK
	.align		4
.L_530:
        /*0018*/ 	.byte	0x03, 0x50
        /*001a*/ 	.short	0x0000


	//----- nvinfo : EIATTR_MAXREG_COUNT
	.align		4
        /*001c*/ 	.byte	0x03, 0x1b
        /*001e*/ 	.short	0x00ff


	//----- nvinfo : EIATTR_MERCURY_ISA_VERSION
	.align		4
        /*0020*/ 	.byte	0x03, 0x5f
        /*0022*/ 	.short	0x0101


	//----- nvinfo : EIATTR_VRC_CTA_INIT_COUNT
	.align		4
        /*0024*/ 	.byte	0x02, 0x4a
	.zero		1
	.zero		1


	//----- nvinfo : EIATTR_EXIT_INSTR_OFFSETS
	.align		4
        /*0028*/ 	.byte	0x04, 0x1c
        /*002a*/ 	.short	(.L_532 - .L_531)


	//   ....[0]....
.L_531:
        /*002c*/ 	.word	0x00000010


	//----- nvinfo : EIATTR_MAX_THREADS
	.align		4
.L_532:
        /*0030*/ 	.byte	0x04, 0x05
        /*0032*/ 	.short	(.L_534 - .L_533)
.L_533:
        /*0034*/ 	.word	0x00000100
        /*0038*/ 	.word	0x00000001
        /*003c*/ 	.word	0x00000001


	//----- nvinfo : EIATTR_CBANK_PARAM_SIZE
	.align		4
.L_534:
        /*0040*/ 	.byte	0x03, 0x19
        /*0042*/ 	.short	0x0418


	//----- nvinfo : EIATTR_PARAM_CBANK
	.align		4
        /*0044*/ 	.byte	0x04, 0x0a
        /*0046*/ 	.short	(.L_536 - .L_535)
	.align		4
.L_535:
        /*0048*/ 	.word	index@(.nv.constant0._ZN7cutlass13device_kernelIN5flash19enable_sm80_to_sm89INS1_16FlashAttnFwdSm80INS1_25CollectiveMainloopFwdSm80ILi8ELi1ELb1EN4cute5tupleIJNS5_1CILi128EEENS7_ILi64EEENS7_ILi256EEEEEELi256ENS_6half_tEfNS_4arch4Sm80ELb1ELb0ELb0ELb1ELb0ELb0ELb1ELb0EEENS1_21CollectiveEpilogueFwdINS6_IJS8_SA_S9_EEENS6_IJNS7_ILi1EEESI_SI_EEESC_SE_Li256ELb1ELb1ELb0ELb0EEENS1_19SingleTileSchedulerILb1ELb0ELb1ELi128EEEEEEEEEvNT_6ParamsE)
        /*004c*/ 	.short	0x0380
        /*004e*/ 	.short	0x0418


	//----- nvinfo : EIATTR_SW_WAR
	.align		4
.L_536:
        /*0050*/ 	.byte	0x04, 0x36
        /*0052*/ 	.short	(.L_538 - .L_537)
.L_537:
        /*0054*/ 	.word	0x00000008
.L_538:


//--------------------- .nv.info._ZN7cutlass13device_kernelIN5flash19enable_sm80_to_sm89INS1_16FlashAttnFwdSm80INS1_25CollectiveMainloopFwdSm80ILi8ELi1ELb0EN4cute5tupleIJNS5_1CILi128EEENS7_ILi32EEENS7_ILi256EEEEEELi256ENS_6half_tEfNS_4arch4Sm80ELb1ELb0ELb0ELb1ELb0ELb1ELb1ELb0EEENS1_21CollectiveEpilogueFwdINS6_IJS8_SA_S9_EEENS6_IJNS7_ILi1EEESI_SI_EEESC_SE_Li256ELb1ELb1ELb0ELb0EEENS1_19SingleTileSchedulerILb1ELb0ELb1ELi128EEEEEEEEEvNT_6ParamsE --------------------------
	.section	.nv.info._ZN7cutlass13device_kernelIN5flash19enable_sm80_to_sm89INS1_16FlashAttnFwdSm80INS1_25CollectiveMainloopFwdSm80ILi8ELi1ELb0EN4cute5tupleIJNS5_1CILi128EEENS7_ILi32EEENS7_ILi256EEEEEELi256ENS_6half_tEfNS_4arch4Sm80ELb1ELb0ELb0ELb1ELb0ELb1ELb1ELb0EEENS1_21CollectiveEpilogueFwdINS6_IJS8_SA_S9_EEENS6_IJNS7_ILi1EEESI_SI_EEESC_SE_Li256ELb1ELb1ELb0ELb0EEENS1_19SingleTileSchedulerILb1ELb0ELb1ELi128EEEEEEEEEvNT_6ParamsE,"",@"SHT_CUDA_INFO"
	.sectionflags	@""
	.align	4


	//----- nvinfo : EIATTR_CUDA_API_VERSION
	.align		4
        /*0000*/ 	.byte	0x04, 0x37
        /*0002*/ 	.short	(.L_540 - .L_539)
.L_539:
        /*0004*/ 	.word	0x00000082


	//----- nvinfo : EIATTR_KPARAM_INFO
	.align		4
.L_540:
        /*0008*/ 	.byte	0x04, 0x17
        /*000a*/ 	.short	(.L_542 - .L_541)
.L_541:
        /*000c*/ 	.word	0x00000000
        /*0010*/ 	.short	0x0000
        /*0012*/ 	.short	0x0000
        /*0014*/ 	.byte	0x00, 0xf0, 0x61, 0x10


	//----- nvinfo : EIATTR_SPARSE_MMA_MASK
	.align		4
.L_542:
        /*0018*/ 	.byte	0x03, 0x50
        /*001a*/ 	.short	0x0000


	//----- nvinfo : EIATTR_MAXREG_COUNT
	.align		4
        /*001c*/ 	.byte	0x03, 0x1b
        /*001e*/ 	.short	0x00ff


	//----- nvinfo : EIATTR_MERCURY_ISA_VERSION
	.align		4
        /*0020*/ 	.byte	0x03, 0x5f
        /*0022*/ 	.short	0x0101


	//----- nvinfo : EIATTR_VRC_CTA_INIT_COUNT
	.align		4
        /*0024*/ 	.byte	0x02, 0x4a
	.zero		1
	.zero		1


	//----- nvinfo : EIATTR_EXIT_INSTR_OFFSETS
	.align		4
        /*0028*/ 	.byte	0x04, 0x1c
        /*002a*/ 	.short	(.L_544 - .L_543)


	//   ....[0]....
.L_543:
        /*002c*/ 	.word	0x00000010


	//----- nvinfo : EIATTR_MAX_THREADS
	.align		4
.L_544:
        /*0030*/ 	.byte	0x04, 0x05
        /*0032*/ 	.short	(.L_546 - .L_545)
.L_545:
        /*0034*/ 	.word	0x00000100
        /*0038*/ 	.word	0x00000001
        /*003c*/ 	.word	0x00000001


	//----- nvinfo : EIATTR_CBANK_PARAM_SIZE
	.align		4
.L_546:
        /*0040*/ 	.byte	0x03, 0x19
        /*0042*/ 	.short	0x0418


	//----- nvinfo : EIATTR_PARAM_CBANK
	.align		4
        /*0044*/ 	.byte	0x04, 0x0a
        /*0046*/ 	.short	(.L_548 - .L_547)
	.align		4
.L_547:
        /*0048*/ 	.word	index@(.nv.constant0._ZN7cutlass13device_kernelIN5flash19enable_sm80_to_sm89INS1_16FlashAttnFwdSm80INS1_25CollectiveMainloopFwdSm80ILi8ELi1ELb0EN4cute5tupleIJNS5_1CILi128EEENS7_ILi32EEENS7_ILi256EEEEEELi256ENS_6half_tEfNS_4arch4Sm80ELb1ELb0ELb0ELb1ELb0ELb1ELb1ELb0EEENS1_21CollectiveEpilogueFwdINS6_IJS8_SA_S9_EEENS6_IJNS7_ILi1EEESI_SI_EEESC_SE_Li256ELb1ELb1ELb0ELb0EEENS1_19SingleTileSchedulerILb1ELb0ELb1ELi128EEEEEEEEEvNT_6ParamsE)
        /*004c*/ 	.short	0x0380
        /*004e*/ 	.short	0x0418


	//----- nvinfo : EIATTR_SW_WAR
	.align		4
.L_548:
        /*0050*/ 	.byte	0x04, 0x36
        /*0052*/ 	.short	(.L_550 - .L_549)
.L_549:
        /*0054*/ 	.word	0x00000008
.L_550:


//--------------------- .nv.info._ZN7cutlass13device_kernelIN5flash19enable_sm80_to_sm89INS1_16FlashAttnFwdSm80INS1_25CollectiveMainloopFwdSm80ILi8ELi1ELb0EN4cute5tupleIJNS5_1CILi128EEENS7_ILi96EEENS7_ILi256EEEEEELi256ENS_6half_tEfNS_4arch4Sm80ELb0ELb0ELb0ELb0ELb0ELb0ELb1ELb0EEENS1_21CollectiveEpilogueFwdINS6_IJS8_SA_S9_EEENS6_IJNS7_ILi1EEESI_SI_EEESC_SE_Li256ELb0ELb1ELb0ELb0EEENS1_19SingleTileSchedulerILb0ELb0ELb1ELi128EEEEEEEEEvNT_6ParamsE --------------------------
	.section	.nv.info._ZN7cutlass13device_kernelIN5flash19enable_sm80_to_sm89INS1_16FlashAttnFwdSm80INS1_25CollectiveMainloopFwdSm80ILi8ELi1ELb0EN4cute5tupleIJNS5_1CILi128EEENS7_ILi96EEENS7_ILi256EEEEEELi256ENS_6half_tEfNS_4arch4Sm80ELb0ELb0ELb0ELb0ELb0ELb0ELb1ELb0EEENS1_21CollectiveEpilogueFwdINS6_IJS8_SA_S9_EEENS6_IJNS7_ILi1EEESI_SI_EEESC_SE_Li256ELb0ELb1ELb0ELb0EEENS1_19SingleTileSchedulerILb0ELb0ELb1ELi128EEEEEEEEEvNT_6ParamsE,"",@"SHT_CUDA_INFO"
	.sectionflags	@""
	.align	4


	//----- nvinfo : EIATTR_CUDA_API_VERSION
	.align		4
        /*0000*/ 	.byte	0x04, 0x37
        /*0002*/ 	.short	(.L_552 - .L_551)
.L_551:
        /*0004*/ 	.word	0x00000082


	//----- nvinfo : EIATTR_KPARAM_INFO
	.align		4
.L_552:
        /*0008*/ 	.byte	0x04, 0x17
        /*000a*/ 	.short	(.L_554 - .L_553)
.L_553:
        /*000c*/ 	.word	0x00000000
        /*0010*/ 	.short	0x0000
        /*0012*/ 	.short	0x0000
        /*0014*/ 	.byte	0x00, 0xf0, 0x61, 0x10


	//----- nvinfo : EIATTR_SPARSE_MMA_MASK
	.align		4
.L_554:
        /*0018*/ 	.byte	0x03, 0x50
        /*001a*/ 	.short	0x0000


	//----- nvinfo : EIATTR_MAXREG_COUNT
	.align		4
        /*001c*/ 	.byte	0x03, 0x1b
        /*001e*/ 	.short	0x00ff


	//----- nvinfo : EIATTR_MERCURY_ISA_VERSION
	.align		4
        /*0020*/ 	.byte	0x03, 0x5f
        /*0022*/ 	.short	0x0101


	//----- nvinfo : EIATTR_VRC_CTA_INIT_COUNT
	.align		4
        /*0024*/ 	.byte	0x02, 0x4a
	.zero		1
	.zero		1


	//----- nvinfo : EIATTR_EXIT_INSTR_OFFSETS
	.align		4
        /*0028*/ 	.byte	0x04, 0x1c
        /*002a*/ 	.short	(.L_556 - .L_555)


	//   ....[0]....
.L_555:
        /*002c*/ 	.word	0x00000010


	//----- nvinfo : EIATTR_MAX_THREADS
	.align		4
.L_556:
        /*0030*/ 	.byte	0x04, 0x05
        /*0032*/ 	.short	(.L_558 - .L_557)
.L_557:
        /*0034*/ 	.word	0x00000100
        /*0038*/ 	.word	0x00000001
        /*003c*/ 	.word	0x00000001


	//----- nvinfo : EIATTR_CBANK_PARAM_SIZE
	.align		4
.L_558:
        /*0040*/ 	.byte	0x03, 0x19
        /*0042*/ 	.short	0x0418


	//----- nvinfo : EIATTR_PARAM_CBANK
	.align		4
        /*0044*/ 	.byte	0x04, 0x0a
        /*0046*/ 	.short	(.L_560 - .L_559)
	.align		4
.L_559:
        /*0048*/ 	.word	index@(.nv.constant0._ZN7cutlass13device_kernelIN5flash19enable_sm80_to_sm89INS1_16FlashAttnFwdSm80INS1_25CollectiveMainloopFwdSm80ILi8ELi1ELb0EN4cute5tupleIJNS5_1CILi128EEENS7_ILi96EEENS7_ILi256EEEEEELi256ENS_6half_tEfNS_4arch4Sm80ELb0ELb0ELb0ELb0ELb0ELb0ELb1ELb0EEENS1_21CollectiveEpilogueFwdINS6_IJS8_SA_S9_EEENS6_IJNS7_ILi1EEESI_SI_EEESC_SE_Li256ELb0ELb1ELb0ELb0EEENS1_19SingleTileSchedulerILb0ELb0ELb1ELi128EEEEEEEEEvNT_6ParamsE)
        /*004c*/ 	.short	0x0380
        /*004e*/ 	.short	0x0418


	//----- nvinfo : EIATTR_SW_WAR
	.align		4
.L_560:
        /*0050*/ 	.byte	0x04, 0x36
        /*0052*/ 	.short	(.L_562 - .L_561)
.L_561:
        /*0054*/ 	.word	0x00000008
.L_562:


//--------------------- .nv.info._ZN7cutlass13device_kernelIN5flash19enable_sm80_to_sm89INS1_16FlashAttnFwdSm80INS1_25CollectiveMainloopFwdSm80ILi8ELi1ELb0EN4cute5tupleIJNS5_1CILi128EEENS7_ILi96EEENS7_ILi256EEEEEELi256ENS_6half_tEfNS_4arch4Sm80ELb0ELb0ELb0ELb1ELb0ELb0ELb1ELb0EEENS1_21CollectiveEpilogueFwdINS6_IJS8_SA_S9_EEENS6_IJNS7_ILi1EEESI_SI_EEESC_SE_Li256ELb1ELb1ELb0ELb0EEENS1_19SingleTileSchedulerILb1ELb0ELb1ELi128EEEEEEEEEvNT_6ParamsE --------------------------
	.section	.nv.info._ZN7cutlass13device_kernelIN5flash19enable_sm80_to_sm89INS1_16FlashAttnFwdSm80INS1_25CollectiveMainloopFwdSm80ILi8ELi1ELb0EN4cute5tupleIJNS5_1CILi128EEENS7_ILi96EEENS7_ILi256EEEEEELi256ENS_6half_tEfNS_4arch4Sm80ELb0ELb0ELb0ELb1ELb0ELb0ELb1ELb0EEENS1_21CollectiveEpilogueFwdINS6_IJS8_SA_S9_EEENS6_IJNS7_ILi1EEESI_SI_EEESC_SE_Li256ELb1ELb1ELb0ELb0EEENS1_19SingleTileSchedulerILb1ELb0ELb1ELi128EEEEEEEEEvNT_6ParamsE,"",@"SHT_CUDA_INFO"
	.sectionflags	@""
	.align	4


	//----- nvinfo : EIATTR_CUDA_API_VERSION
	.align		4
        /*0000*/ 	.byte	0x04, 0x37
        /*0002*/ 	.short	(.L_564 - .L_563)
.L_563:
        /*0004*/ 	.word	0x00000082


	//----- nvinfo : EIATTR_KPARAM_INFO
	.align		4
.L_564:
        /*0008*/ 	.byte	0x04, 0x17
        /*000a*/ 	.short	(.L_566 - .L_565)
.L_565:
        /*000c*/ 	.word	0x00000000
        /*0010*/ 	.short	0x0000
        /*0012*/ 	.short	0x0000
        /*0014*/ 	.byte	0x00, 0xf0, 0x61, 0x10


	//----- nvinfo : EIATTR_SPARSE_MMA_MASK
	.align		4
.L_566:
        /*0018*/ 	.byte	0x03, 0x50
        /*001a*/ 	.short	0x0000


	//----- nvinfo : EIATTR_MAXREG_COUNT
	.align		4
        /*001c*/ 	.byte	0x03, 0x1b
        /*001e*/ 	.short	0x00ff


	//----- nvinfo : EIATTR_MERCURY_ISA_VERSION
	.align		4
        /*0020*/ 	.byte	0x03, 0x5f
        /*0022*/ 	.short	0x0101


	//----- nvinfo : EIATTR_VRC_CTA_INIT_COUNT
	.align		4
        /*0024*/ 	.byte	0x02, 0x4a
	.zero		1
	.zero		1


	//----- nvinfo : EIATTR_EXIT_INSTR_OFFSETS
	.align		4
        /*0028*/ 	.byte	0x04, 0x1c
        /*002a*/ 	.short	(.L_568 - .L_567)


	//   ....[0]....
.L_567:
        /*002c*/ 	.word	0x00000010


	//----- nvinfo : EIATTR_MAX_THREADS
	.align		4
.L_568:
        /*0030*/ 	.byte	0x04, 0x05
        /*0032*/ 	.short	(.L_570 - .L_569)
.L_569:
        /*0034*/ 	.word	0x00000100
        /*0038*/ 	.word	0x00000001
        /*003c*/ 	.word	0x00000001


	//----- nvinfo : EIATTR_CBANK_PARAM_SIZE
	.align		4
.L_570:
        /*0040*/ 	.byte	0x03, 0x19
        /*0042*/ 	.short	0x0418


	//----- nvinfo : EIATTR_PARAM_CBANK
	.align		4
        /*0044*/ 	.byte	0x04, 0x0a
        /*0046*/ 	.short	(.L_572 - .L_571)
	.align		4
.L_571:
        /*0048*/ 	.word	index@(.nv.constant0._ZN7cutlass13device_kernelIN5flash19enable_sm80_to_sm89INS1_16FlashAttnFwdSm80INS1_25CollectiveMainloopFwdSm80ILi8ELi1ELb0EN4cute5tupleIJNS5_1CILi128EEENS7_ILi96EEENS7_ILi256EEEEEELi256ENS_6half_tEfNS_4arch4Sm80ELb0ELb0ELb0ELb1ELb0ELb0ELb1ELb0EEENS1_21CollectiveEpilogueFwdINS6_IJS8_SA_S9_EEENS6_IJNS7_ILi1EEESI_SI_EEESC_SE_Li256ELb1ELb1ELb0ELb0EEENS1_19SingleTileSchedulerILb1ELb0ELb1ELi128EEEEEEEEEvNT_6ParamsE)
        /*004c*/ 	.short	0x0380
        /*004e*/ 	.short	0x0418


	//----- nvinfo : EIATTR_SW_WAR
	.align		4
.L_572:
        /*0050*/ 	.byte	0x04, 0x36
        /*0052*/ 	.short	(.L_574 - .L_573)
.L_573:
        /*0054*/ 	.word	0x00000008
.L_574:


//--------------------- .nv.info._ZN7cutlass13device_kernelIN5flash19enable_sm80_to_sm89INS1_16FlashAttnFwdSm80INS1_25CollectiveMainloopFwdSm80ILi8ELi1ELb0EN4cute5tupleIJNS5_1CILi128EEENS7_ILi48EEENS7_ILi256EEEEEELi256ENS_6half_tEfNS_4arch4Sm80ELb0ELb0ELb0ELb1ELb0ELb1ELb1ELb0EEENS1_21CollectiveEpilogueFwdINS6_IJS8_SA_S9_EEENS6_IJNS7_ILi1EEESI_SI_EEESC_SE_Li256ELb1ELb1ELb0ELb0EEENS1_19SingleTileSchedulerILb1ELb0ELb1ELi128EEEEEEEEEvNT_6ParamsE --------------------------
	.section	.nv.info._ZN7cutlass13device_kernelIN5flash19enable_sm80_to_sm89INS1_16FlashAttnFwdSm80INS1_25CollectiveMainloopFwdSm80ILi8ELi1ELb0EN4cute5tupleIJNS5_1CILi128EEENS7_ILi48EEENS7_ILi256EEEEEELi256ENS_6half_tEfNS_4arch4Sm80ELb0ELb0ELb0ELb1ELb0ELb1ELb1ELb0EEENS1_21CollectiveEpilogueFwdINS6_IJS8_SA_S9_EEENS6_IJNS7_ILi1EEESI_SI_EEESC_SE_Li256ELb1ELb1ELb0ELb0EEENS1_19SingleTileSchedulerILb1ELb0ELb1ELi128EEEEEEEEEvNT_6ParamsE,"",@"SHT_CUDA_INFO"
	.sectionflags	@""
	.align	4


	//----- nvinfo : EIATTR_CUDA_API_VERSION
	.align		4
        /*0000*/ 	.byte	0x04, 0x37
        /*0002*/ 	.short	(.L_576 - .L_575)
.L_575:
        /*0004*/ 	.word	0x00000082


	//----- nvinfo : EIATTR_KPARAM_INFO
	.align		4
.L_576:
        /*0008*/ 	.byte	0x04, 0x17
        /*000a*/ 	.short	(.L_578 - .L_577)
.L_577:
        /*000c*/ 	.word	0x00000000
        /*0010*/ 	.short	0x0000
        /*0012*/ 	.short	0x0000
        /*0014*/ 	.byte	0x00, 0xf0, 0x61, 0x10


	//----- nvinfo : EIATTR_SPARSE_MMA_MASK
	.align		4
.L_578:
        /*0018*/ 	.byte	0x03, 0x50
        /*001a*/ 	.short	0x0000


	//----- nvinfo : EIATTR_MAXREG_COUNT
	.align		4
        /*001c*/ 	.byte	0x03, 0x1b
        /*001e*/ 	.short	0x00ff


	//----- nvinfo : EIATTR_MERCURY_ISA_VERSION
	.align		4
        /*0020*/ 	.byte	0x03, 0x5f
        /*0022*/ 	.short	0x0101


	//----- nvinfo : EIATTR_VRC_CTA_INIT_COUNT
	.align		4
        /*0024*/ 	.byte	0x02, 0x4a
	.zero		1
	.zero		1


	//----- nvinfo : EIATTR_EXIT_INSTR_OFFSETS
	.align		4
        /*0028*/ 	.byte	0x04, 0x1c
        /*002a*/ 	.short	(.L_580 - .L_579)


	//   ....[0]....
.L_579:
        /*002c*/ 	.word	0x00000010


	//----- nvinfo : EIATTR_MAX_THREADS
	.align		4
.L_580:
        /*0030*/ 	.byte	0x04, 0x05
        /*0032*/ 	.short	(.L_582 - .L_581)
.L_581:
        /*0034*/ 	.word	0x00000100
        /*0038*/ 	.word	0x00000001
        /*003c*/ 	.word	0x00000001


	//----- nvinfo : EIATTR_CBANK_PARAM_SIZE
	.align		4
.L_582:
        /*0040*/ 	.byte	0x03, 0x19
        /*0042*/ 	.short	0x0418


	//----- nvinfo : EIATTR_PARAM_CBANK
	.align		4
        /*0044*/ 	.byte	0x04, 0x0a
        /*0046*/ 	.short	(.L_584 - .L_583)
	.align		4
.L_583:
        /*0048*/ 	.word	index@(.nv.constant0._ZN7cutlass13device_kernelIN5flash19enable_sm80_to_sm89INS1_16FlashAttnFwdSm80INS1_25CollectiveMainloopFwdSm80ILi8ELi1ELb0EN4cute5tupleIJNS5_1CILi128EEENS7_ILi48EEENS7_ILi256EEEEEELi256ENS_6half_tEfNS_4arch4Sm80ELb0ELb0ELb0ELb1ELb0ELb1ELb1ELb0EEENS1_21CollectiveEpilogueFwdINS6_IJS8_SA_S9_EEENS6_IJNS7_ILi1EEESI_SI_EEESC_SE_Li256ELb1ELb1ELb0ELb0EEENS1_19SingleTileSchedulerILb1ELb0ELb1ELi128EEEEEEEEEvNT_6ParamsE)
        /*004c*/ 	.short	0x0380
        /*004e*/ 	.short	0x0418


	//----- nvinfo : EIATTR_SW_WAR
	.align		4
.L_584:
        /*0050*/ 	.byte	0x04, 0x36
        /*0052*/ 	.short	(.L_586 - .L_585)
.L_585:
        /*0054*/ 	.word	0x00000008
.L_586:


//--------------------- .nv.info._ZN7cutlass13device_kernelIN5flash19enable_sm80_to_sm89INS1_16FlashAttnFwdSm80INS1_25CollectiveMainloopFwdSm80ILi8ELi1ELb0EN4cute5tupleIJNS5_1CILi128EEENS7_ILi64EEENS7_ILi256EEEEEELi256ENS_6half_tEfNS_4arch4Sm80ELb0ELb1ELb0ELb0ELb0ELb0ELb1ELb0EEENS1_21CollectiveEpilogueFwdINS6_IJS8_SA_S9_EEENS6_IJNS7_ILi1EEESI_SI_EEESC_SE_Li256ELb0ELb1ELb0ELb0EEENS1_19SingleTileSchedulerILb0ELb0ELb1ELi128EEEEEEEEEvNT_6ParamsE --------------------------
	.section	.nv.info._ZN7cutlass13device_kernelIN5flash19enable_sm80_to_sm89INS1_16FlashAttnFwdSm80INS1_25CollectiveMainloopFwdSm80ILi8ELi1ELb0EN4cute5tupleIJNS5_1CILi128EEENS7_ILi64EEENS7_ILi256EEEEEELi256ENS_6half_tEfNS_4arch4Sm80ELb0ELb1ELb0ELb0ELb0ELb0ELb1ELb0EEENS1_21CollectiveEpilogueFwdINS6_IJS8_SA_S9_EEENS6_IJNS7_ILi1EEESI_SI_EEESC_SE_Li256ELb0ELb1ELb0ELb0EEENS1_19SingleTileSchedulerILb0ELb0ELb1ELi128EEEEEEEEEvNT_6ParamsE,"",@"SHT_CUDA_INFO"
	.sectionflags	@""
	.align	4


	//----- nvinfo : EIATTR_CUDA_API_VERSION
	.align		4
        /*0000*/ 	.byte	0x04, 0x37
        /*0002*/ 	.short	(.L_588 - .L_587)
.L_587:
        /*0004*/ 	.word	0x00000082


	//----- nvinfo : EIATTR_KPARAM_INFO
	.align		4
.L_588:
        /*0008*/ 	.byte	0x04, 0x17
        /*000a*/ 	.short	(.L_590 - .L_589)
.L_589:
        /*000c*/ 	.word	0x00000000
        /*0010*/ 	.short	0x0000
        /*0012*/ 	.short	0x0000
        /*0014*/ 	.byte	0x00, 0xf0, 0x61, 0x10


	//----- nvinfo : EIATTR_SPARSE_MMA_MASK
	.align		4
.L_590:
        /*0018*/ 	.byte	0x03, 0x50
        /*001a*/ 	.short	0x0000


	//----- nvinfo : EIATTR_MAXREG_COUNT
	.align		4
        /*001c*/ 	.byte	0x03, 0x1b
        /*001e*/ 	.short	0x00ff


	//----- nvinfo : EIATTR_MERCURY_ISA_VERSION
	.align		4
        /*0020*/ 	.byte	0x03, 0x5f
        /*0022*/ 	.short	0x0101


	//----- nvinfo : EIATTR_VRC_CTA_INIT_COUNT
	.align		4
        /*0024*/ 	.byte	0x02, 0x4a
	.zero		1
	.zero		1


	//----- nvinfo : EIATTR_EXIT_INSTR_OFFSETS
	.align		4
        /*0028*/ 	.byte	0x04, 0x1c
        /*002a*/ 	.short	(.L_592 - .L_591)


	//   ....[0]....
.L_591:
        /*002c*/ 	.word	0x00000010


	//----- nvinfo : EIATTR_MAX_THREADS
	.align		4
.L_592:
        /*0030*/ 	.byte	0x04, 0x05
        /*0032*/ 	.short	(.L_594 - .L_593)
.L_593:
        /*0034*/ 	.word	0x00000100
        /*0038*/ 	.word	0x00000001
        /*003c*/ 	.word	0x00000001


	//----- nvinfo : EIATTR_CBANK_PARAM_SIZE
	.align		4
.L_594:
        /*0040*/ 	.byte	0x03, 0x19
        /*0042*/ 	.short	0x0418


	//----- nvinfo : EIATTR_PARAM_CBANK
	.align		4
        /*0044*/ 	.byte	0x04, 0x0a
        /*0046*/ 	.short	(.L_596 - .L_595)
	.align		4
.L_595:
        /*0048*/ 	.word	index@(.nv.constant0._ZN7cutlass13device_kernelIN5flash19enable_sm80_to_sm89INS1_16FlashAttnFwdSm80INS1_25CollectiveMainloopFwdSm80ILi8ELi1ELb0EN4cute5tupleIJNS5_1CILi128EEENS7_ILi64EEENS7_ILi256EEEEEELi256ENS_6half_tEfNS_4arch4Sm80ELb0ELb1ELb0ELb0ELb0ELb0ELb1ELb0EEENS1_21CollectiveEpilogueFwdINS6_IJS8_SA_S9_EEENS6_IJNS7_ILi1EEESI_SI_EEESC_SE_Li256ELb0ELb1ELb0ELb0EEENS1_19SingleTileSchedulerILb0ELb0ELb1ELi128EEEEEEEEEvNT_6ParamsE)
        /*004c*/ 	.short	0x0380
        /*004e*/ 	.short	0x0418


	//----- nvinfo : EIATTR_SW_WAR
	.align		4
.L_596:
        /*0050*/ 	.byte	0x04, 0x36
        /*0052*/ 	.short	(.L_598 - .L_597)
.L_597:
        /*0054*/ 	.word	0x00000008
.L_598:


//--------------------- .nv.info._ZN7cutlass13device_kernelIN5flash19enable_sm80_to_sm89INS1_16FlashAttnFwdSm80INS1_25CollectiveMainloopFwdSm80ILi8ELi1ELb0EN4cute5tupleIJNS5_1CILi128EEENS7_ILi64EEENS7_ILi256EEEEEELi256ENS_6half_tEfNS_4arch4Sm80ELb0ELb1ELb0ELb1ELb0ELb0ELb1ELb0EEENS1_21CollectiveEpilogueFwdINS6_IJS8_SA_S9_EEENS6_IJNS7_ILi1EEESI_SI_EEESC_SE_Li256ELb1ELb1ELb0ELb0EEENS1_19SingleTileSchedulerILb1ELb0ELb1ELi128EEEEEEEEEvNT_6ParamsE --------------------------
	.section	.nv.info._ZN7cutlass13device_kernelIN5flash19enable_sm80_to_sm89INS1_16FlashAttnFwdSm80INS1_25CollectiveMainloopFwdSm80ILi8ELi1ELb0EN4cute5tupleIJNS5_1CILi128EEENS7_ILi64EEENS7_ILi256EEEEEELi256ENS_6half_tEfNS_4arch4Sm80ELb0ELb1ELb0ELb1ELb0ELb0ELb1ELb0EEENS1_21CollectiveEpilogueFwdINS6_IJS8_SA_S9_EEENS6_IJNS7_ILi1EEESI_SI_EEESC_SE_Li256ELb1ELb1ELb0ELb0EEENS1_19SingleTileSchedulerILb1ELb0ELb1ELi128EEEEEEEEEvNT_6ParamsE,"",@"SHT_CUDA_INFO"
	.sectionflags	@""
	.align	4


	//----- nvinfo : EIATTR_CUDA_API_VERSION
	.align		4
        /*0000*/ 	.byte	0x04, 0x37
        /*0002*/ 	.short	(.L_600 - .L_599)
.L_599:
        /*0004*/ 	.word	0x00000082


	//----- nvinfo : EIATTR_KPARAM_INFO
	.align		4
.L_600:
        /*0008*/ 	.byte	0x04, 0x17
        /*000a*/ 	.short	(.L_602 - .L_601)
.L_601:
        /*000c*/ 	.word	0x00000000
        /*0010*/ 	.short	0x0000
        /*0012*/ 	.short	0x0000
        /*0014*/ 	.byte	0x00, 0xf0, 0x61, 0x10


	//----- nvinfo : EIATTR_SPARSE_MMA_MASK
	.align		4
.L_602:
        /*0018*/ 	.byte	0x03, 0x50
        /*001a*/ 	.short	0x0000


	//----- nvinfo : EIATTR_MAXREG_COUNT
	.align		4
        /*001c*/ 	.byte	0x03, 0x1b
        /*001e*/ 	.short	0x00ff


	//----- nvinfo : EIATTR_MERCURY_ISA_VERSION
	.align		4
        /*0020*/ 	.byte	0x03, 0x5f
        /*0022*/ 	.short	0x0101


	//----- nvinfo : EIATTR_VRC_CTA_INIT_COUNT
	.align		4
        /*0024*/ 	.byte	0x02, 0x4a
	.zero		1
	.zero		1


	//----- nvinfo : EIATTR_EXIT_INSTR_OFFSETS
	.align		4
        /*0028*/ 	.byte	0x04, 0x1c
        /*002a*/ 	.short	(.L_604 - .L_603)


	//   ....[0]....
.L_603:
        /*002c*/ 	.word	0x00000010


	//----- nvinfo : EIATTR_MAX_THREADS
	.align		4
.L_604:
        /*0030*/ 	.byte	0x04, 0x05
        /*0032*/ 	.short	(.L_606 - .L_605)
.L_605:
        /*0034*/ 	.word	0x00000100
        /*0038*/ 	.word	0x00000001
        /*003c*/ 	.word	0x00000001


	//----- nvinfo : EIATTR_CBANK_PARAM_SIZE
	.align		4
.L_606:
        /*0040*/ 	.byte	0x03, 0x19
        /*0042*/ 	.short	0x0418


	//----- nvinfo : EIATTR_PARAM_CBANK
	.align		4
        /*0044*/ 	.byte	0x04, 0x0a
        /*0046*/ 	.short	(.L_608 - .L_607)
	.align		4
.L_607:
        /*0048*/ 	.word	index@(.nv.constant0._ZN7cutlass13device_kernelIN5flash19enable_sm80_to_sm89INS1_16FlashAttnFwdSm80INS1_25CollectiveMainloopFwdSm80ILi8ELi1ELb0EN4cute5tupleIJNS5_1CILi128EEENS7_ILi64EEENS7_ILi256EEEEEELi256ENS_6half_tEfNS_4arch4Sm80ELb0ELb1ELb0ELb1ELb0ELb0ELb1ELb0EEENS1_21CollectiveEpilogueFwdINS6_IJS8_SA_S9_EEENS6_IJNS7_ILi1EEESI_SI_EEESC_SE_Li256ELb1ELb1ELb0ELb0EEENS1_19SingleTileSchedulerILb1ELb0ELb1ELi128EEEEEEEEEvNT_6ParamsE)
        /*004c*/ 	.short	0x0380
        /*004e*/ 	.short	0x0418


	//----- nvinfo : EIATTR_SW_WAR
	.align		4
.L_608:
        /*0050*/ 	.byte	0x04, 0x36
        /*0052*/ 	.short	(.L_610 - .L_609)
.L_609:
        /*0054*/ 	.word	0x00000008
.L_610:


//--------------------- .nv.info._ZN7cutlass13device_kernelIN5flash19enable_sm80_to_sm89INS1_16FlashAttnFwdSm80INS1_25CollectiveMainloopFwdSm80ILi8ELi1ELb0EN4cute5tupleIJNS5_1CILi128EEENS7_ILi48EEENS7_ILi256EEEEEELi256ENS_6half_tEfNS_4arch4Sm80ELb0ELb1ELb0ELb1ELb0ELb1ELb1ELb0EEENS1_21CollectiveEpilogueFwdINS6_IJS8_SA_S9_EEENS6_IJNS7_ILi1EEESI_SI_EEESC_SE_Li256ELb1ELb1ELb0ELb0EEENS1_19SingleTileSchedulerILb1ELb0ELb1ELi128EEEEEEEEEvNT_6ParamsE --------------------------
	.section	.nv.info._ZN7cutlass13device_kernelIN5flash19enable_sm80_to_sm89INS1_16FlashAttnFwdSm80INS1_25CollectiveMainloopFwdSm80ILi8ELi1ELb0EN4cute5tupleIJNS5_1CILi128EEENS7_ILi48EEENS7_ILi256EEEEEELi256ENS_6half_tEfNS_4arch4Sm80ELb0ELb1ELb0ELb1ELb0ELb1ELb1ELb0EEENS1_21CollectiveEpilogueFwdINS6_IJS8_SA_S9_EEENS6_IJNS7_ILi1EEESI_SI_EEESC_SE_Li256ELb1ELb1ELb0ELb0EEENS1_19SingleTileSchedulerILb1ELb0ELb1ELi128EEEEEEEEEvNT_6ParamsE,"",@"SHT_CUDA_INFO"
	.sectionflags	@""
	.align	4


	//----- nvinfo : EIATTR_CUDA_API_VERSION
	.align		4
        /*0000*/ 	.byte	0x04, 0x37
        /*0002*/ 	.short	(.L_612 - .L_611)
.L_611:
        /*0004*/ 	.word	0x00000082


	//----- nvinfo : EIATTR_KPARAM_INFO
	.align		4
.L_612:
        /*0008*/ 	.byte	0x04, 0x17
        /*000a*/ 	.short	(.L_614 - .L_613)
.L_613:
        /*000c*/ 	.word	0x00000000
        /*0010*/ 	.short	0x0000
        /*0012*/ 	.short	0x0000
        /*0014*/ 	.byte	0x00, 0xf0, 0x61, 0x10


	//----- nvinfo : EIATTR_SPARSE_MMA_MASK
	.align		4
.L_614:
        /*0018*/ 	.byte	0x03, 0x50
        /*001a*/ 	.short	0x0000


	//----- nvinfo : EIATTR_MAXREG_COUNT
	.align		4
        /*001c*/ 	.byte	0x03, 0x1b
        /*001e*/ 	.short	0x00ff


	//----- nvinfo : EIATTR_MERCURY_ISA_VERSION
	.align		4
        /*0020*/ 	.byte	0x03, 0x5f
        /*0022*/ 	.short	0x0101


	//----- nvinfo : EIATTR_VRC_CTA_INIT_COUNT
	.align		4
        /*0024*/ 	.byte	0x02, 0x4a
	.zero		1
	.zero		1


	//----- nvinfo : EIATTR_EXIT_INSTR_OFFSETS
	.align		4
        /*0028*/ 	.byte	0x04, 0x1c
        /*002a*/ 	.short	(.L_616 - .L_615)


	//   ....[0]....
.L_615:
        /*002c*/ 	.word	0x00000010


	//----- nvinfo : EIATTR_MAX_THREADS
	.align		4
.L_616:
        /*0030*/ 	.byte	0x04, 0x05
        /*0032*/ 	.short	(.L_618 - .L_617)
.L_617:
        /*0034*/ 	.word	0x00000100
        /*0038*/ 	.word	0x00000001
        /*003c*/ 	.word	0x00000001


	//----- nvinfo : EIATTR_CBANK_PARAM_SIZE
	.align		4
.L_618:
        /*0040*/ 	.byte	0x03, 0x19
        /*0042*/ 	.short	0x0418


	//----- nvinfo : EIATTR_PARAM_CBANK
	.align		4
        /*0044*/ 	.byte	0x04, 0x0a
        /*0046*/ 	.short	(.L_620 - .L_619)
	.align		4
.L_619:
        /*0048*/ 	.word	index@(.nv.constant0._ZN7cutlass13device_kernelIN5flash19enable_sm80_to_sm89INS1_16FlashAttnFwdSm80INS1_25CollectiveMainloopFwdSm80ILi8ELi1ELb0EN4cute5tupleIJNS5_1CILi128EEENS7_ILi48EEENS7_ILi256EEEEEELi256ENS_6half_tEfNS_4arch4Sm80ELb0ELb1ELb0ELb1ELb0ELb1ELb1ELb0EEENS1_21CollectiveEpilogueFwdINS6_IJS8_SA_S9_EEENS6_IJNS7_ILi1EEESI_SI_EEESC_SE_Li256ELb1ELb1ELb0ELb0EEENS1_19SingleTileSchedulerILb1ELb0ELb1ELi128EEEEEEEEEvNT_6ParamsE)
        /*004c*/ 	.short	0x0380
        /*004e*/ 	.short	0x0418


	//----- nvinfo : EIATTR_SW_WAR
	.align		4
.L_620:
        /*0050*/ 	.byte	0x04, 0x36
        /*0052*/ 	.short	(.L_622 - .L_621)
.L_621:
        /*0054*/ 	.word	0x00000008
.L_622:


//--------------------- .nv.info._ZN7cutlass13device_kernelIN5flash19enable_sm80_to_sm89INS1_16FlashAttnFwdSm80INS1_25CollectiveMainloopFwdSm80ILi8ELi1ELb0EN4cute5tupleIJNS5_1CILi128EEENS7_ILi96EEENS7_ILi256EEEEEELi256ENS_6half_tEfNS_4arch4Sm80ELb1ELb0ELb0ELb0ELb0ELb0ELb1ELb0EEENS1_21CollectiveEpilogueFwdINS6_IJS8_SA_S9_EEENS6_IJNS7_ILi1EEESI_SI_EEESC_SE_Li256ELb0ELb1ELb0ELb0EEENS1_30DynamicPersistentTileSchedulerILi256ELi256ELb0ELb1ELb0EEEEEEEEEvNT_6ParamsE --------------------------
	.section	.nv.info._ZN7cutlass13device_kernelIN5flash19enable_sm80_to_sm89INS1_16FlashAttnFwdSm80INS1_25CollectiveMainloopFwdSm80ILi8ELi1ELb0EN4cute5tupleIJNS5_1CILi128EEENS7_ILi96EEENS7_ILi256EEEEEELi256ENS_6half_tEfNS_4arch4Sm80ELb1ELb0ELb0ELb0ELb0ELb0ELb1ELb0EEENS1_21CollectiveEpilogueFwdINS6_IJS8_SA_S9_EEENS6_IJNS7_ILi1EEESI_SI_EEESC_SE_Li256ELb0ELb1ELb0ELb0EEENS1_30DynamicPersistentTileSchedulerILi256ELi256ELb0ELb1ELb0EEEEEEEEEvNT_6ParamsE,"",@"SHT_CUDA_INFO"
	.sectionflags	@""
	.align	4


	//----- nvinfo : EIATTR_CUDA_API_VERSION
	.align		4
        /*0000*/ 	.byte	0x04, 0x37
        /*0002*/ 	.short	(.L_624 - .L_623)
.L_623:
        /*0004*/ 	.word	0x00000082


	//----- nvinfo : EIATTR_KPARAM_INFO
	.align		4
.L_624:
        /*0008*/ 	.byte	0x04, 0x17
        /*000a*/ 	.short	(.L_626 - .L_625)
.L_625:
        /*000c*/ 	.word	0x00000000
        /*0010*/ 	.short	0x0000
        /*0012*/ 	.short	0x0000
        /*0014*/ 	.byte	0x00, 0xf0, 0xa1, 0x10


	//----- nvinfo : EIATTR_SPARSE_MMA_MASK
	.align		4
.L_626:
        /*0018*/ 	.byte	0x03, 0x50
        /*001a*/ 	.short	0x0000


	//----- nvinfo : EIATTR_MAXREG_COUNT
	.align		4
        /*001c*/ 	.byte	0x03, 0x1b
        /*001e*/ 	.short	0x00ff


	//----- nvinfo : EIATTR_MERCURY_ISA_VERSION
	.align		4
        /*0020*/ 	.byte	0x03, 0x5f
        /*0022*/ 	.short	0x0101


	//----- nvinfo : EIATTR_VRC_CTA_INIT_COUNT
	.align		4
        /*0024*/ 	.byte	0x02, 0x4a
	.zero		1
	.zero		1


	//----- nvinfo : EIATTR_EXIT_INSTR_OFFSETS
	.align		4
        /*0028*/ 	.byte	0x04, 0x1c
        /*002a*/ 	.short	(.L_628 - .L_627)


	//   ....[0]....
.L_627:
        /*002c*/ 	.word	0x00000010


	//----- nvinfo : EIATTR_MAX_THREADS
	.align		4
.L_628:
        /*0030*/ 	.byte	0x04, 0x05
        /*0032*/ 	.short	(.L_630 - .L_629)
.L_629:
        /*0034*/ 	.word	0x00000100
        /*0038*/ 	.word	0x00000001
        /*003c*/ 	.word	0x00000001


	//----- nvinfo : EIATTR_CBANK_PARAM_SIZE
	.align		4
.L_630:
        /*0040*/ 	.byte	0x03, 0x19
        /*0042*/ 	.short	0x0428


	//----- nvinfo : EIATTR_PARAM_CBANK
	.align		4
        /*0044*/ 	.byte	0x04, 0x0a
        /*0046*/ 	.short	(.L_632 - .L_631)
	.align		4
.L_631:
        /*0048*/ 	.word	index@(.nv.constant0._ZN7cutlass13device_kernelIN5flash19enable_sm80_to_sm89INS1_16FlashAttnFwdSm80INS1_25CollectiveMainloopFwdSm80ILi8ELi1ELb0EN4cute5tupleIJNS5_1CILi128EEENS7_ILi96EEENS7_ILi256EEEEEELi256ENS_6half_tEfNS_4arch4Sm80ELb1ELb0ELb0ELb0ELb0ELb0ELb1ELb0EEENS1_21CollectiveEpilogueFwdINS6_IJS8_SA_S9_EEENS6_IJNS7_ILi1EEESI_SI_EEESC_SE_Li256ELb0ELb1ELb0ELb0EEENS1_30DynamicPersistentTileSchedulerILi256ELi256ELb0ELb1ELb0EEEEEEEEEvNT_6ParamsE)
        /*004c*/ 	.short	0x0380
        /*004e*/ 	.short	0x0428


	//----- nvinfo : EIATTR_SW_WAR
	.align		4
.L_632:
        /*0050*/ 	.byte	0x04, 0x36
        /*0052*/ 	.short	(.L_634 - .L_633)
.L_633:
        /*0054*/ 	.word	0x00000008
.L_634:


//--------------------- .nv.info._ZN7cutlass13device_kernelIN5flash19enable_sm80_to_sm89INS1_16FlashAttnFwdSm80INS1_25CollectiveMainloopFwdSm80ILi8ELi1ELb0EN4cute5tupleIJNS5_1CILi128EEENS7_ILi96EEENS7_ILi256EEEEEELi256ENS_6half_tEfNS_4arch4Sm80ELb1ELb0ELb0ELb1ELb0ELb0ELb1ELb0EEENS1_21CollectiveEpilogueFwdINS6_IJS8_SA_S9_EEENS6_IJNS7_ILi1EEESI_SI_EEESC_SE_Li256ELb1ELb1ELb0ELb0EEENS1_19SingleTileSchedulerILb1ELb0ELb1ELi128EEEEEEEEEvNT_6ParamsE --------------------------
	.section	.nv.info._ZN7cutlass13device_kernelIN5flash19enable_sm80_to_sm89INS1_16FlashAttnFwdSm80INS1_25CollectiveMainloopFwdSm80ILi8ELi1ELb0EN4cute5tupleIJNS5_1CILi128EEENS7_ILi96EEENS7_ILi256EEEEEELi256ENS_6half_tEfNS_4arch4Sm80ELb1ELb0ELb0ELb1ELb0ELb0ELb1ELb0EEENS1_21CollectiveEpilogueFwdINS6_IJS8_SA_S9_EEENS6_IJNS7_ILi1EEESI_SI_EEESC_SE_Li256ELb1ELb1ELb0ELb0EEENS1_19SingleTileSchedulerILb1ELb0ELb1ELi128EEEEEEEEEvNT_6ParamsE,"",@"SHT_CUDA_INFO"
	.sectionflags	@""
	.align	4


	//----- nvinfo : EIATTR_CUDA_API_VERSION
	.align		4
        /*0000*/ 	.byte	0x04, 0x37
        /*0002*/ 	.short	(.L_636 - .L_635)
.L_635:
        /*0004*/ 	.word	0x00000082


	//----- nvinfo : EIATTR_KPARAM_INFO
	.align		4
.L_636:
        /*0008*/ 	.byte	0x04, 0x17
        /*000a*/ 	.short	(.L_638 - .L_637)
.L_637:
        /*000c*/ 	.word	0x00000000
        /*0010*/ 	.short	0x0000
        /*0012*/ 	.short	0x0000
        /*0014*/ 	.byte	0x00, 0xf0, 0x61, 0x10


	//----- nvinfo : EIATTR_SPARSE_MMA_MASK
	.align		4
.L_638:
        /*0018*/ 	.byte	0x03, 0x50
        /*001a*/ 	.short	0x0000


	//----- nvinfo : EIATTR_MAXREG_COUNT
	.align		4
        /*001c*/ 	.byte	0x03, 0x1b
        /*001e*/ 	.short	0x00ff


	//----- nvinfo : EIATTR_MERCURY_ISA_VERSION
	.align		4
        /*0020*/ 	.byte	0x03, 0x5f
        /*0022*/ 	.short	0x0101


	//----- nvinfo : EIATTR_VRC_CTA_INIT_COUNT
	.align		4
        /*0024*/ 	.byte	0x02, 0x4a
	.zero		1
	.zero		1


	//----- nvinfo : EIATTR_EXIT_INSTR_OFFSETS
	.align		4
        /*0028*/ 	.byte	0x04, 0x1c
        /*002a*/ 	.short	(.L_640 - .L_639)


	//   ....[0]....
.L_639:
        /*002c*/ 	.word	0x00000010


	//----- nvinfo : EIATTR_MAX_THREADS
	.align		4
.L_640:
        /*0030*/ 	.byte	0x04, 0x05
        /*0032*/ 	.short	(.L_642 - .L_641)
.L_641:
        /*0034*/ 	.word	0x00000100
        /*0038*/ 	.word	0x00000001
        /*003c*/ 	.word	0x00000001


	//----- nvinfo : EIATTR_CBANK_PARAM_SIZE
	.align		4
.L_642:
        /*0040*/ 	.byte	0x03, 0x19
        /*0042*/ 	.short	0x0418


	//----- nvinfo : EIATTR_PARAM_CBANK
	.align		4
        /*0044*/ 	.byte	0x04, 0x0a
        /*0046*/ 	.short	(.L_644 - .L_643)
	.align		4
.L_643:
        /*0048*/ 	.word	index@(.nv.constant0._ZN7cutlass13device_kernelIN5flash19enable_sm80_to_sm89INS1_16FlashAttnFwdSm80INS1_25CollectiveMainloopFwdSm80ILi8ELi1ELb0EN4cute5tupleIJNS5_1CILi128EEENS7_ILi96EEENS7_ILi256EEEEEELi256ENS_6half_tEfNS_4arch4Sm80ELb1ELb0ELb0ELb1ELb0ELb0ELb1ELb0EEENS1_21CollectiveEpilogueFwdINS6_IJS8_SA_S9_EEENS6_IJNS7_ILi1EEESI_SI_EEESC_SE_Li256ELb1ELb1ELb0ELb0EEENS1_19SingleTileSchedulerILb1ELb0ELb1ELi128EEEEEEEEEvNT_6ParamsE)
        /*004c*/ 	.short	0x0380
        /*004e*/ 	.short	0x0418


	//----- nvinfo : EIATTR_SW_WAR
	.align		4
.L_644:
        /*0050*/ 	.byte	0x04, 0x36
        /*0052*/ 	.short	(.L_646 - .L_645)
.L_645:
        /*0054*/ 	.word	0x00000008
.L_646:


//--------------------- .nv.info._ZN7cutlass13device_kernelIN5flash19enable_sm80_to_sm89INS1_16FlashAttnFwdSm80INS1_25CollectiveMainloopFwdSm80ILi8ELi1ELb0EN4cute5tupleIJNS5_1CILi128EEENS7_ILi48EEENS7_ILi256EEEEEELi256ENS_6half_tEfNS_4arch4Sm80ELb1ELb0ELb0ELb1ELb0ELb1ELb1ELb0EEENS1_21CollectiveEpilogueFwdINS6_IJS8_SA_S9_EEENS6_IJNS7_ILi1EEESI_SI_EEESC_SE_Li256ELb1ELb1ELb0ELb0EEENS1_19SingleTileSchedulerILb1ELb0ELb1ELi128EEEEEEEEEvNT_6ParamsE --------------------------
	.section	.nv.info._ZN7cutlass13device_kernelIN5flash19enable_sm80_to_sm89INS1_16FlashAttnFwdSm80INS1_25CollectiveMainloopFwdSm80ILi8ELi1ELb0EN4cute5tupleIJNS5_1CILi128EEENS7_ILi48EEENS7_ILi256EEEEEELi256ENS_6half_tEfNS_4arch4Sm80ELb1ELb0ELb0ELb1ELb0ELb1ELb1ELb0EEENS1_21CollectiveEpilogueFwdINS6_IJS8_SA_S9_EEENS6_IJNS7_ILi1EEESI_SI_EEESC_SE_Li256ELb1ELb1ELb0ELb0EEENS1_19SingleTileSchedulerILb1ELb0ELb1ELi128EEEEEEEEEvNT_6ParamsE,"",@"SHT_CUDA_INFO"
	.sectionflags	@""
	.align	4


	//----- nvinfo : EIATTR_CUDA_API_VERSION
	.align		4
        /*0000*/ 	.byte	0x04, 0x37
        /*0002*/ 	.short	(.L_648 - .L_647)
.L_647:
        /*0004*/ 	.word	0x00000082


	//----- nvinfo : EIATTR_KPARAM_INFO
	.align		4
.L_648:
        /*0008*/ 	.byte	0x04, 0x17
        /*000a*/ 	.short	(.L_650 - .L_649)
.L_649:
        /*000c*/ 	.word	0x00000000
        /*0010*/ 	.short	0x0000
        /*0012*/ 	.short	0x0000
        /*0014*/ 	.byte	0x00, 0xf0, 0x61, 0x10


	//----- nvinfo : EIATTR_SPARSE_MMA_MASK
	.align		4
.L_650:
        /*0018*/ 	.byte	0x03, 0x50
        /*001a*/ 	.short	0x0000


	//----- nvinfo : EIATTR_MAXREG_COUNT
	.align		4
        /*001c*/ 	.byte	0x03, 0x1b
        /*001e*/ 	.short	0x00ff


	//----- nvinfo : EIATTR_MERCURY_ISA_VERSION
	.align		4
        /*0020*/ 	.byte	0x03, 0x5f
        /*0022*/ 	.short	0x0101


	//----- nvinfo : EIATTR_VRC_CTA_INIT_COUNT
	.align		4
        /*0024*/ 	.byte	0x02, 0x4a
	.zero		1
	.zero		1


	//----- nvinfo : EIATTR_EXIT_INSTR_OFFSETS
	.align		4
        /*0028*/ 	.byte	0x04, 0x1c
        /*002a*/ 	.short	(.L_652 - .L_651)


	//   ....[0]....
.L_651:
        /*002c*/ 	.word	0x00000010


	//----- nvinfo : EIATTR_MAX_THREADS
	.align		4
.L_652:
        /*0030*/ 	.byte	0x04, 0x05
        /*0032*/ 	.short	(.L_654 - .L_653)
.L_653:
        /*0034*/ 	.word	0x00000100
        /*0038*/ 	.word	0x00000001
        /*003c*/ 	.word	0x00000001


	//----- nvinfo : EIATTR_CBANK_PARAM_SIZE
	.align		4
.L_654:
        /*0040*/ 	.byte	0x03, 0x19
        /*0042*/ 	.short	0x0418


	//----- nvinfo : EIATTR_PARAM_CBANK
	.align		4
        /*0044*/ 	.byte	0x04, 0x0a
        /*0046*/ 	.short	(.L_656 - .L_655)
	.align		4
.L_655:
        /*0048*/ 	.word	index@(.nv.constant0._ZN7cutlass13device_kernelIN5flash19enable_sm80_to_sm89INS1_16FlashAttnFwdSm80INS1_25CollectiveMainloopFwdSm80ILi8ELi1ELb0EN4cute5tupleIJNS5_1CILi128EEENS7_ILi48EEENS7_ILi256EEEEEELi256ENS_6half_tEfNS_4arch4Sm80ELb1ELb0ELb0ELb1ELb0ELb1ELb1ELb0EEENS1_21CollectiveEpilogueFwdINS6_IJS8_SA_S9_EEENS6_IJNS7_ILi1EEESI_SI_EEESC_SE_Li256ELb1ELb1ELb0ELb0EEENS1_19SingleTileSchedulerILb1ELb0ELb1ELi128EEEEEEEEEvNT_6ParamsE)
        /*004c*/ 	.short	0x0380
        /*004e*/ 	.short	0x0418


	//----- nvinfo : EIATTR_SW_WAR
	.align		4
.L_656:
        /*0050*/ 	.byte	0x04, 0x36
        /*0052*/ 	.short	(.L_658 - .L_657)
.L_657:
        /*0054*/ 	.word	0x00000008
.L_658:


//--------------------- .nv.callgraph             --------------------------
	.section	.nv.callgraph,"",@"SHT_CUDA_CALLGRAPH"
	.align	4
	.sectionentsize	8
	.align		4
        /*0000*/ 	.word	0x00000000
	.align		4
        /*0004*/ 	.word	0xffffffff
	.align		4
        /*0008*/ 	.word	0x00000000
	.align		4
        /*000c*/ 	.word	0xfffffffe
	.align		4
        /*0010*/ 	.word	0x00000000
	.align		4
        /*0014*/ 	.word	0xfffffffd
	.align		4
        /*0018*/ 	.word	0x00000000
	.align		4
        /*001c*/ 	.word	0xfffffffc


//--------------------- .nv.constant4             --------------------------
	.section	.nv.constant4,"a",@progbits
	.align	8
	.align		8
.nv.constant4:
        /*0000*/ 	.dword	_ZN77_INTERNAL_b5d56543_41_flash_fwd_hdim256_fp16_softcapall_sm80_cu_744032ad_32724cuda3std3__45__cpo5beginE
	.align		8
        /*0008*/ 	.dword	_ZN77_INTERNAL_b5d56543_41_flash_fwd_hdim256_fp16_softcapall_sm80_cu_744032ad_32724cuda3std3__45__cpo3endE
	.align		8
        /*0010*/ 	.dword	_ZN77_INTERNAL_b5d56543_41_flash_fwd_hdim256_fp16_softcapall_sm80_cu_744032ad_32724cuda3std3__45__cpo6cbeginE
	.align		8
        /*0018*/ 	.dword	_ZN77_INTERNAL_b5d56543_41_flash_fwd_hdim256_fp16_softcapall_sm80_cu_744032ad_32724cuda3std3__45__cpo4cendE
	.align		8
        /*0020*/ 	.dword	_ZN77_INTERNAL_b5d56543_41_flash_fwd_hdim256_fp16_softcapall_sm80_cu_744032ad_32724cuda3std3__479_GLOBAL__N__b5d56543_41_flash_fwd_hdim256_fp16_softcapall_sm80_cu_744032ad_32726ignoreE
	.align		8
        /*0028*/ 	.dword	_ZN77_INTERNAL_b5d56543_41_flash_fwd_hdim256_fp16_softcapall_sm80_cu_744032ad_32724cuda3std3__419piecewise_constructE
	.align		8
        /*0030*/ 	.dword	_ZN77_INTERNAL_b5d56543_41_flash_fwd_hdim256_fp16_softcapall_sm80_cu_744032ad_32724cuda3std3__48in_placeE
	.align		8
        /*0038*/ 	.dword	_ZN77_INTERNAL_b5d56543_41_flash_fwd_hdim256_fp16_softcapall_sm80_cu_744032ad_32724cuda3std6ranges3__45__cpo4swapE
	.align		8
        /*0040*/ 	.dword	_ZN77_INTERNAL_b5d56543_41_flash_fwd_hdim256_fp16_softcapall_sm80_cu_744032ad_32724cuda3std6ranges3__45__cpo9iter_moveE
	.align		8
        /*0048*/ 	.dword	_ZN77_INTERNAL_b5d56543_41_flash_fwd_hdim256_fp16_softcapall_sm80_cu_744032ad_32724cute7productE
	.align		8
        /*0050*/ 	.dword	_ZN77_INTERNAL_b5d56543_41_flash_fwd_hdim256_fp16_softcapall_sm80_cu_744032ad_32724cute1_E


//--------------------- .text._ZN7cutlass13device_kernelIN5flash19enable_sm80_to_sm89INS1_16FlashAttnFwdSm80INS1_25CollectiveMainloopFwdSm80ILi8ELi1ELb1EN4cute5tupleIJNS5_1CILi128EEENS7_ILi64EEENS7_ILi256EEEEEELi256ENS_6half_tEfNS_4arch4Sm80ELb0ELb0ELb1ELb0ELb0ELb0ELb1ELb0EEENS1_21CollectiveEpilogueFwdINS6_IJS8_SA_S9_EEENS6_IJNS7_ILi1EEESI_SI_EEESC_SE_Li256ELb0ELb1ELb0ELb0EEENS1_19SingleTileSchedulerILb0ELb0ELb1ELi128EEEEEEEEEvNT_6ParamsE --------------------------
	.section	.text._ZN7cutlass13device_kernelIN5flash19enable_sm80_to_sm89INS1_16FlashAttnFwdSm80INS1_25CollectiveMainloopFwdSm80ILi8ELi1ELb1EN4cute5tupleIJNS5_1CILi128EEENS7_ILi64EEENS7_ILi256EEEEEELi256ENS_6half_tEfNS_4arch4Sm80ELb0ELb0ELb1ELb0ELb0ELb0ELb1ELb0EEENS1_21CollectiveEpilogueFwdINS6_IJS8_SA_S9_EEENS6_IJNS7_ILi1EEESI_SI_EEESC_SE_Li256ELb0ELb1ELb0ELb0EEENS1_19SingleTileSchedulerILb0ELb0ELb1ELi128EEEEEEEEEvNT_6ParamsE,"ax",@progbits
	.align	128
.text._ZN7cutlass13device_kernelIN5flash19enable_sm80_to_sm89INS1_16FlashAttnFwdSm80INS1_25CollectiveMainloopFwdSm80ILi8ELi1ELb1EN4cute5tupleIJNS5_1CILi128EEENS7_ILi64EEENS7_ILi256EEEEEELi256ENS_6half_tEfNS_4arch4Sm80ELb0ELb0ELb1ELb0ELb0ELb0ELb1ELb0EEENS1_21CollectiveEpilogueFwdINS6_IJS8_SA_S9_EEENS6_IJNS7_ILi1EEESI_SI_EEESC_SE_Li256ELb0ELb1ELb0ELb0EEENS1_19SingleTileSchedulerILb0ELb0ELb1ELi128EEEEEEEEEvNT_6ParamsE:
        .type           _ZN7cutlass13device_kernelIN5flash19enable_sm80_to_sm89INS1_16FlashAttnFwdSm80INS1_25CollectiveMainloopFwdSm80ILi8ELi1ELb1EN4cute5tupleIJNS5_1CILi128EEENS7_ILi64EEENS7_ILi256EEEEEELi256ENS_6half_tEfNS_4arch4Sm80ELb0ELb0ELb1ELb0ELb0ELb0ELb1ELb0EEENS1_21CollectiveEpilogueFwdINS6_IJS8_SA_S9_EEENS6_IJNS7_ILi1EEESI_SI_EEESC_SE_Li256ELb0ELb1ELb0ELb0EEENS1_19SingleTileSchedulerILb0ELb0ELb1ELi128EEEEEEEEEvNT_6ParamsE,@function
        .size           _ZN7cutlass13device_kernelIN5flash19enable_sm80_to_sm89INS1_16FlashAttnFwdSm80INS1_25CollectiveMainloopFwdSm80ILi8ELi1ELb1EN4cute5tupleIJNS5_1CILi128EEENS7_ILi64EEENS7_ILi256EEEEEELi256ENS_6half_tEfNS_4arch4Sm80ELb0ELb0ELb1ELb0ELb0ELb0ELb1ELb0EEENS1_21CollectiveEpilogueFwdINS6_IJS8_SA_S9_EEENS6_IJNS7_ILi1EEESI_SI_EEESC_SE_Li256ELb0ELb1ELb0ELb0EEENS1_19SingleTileSchedulerILb0ELb0ELb1ELi128EEEEEEEEEvNT_6ParamsE,(.L_x_36 - _ZN7cutlass13device_kernelIN5flash19enable_sm80_to_sm89INS1_16FlashAttnFwdSm80INS1_25CollectiveMainloopFwdSm80ILi8ELi1ELb1EN4cute5tupleIJNS5_1CILi128EEENS7_ILi64EEENS7_ILi256EEEEEELi256ENS_6half_tEfNS_4arch4Sm80ELb0ELb0ELb1ELb0ELb0ELb0ELb1ELb0EEENS1_21CollectiveEpilogueFwdINS6_IJS8_SA_S9_EEENS6_IJNS7_ILi1EEESI_SI_EEESC_SE_Li256ELb0ELb1ELb0ELb0EEENS1_19SingleTileSchedulerILb0ELb0ELb1ELi128EEEEEEEEEvNT_6ParamsE)
        .other          _ZN7cutlass13device_kernelIN5flash19enable_sm80_to_sm89INS1_16FlashAttnFwdSm80INS1_25CollectiveMainloopFwdSm80ILi8ELi1ELb1EN4cute5tupleIJNS5_1CILi128EEENS7_ILi64EEENS7_ILi256EEEEEELi256ENS_6half_tEfNS_4arch4Sm80ELb0ELb0ELb1ELb0ELb0ELb0ELb1ELb0EEENS1_21CollectiveEpilogueFwdINS6_IJS8_SA_S9_EEENS6_IJNS7_ILi1EEESI_SI_EEESC_SE_Li256ELb0ELb1ELb0ELb0EEENS1_19SingleTileSchedulerILb0ELb0ELb1ELi128EEEEEEEEEvNT_6ParamsE,@"STO_CUDA_ENTRY STV_DEFAULT"
_ZN7cutlass13device_kernelIN5flash19enable_sm80_to_sm89INS1_16FlashAttnFwdSm80INS1_25CollectiveMainloopFwdSm80ILi8ELi1ELb1EN4cute5tupleIJNS5_1CILi128EEENS7_ILi64EEENS7_ILi256EEEEEELi256ENS_6half_tEfNS_4arch4Sm80ELb0ELb0ELb1ELb0ELb0ELb0ELb1ELb0EEENS1_21CollectiveEpilogueFwdINS6_IJS8_SA_S9_EEENS6_IJNS7_ILi1EEESI_SI_EEESC_SE_Li256ELb0ELb1ELb0ELb0EEENS1_19SingleTileSchedulerILb0ELb0ELb1ELi128EEEEEEEEEvNT_6ParamsE:
[----:B------:R-:W-:Y:S01]  /*0000*/  LDC R1, c[0x0][0x37c] ;  /* 0x0000df00ff017b82 */ /* 0x000fe20000000800 */
[----:B------:R-:W-:Y:S05]  /*0010*/  EXIT ;  /* 0x000000000000794d */ /* 0x000fea0003800000 */
.L_x_0:
[----:B------:R-:W-:-:S00]  /*0020*/  BRA `(.L_x_0) ;  /* 0xfffffffc00fc7947 */ /* 0x000fc0000383ffff */
[----:B------:R-:W-:-:S00]  /*0030*/  NOP ;  /* 0x0000000000007918 */ /* 0x000fc00000000000 */
        /* <DEDUP_REMOVED lines=12> */
.L_x_36:


//--------------------- .text._ZN7cutlass13device_kernelIN5flash19enable_sm80_to_sm89INS1_16FlashAttnFwdSm80INS1_25CollectiveMainloopFwdSm80ILi8ELi1ELb1EN4cute5tupleIJNS5_1CILi128EEENS7_ILi64EEENS7_ILi256EEEEEELi256ENS_6half_tEfNS_4arch4Sm80ELb0ELb0ELb1ELb1ELb0ELb0ELb1ELb0EEENS1_21CollectiveEpilogueFwdINS6_IJS8_SA_S9_EEENS6_IJNS7_ILi1EEESI_SI_EEESC_SE_Li256ELb1ELb1ELb0ELb0EEENS1_19SingleTileSchedulerILb1ELb0ELb1ELi128EEEEEEEEEvNT_6ParamsE --------------------------
	.section	.text._ZN7cutlass13device_kernelIN5flash19enable_sm80_to_sm89INS1_16FlashAttnFwdSm80INS1_25CollectiveMainloopFwdSm80ILi8ELi1ELb1EN4cute5tupleIJNS5_1CILi128EEENS7_ILi64EEENS7_ILi256EEEEEELi256ENS_6half_tEfNS_4arch4Sm80ELb0ELb0ELb1ELb1ELb0ELb0ELb1ELb0EEENS1_21CollectiveEpilogueFwdINS6_IJS8_SA_S9_EEENS6_IJNS7_ILi1EEESI_SI_EEESC_SE_Li256ELb1ELb1ELb0ELb0EEENS1_19SingleTileSchedulerILb1ELb0ELb1ELi128EEEEEEEEEvNT_6ParamsE,"ax",@progbits
	.align	128
.text._ZN7cutlass13device_kernelIN5flash19enable_sm80_to_sm89INS1_16FlashAttnFwdSm80INS1_25CollectiveMainloopFwdSm80ILi8ELi1ELb1EN4cute5tupleIJNS5_1CILi128EEENS7_ILi64EEENS7_ILi256EEEEEELi256ENS_6half_tEfNS_4arch4Sm80ELb0ELb0ELb1ELb1ELb0ELb0ELb1ELb0EEENS1_21CollectiveEpilogueFwdINS6_IJS8_SA_S9_EEENS6_IJNS7_ILi1EEESI_SI_EEESC_SE_Li256ELb1ELb1ELb0ELb0EEENS1_19SingleTileSchedulerILb1ELb0ELb1ELi128EEEEEEEEEvNT_6ParamsE:
        .type           _ZN7cutlass13device_kernelIN5flash19enable_sm80_to_sm89INS1_16FlashAttnFwdSm80INS1_25CollectiveMainloopFwdSm80ILi8ELi1ELb1EN4cute5tupleIJNS5_1CILi128EEENS7_ILi64EEENS7_ILi256EEEEEELi256ENS_6half_tEfNS_4arch4Sm80ELb0ELb0ELb1ELb1ELb0ELb0ELb1ELb0EEENS1_21CollectiveEpilogueFwdINS6_IJS8_SA_S9_EEENS6_IJNS7_ILi1EEESI_SI_EEESC_SE_Li256ELb1ELb1ELb0ELb0EEENS1_19SingleTileSchedulerILb1ELb0ELb1ELi128EEEEEEEEEvNT_6ParamsE,@function
        .size           _ZN7cutlass13device_kernelIN5flash19enable_sm80_to_sm89INS1_16FlashAttnFwdSm80INS1_25CollectiveMainloopFwdSm80ILi8ELi1ELb1EN4cute5tupleIJNS5_1CILi128EEENS7_ILi64EEENS7_ILi256EEEEEELi256ENS_6half_tEfNS_4arch4Sm80ELb0ELb0ELb1ELb1ELb0ELb0ELb1ELb0EEENS1_21CollectiveEpilogueFwdINS6_IJS8_SA_S9_EEENS6_IJNS7_ILi1EEESI_SI_EEESC_SE_Li256ELb1ELb1ELb0ELb0EEENS1_19SingleTileSchedulerILb1ELb0ELb1ELi128EEEEEEEEEvNT_6ParamsE,(.L_x_37 - _ZN7cutlass13device_kernelIN5flash19enable_sm80_to_sm89INS1_16FlashAttnFwdSm80INS1_25CollectiveMainloopFwdSm80ILi8ELi1ELb1EN4cute5tupleIJNS5_1CILi128EEENS7_ILi64EEENS7_ILi256EEEEEELi256ENS_6half_tEfNS_4arch4Sm80ELb0ELb0ELb1ELb1ELb0ELb0ELb1ELb0EEENS1_21CollectiveEpilogueFwdINS6_IJS8_SA_S9_EEENS6_IJNS7_ILi1EEESI_SI_EEESC_SE_Li256ELb1ELb1ELb0ELb0EEENS1_19SingleTileSchedulerILb1ELb0ELb1ELi128EEEEEEEEEvNT_6ParamsE)
        .other          _ZN7cutlass13device_kernelIN5flash19enable_sm80_to_sm89INS1_16FlashAttnFwdSm80INS1_25CollectiveMainloopFwdSm80ILi8ELi1ELb1EN4cute5tupleIJNS5_1CILi128EEENS7_ILi64EEENS7_ILi256EEEEEELi256ENS_6half_tEfNS_4arch4Sm80ELb0ELb0ELb1ELb1ELb0ELb0ELb1ELb0EEENS1_21CollectiveEpilogueFwdINS6_IJS8_SA_S9_EEENS6_IJNS7_ILi1EEESI_SI_EEESC_SE_Li256ELb1ELb1ELb0ELb0EEENS1_19SingleTileSchedulerILb1ELb0ELb1ELi128EEEEEEEEEvNT_6ParamsE,@"STO_CUDA_ENTRY STV_DEFAULT"
_ZN7cutlass13device_kernelIN5flash19enable_sm80_to_sm89INS1_16FlashAttnFwdSm80INS1_25CollectiveMainloopFwdSm80ILi8ELi1ELb1EN4cute5tupleIJNS5_1CILi128EEENS7_ILi64EEENS7_ILi256EEEEEELi256ENS_6half_tEfNS_4arch4Sm80ELb0ELb0ELb1ELb1ELb0ELb0ELb1ELb0EEENS1_21CollectiveEpilogueFwdINS6_IJS8_SA_S9_EEENS6_IJNS7_ILi1EEESI_SI_EEESC_SE_Li256ELb1ELb1ELb0ELb0EEENS1_19SingleTileSchedulerILb1ELb0ELb1ELi128EEEEEEEEEvNT_6ParamsE:
[----:B------:R-:W-:Y:S01]  /*0000*/  LDC R1, c[0x0][0x37c] ;  /* 0x0000df00ff017b82 */ /* 0x000fe20000000800 */
[----:B------:R-:W-:Y:S05]  /*0010*/  EXIT ;  /* 0x000000000000794d */ /* 0x000fea0003800000 */
.L_x_1:
        /* <DEDUP_REMOVED lines=14> */
.L_x_37:


//--------------------- .text._ZN7cutlass13device_kernelIN5flash19enable_sm80_to_sm89INS1_16FlashAttnFwdSm80INS1_25CollectiveMainloopFwdSm80ILi8ELi1ELb0EN4cute5tupleIJNS5_1CILi128EEENS7_ILi32EEENS7_ILi256EEEEEELi256ENS_6half_tEfNS_4arch4Sm80ELb0ELb0ELb1ELb1ELb0ELb1ELb1ELb0EEENS1_21CollectiveEpilogueFwdINS6_IJS8_SA_S9_EEENS6_IJNS7_ILi1EEESI_SI_EEESC_SE_Li256ELb1ELb1ELb0ELb0EEENS1_19SingleTileSchedulerILb1ELb0ELb1ELi128EEEEEEEEEvNT_6ParamsE --------------------------
	.section	.text._ZN7cutlass13device_kernelIN5flash19enable_sm80_to_sm89INS1_16FlashAttnFwdSm80INS1_25CollectiveMainloopFwdSm80ILi8ELi1ELb0EN4cute5tupleIJNS5_1CILi128EEENS7_ILi32EEENS7_ILi256EEEEEELi256ENS_6half_tEfNS_4arch4Sm80ELb0ELb0ELb1ELb1ELb0ELb1ELb1ELb0EEENS1_21CollectiveEpilogueFwdINS6_IJS8_SA_S9_EEENS6_IJNS7_ILi1EEESI_SI_EEESC_SE_Li256ELb1ELb1ELb0ELb0EEENS1_19SingleTileSchedulerILb1ELb0ELb1ELi128EEEEEEEEEvNT_6ParamsE,"ax",@progbits
	.align	128
.text._ZN7cutlass13device_kernelIN5flash19enable_sm80_to_sm89INS1_16FlashAttnFwdSm80INS1_25CollectiveMainloopFwdSm80ILi8ELi1ELb0EN4cute5tupleIJNS5_1CILi128EEENS7_ILi32EEENS7_ILi256EEEEEELi256ENS_6half_tEfNS_4arch4Sm80ELb0ELb0ELb1ELb1ELb0ELb1ELb1ELb0EEENS1_21CollectiveEpilogueFwdINS6_IJS8_SA_S9_EEENS6_IJNS7_ILi1EEESI_SI_EEESC_SE_Li256ELb1ELb1ELb0ELb0EEENS1_19SingleTileSchedulerILb1ELb0ELb1ELi128EEEEEEEEEvNT_6ParamsE:
        .type           _ZN7cutlass13device_kernelIN5flash19enable_sm80_to_sm89INS1_16FlashAttnFwdSm80INS1_25CollectiveMainloopFwdSm80ILi8ELi1ELb0EN4cute5tupleIJNS5_1CILi128EEENS7_ILi32EEENS7_ILi256EEEEEELi256ENS_6half_tEfNS_4arch4Sm80ELb0ELb0ELb1ELb1ELb0ELb1ELb1ELb0EEENS1_21CollectiveEpilogueFwdINS6_IJS8_SA_S9_EEENS6_IJNS7_ILi1EEESI_SI_EEESC_SE_Li256ELb1ELb1ELb0ELb0EEENS1_19SingleTileSchedulerILb1ELb0ELb1ELi128EEEEEEEEEvNT_6ParamsE,@function
        .size           _ZN7cutlass13device_kernelIN5flash19enable_sm80_to_sm89INS1_16FlashAttnFwdSm80INS1_25CollectiveMainloopFwdSm80ILi8ELi1ELb0EN4cute5tupleIJNS5_1CILi128EEENS7_ILi32EEENS7_ILi256EEEEEELi256ENS_6half_tEfNS_4arch4Sm80ELb0ELb0ELb1ELb1ELb0ELb1ELb1ELb0EEENS1_21CollectiveEpilogueFwdINS6_IJS8_SA_S9_EEENS6_IJNS7_ILi1EEESI_SI_EEESC_SE_Li256ELb1ELb1ELb0ELb0EEENS1_19SingleTileSchedulerILb1ELb0ELb1ELi128EEEEEEEEEvNT_6ParamsE,(.L_x_38 - _ZN7cutlass13device_kernelIN5flash19enable_sm80_to_sm89INS1_16FlashAttnFwdSm80INS1_25CollectiveMainloopFwdSm80ILi8ELi1ELb0EN4cute5tupleIJNS5_1CILi128EEENS7_ILi32EEENS7_ILi256EEEEEELi256ENS_6half_tEfNS_4arch4Sm80ELb0ELb0ELb1ELb1ELb0ELb1ELb1ELb0EEENS1_21CollectiveEpilogueFwdINS6_IJS8_SA_S9_EEENS6_IJNS7_ILi1EEESI_SI_EEESC_SE_Li256ELb1ELb1ELb0ELb0EEENS1_19SingleTileSchedulerILb1ELb0ELb1ELi128EEEEEEEEEvNT_6ParamsE)
        .other          _ZN7cutlass13device_kernelIN5flash19enable_sm80_to_sm89INS1_16FlashAttnFwdSm80INS1_25CollectiveMainloopFwdSm80ILi8ELi1ELb0EN4cute5tupleIJNS5_1CILi128EEENS7_ILi32EEENS7_ILi256EEEEEELi256ENS_6half_tEfNS_4arch4Sm80ELb0ELb0ELb1ELb1ELb0ELb1ELb1ELb0EEENS1_21CollectiveEpilogueFwdINS6_IJS8_SA_S9_EEENS6_IJNS7_ILi1EEESI_SI_EEESC_SE_Li256ELb1ELb1ELb0ELb0EEENS1_19SingleTileSchedulerILb1ELb0ELb1ELi128EEEEEEEEEvNT_6ParamsE,@"STO_CUDA_ENTRY STV_DEFAULT"
_ZN7cutlass13device_kernelIN5flash19enable_sm80_to_sm89INS1_16FlashAttnFwdSm80INS1_25CollectiveMainloopFwdSm80ILi8ELi1ELb0EN4cute5tupleIJNS5_1CILi128EEENS7_ILi32EEENS7_ILi256EEEEEELi256ENS_6half_tEfNS_4arch4Sm80ELb0ELb0ELb1ELb1ELb0ELb1ELb1ELb0EEENS1_21CollectiveEpilogueFwdINS6_IJS8_SA_S9_EEENS6_IJNS7_ILi1EEESI_SI_EEESC_SE_Li256ELb1ELb1ELb0ELb0EEENS1_19SingleTileSchedulerILb1ELb0ELb1ELi128EEEEEEEEEvNT_6ParamsE:
[----:B------:R-:W-:Y:S01]  /*0000*/  LDC R1, c[0x0][0x37c] ;  /* 0x0000df00ff017b82 */ /* 0x000fe20000000800 */
[----:B------:R-:W-:Y:S05]  /*0010*/  EXIT ;  /* 0x000000000000794d */ /* 0x000fea0003800000 */
.L_x_2:
        /* <DEDUP_REMOVED lines=14> */
.L_x_38:


//--------------------- .text._ZN7cutlass13device_kernelIN5flash19enable_sm80_to_sm89INS1_16FlashAttnFwdSm80INS1_25CollectiveMainloopFwdSm80ILi8ELi1ELb1EN4cute5tupleIJNS5_1CILi128EEENS7_ILi48EEENS7_ILi256EEEEEELi256ENS_6half_tEfNS_4arch4Sm80ELb0ELb1ELb1ELb0ELb0ELb0ELb1ELb0EEENS1_21CollectiveEpilogueFwdINS6_IJS8_SA_S9_EEENS6_IJNS7_ILi1EEESI_SI_EEESC_SE_Li256ELb0ELb1ELb0ELb0EEENS1_19SingleTileSchedulerILb0ELb0ELb1ELi128EEEEEEEEEvNT_6ParamsE --------------------------
	.section	.text._ZN7cutlass13device_kernelIN5flash19enable_sm80_to_sm89INS1_16FlashAttnFwdSm80INS1_25CollectiveMainloopFwdSm80ILi8ELi1ELb1EN4cute5tupleIJNS5_1CILi128EEENS7_ILi48EEENS7_ILi256EEEEEELi256ENS_6half_tEfNS_4arch4Sm80ELb0ELb1ELb1ELb0ELb0ELb0ELb1ELb0EEENS1_21CollectiveEpilogueFwdINS6_IJS8_SA_S9_EEENS6_IJNS7_ILi1EEESI_SI_EEESC_SE_Li256ELb0ELb1ELb0ELb0EEENS1_19SingleTileSchedulerILb0ELb0ELb1ELi128EEEEEEEEEvNT_6ParamsE,"ax",@progbits
	.align	128
.text._ZN7cutlass13device_kernelIN5flash19enable_sm80_to_sm89INS1_16FlashAttnFwdSm80INS1_25CollectiveMainloopFwdSm80ILi8ELi1ELb1EN4cute5tupleIJNS5_1CILi128EEENS7_ILi48EEENS7_ILi256EEEEEELi256ENS_6half_tEfNS_4arch4Sm80ELb0ELb1ELb1ELb0ELb0ELb0ELb1ELb0EEENS1_21CollectiveEpilogueFwdINS6_IJS8_SA_S9_EEENS6_IJNS7_ILi1EEESI_SI_EEESC_SE_Li256ELb0ELb1ELb0ELb0EEENS1_19SingleTileSchedulerILb0ELb0ELb1ELi128EEEEEEEEEvNT_6ParamsE:
        .type           _ZN7cutlass13device_kernelIN5flash19enable_sm80_to_sm89INS1_16FlashAttnFwdSm80INS1_25CollectiveMainloopFwdSm80ILi8ELi1ELb1EN4cute5tupleIJNS5_1CILi128EEENS7_ILi48EEENS7_ILi256EEEEEELi256ENS_6half_tEfNS_4arch4Sm80ELb0ELb1ELb1ELb0ELb0ELb0ELb1ELb0EEENS1_21CollectiveEpilogueFwdINS6_IJS8_SA_S9_EEENS6_IJNS7_ILi1EEESI_SI_EEESC_SE_Li256ELb0ELb1ELb0ELb0EEENS1_19SingleTileSchedulerILb0ELb0ELb1ELi128EEEEEEEEEvNT_6ParamsE,@function
        .size           _ZN7cutlass13device_kernelIN5flash19enable_sm80_to_sm89INS1_16FlashAttnFwdSm80INS1_25CollectiveMainloopFwdSm80ILi8ELi1ELb1EN4cute5tupleIJNS5_1CILi128EEENS7_ILi48EEENS7_ILi256EEEEEELi256ENS_6half_tEfNS_4arch4Sm80ELb0ELb1ELb1ELb0ELb0ELb0ELb1ELb0EEENS1_21CollectiveEpilogueFwdINS6_IJS8_SA_S9_EEENS6_IJNS7_ILi1EEESI_SI_EEESC_SE_Li256ELb0ELb1ELb0ELb0EEENS1_19SingleTileSchedulerILb0ELb0ELb1ELi128EEEEEEEEEvNT_6ParamsE,(.L_x_39 - _ZN7cutlass13device_kernelIN5flash19enable_sm80_to_sm89INS1_16FlashAttnFwdSm80INS1_25CollectiveMainloopFwdSm80ILi8ELi1ELb1EN4cute5tupleIJNS5_1CILi128EEENS7_ILi48EEENS7_ILi256EEEEEELi256ENS_6half_tEfNS_4arch4Sm80ELb0ELb1ELb1ELb0ELb0ELb0ELb1ELb0EEENS1_21CollectiveEpilogueFwdINS6_IJS8_SA_S9_EEENS6_IJNS7_ILi1EEESI_SI_EEESC_SE_Li256ELb0ELb1ELb0ELb0EEENS1_19SingleTileSchedulerILb0ELb0ELb1ELi128EEEEEEEEEvNT_6ParamsE)
        .other          _ZN7cutlass13device_kernelIN5flash19enable_sm80_to_sm89INS1_16FlashAttnFwdSm80INS1_25CollectiveMainloopFwdSm80ILi8ELi1ELb1EN4cute5tupleIJNS5_1CILi128EEENS7_ILi48EEENS7_ILi256EEEEEELi256ENS_6half_tEfNS_4arch4Sm80ELb0ELb1ELb1ELb0ELb0ELb0ELb1ELb0EEENS1_21CollectiveEpilogueFwdINS6_IJS8_SA_S9_EEENS6_IJNS7_ILi1EEESI_SI_EEESC_SE_Li256ELb0ELb1ELb0ELb0EEENS1_19SingleTileSchedulerILb0ELb0ELb1ELi128EEEEEEEEEvNT_6ParamsE,@"STO_CUDA_ENTRY STV_DEFAULT"
_ZN7cutlass13device_kernelIN5flash19enable_sm80_to_sm89INS1_16FlashAttnFwdSm80INS1_25CollectiveMainloopFwdSm80ILi8ELi1ELb1EN4cute5tupleIJNS5_1CILi128EEENS7_ILi48EEENS7_ILi256EEEEEELi256ENS_6half_tEfNS_4arch4Sm80ELb0ELb1ELb1ELb0ELb0ELb0ELb1ELb0EEENS1_21CollectiveEpilogueFwdINS6_IJS8_SA_S9_EEENS6_IJNS7_ILi1EEESI_SI_EEESC_SE_Li256ELb0ELb1ELb0ELb0EEENS1_19SingleTileSchedulerILb0ELb0ELb1ELi128EEEEEEEEEvNT_6ParamsE:
[----:B------:R-:W-:Y:S01]  /*0000*/  LDC R1, c[0x0][0x37c] ;  /* 0x0000df00ff017b82 */ /* 0x000fe20000000800 */
[----:B------:R-:W-:Y:S05]  /*0010*/  EXIT ;  /* 0x000000000000794d */ /* 0x000fea0003800000 */
.L_x_3:
        /* <DEDUP_REMOVED lines=14> */
.L_x_39:


//--------------------- .text._ZN7cutlass13device_kernelIN5flash19enable_sm80_to_sm89INS1_16FlashAttnFwdSm80INS1_25CollectiveMainloopFwdSm80ILi8ELi1ELb1EN4cute5tupleIJNS5_1CILi128EEENS7_ILi48EEENS7_ILi256EEEEEELi256ENS_6half_tEfNS_4arch4Sm80ELb0ELb1ELb1ELb1ELb0ELb0ELb1ELb0EEENS1_21CollectiveEpilogueFwdINS6_IJS8_SA_S9_EEENS6_IJNS7_ILi1EEESI_SI_EEESC_SE_Li256ELb1ELb1ELb0ELb0EEENS1_19SingleTileSchedulerILb1ELb0ELb1ELi128EEEEEEEEEvNT_6ParamsE --------------------------
	.section	.text._ZN7cutlass13device_kernelIN5flash19enable_sm80_to_sm89INS1_16FlashAttnFwdSm80INS1_25CollectiveMainloopFwdSm80ILi8ELi1ELb1EN4cute5tupleIJNS5_1CILi128EEENS7_ILi48EEENS7_ILi256EEEEEELi256ENS_6half_tEfNS_4arch4Sm80ELb0ELb1ELb1ELb1ELb0ELb0ELb1ELb0EEENS1_21CollectiveEpilogueFwdINS6_IJS8_SA_S9_EEENS6_IJNS7_ILi1EEESI_SI_EEESC_SE_Li256ELb1ELb1ELb0ELb0EEENS1_19SingleTileSchedulerILb1ELb0ELb1ELi128EEEEEEEEEvNT_6ParamsE,"ax",@progbits
	.align	128
.text._ZN7cutlass13device_kernelIN5flash19enable_sm80_to_sm89INS1_16FlashAttnFwdSm80INS1_25CollectiveMainloopFwdSm80ILi8ELi1ELb1EN4cute5tupleIJNS5_1CILi128EEENS7_ILi48EEENS7_ILi256EEEEEELi256ENS_6half_tEfNS_4arch4Sm80ELb0ELb1ELb1ELb1ELb0ELb0ELb1ELb0EEENS1_21CollectiveEpilogueFwdINS6_IJS8_SA_S9_EEENS6_IJNS7_ILi1EEESI_SI_EEESC_SE_Li256ELb1ELb1ELb0ELb0EEENS1_19SingleTileSchedulerILb1ELb0ELb1ELi128EEEEEEEEEvNT_6ParamsE:
        .type           _ZN7cutlass13device_kernelIN5flash19enable_sm80_to_sm89INS1_16FlashAttnFwdSm80INS1_25CollectiveMainloopFwdSm80ILi8ELi1ELb1EN4cute5tupleIJNS5_1CILi128EEENS7_ILi48EEENS7_ILi256EEEEEELi256ENS_6half_tEfNS_4arch4Sm80ELb0ELb1ELb1ELb1ELb0ELb0ELb1ELb0EEENS1_21CollectiveEpilogueFwdINS6_IJS8_SA_S9_EEENS6_IJNS7_ILi1EEESI_SI_EEESC_SE_Li256ELb1ELb1ELb0ELb0EEENS1_19SingleTileSchedulerILb1ELb0ELb1ELi128EEEEEEEEEvNT_6ParamsE,@function
        .size           _ZN7cutlass13device_kernelIN5flash19enable_sm80_to_sm89INS1_16FlashAttnFwdSm80INS1_25CollectiveMainloopFwdSm80ILi8ELi1ELb1EN4cute5tupleIJNS5_1CILi128EEENS7_ILi48EEENS7_ILi256EEEEEELi256ENS_6half_tEfNS_4arch4Sm80ELb0ELb1ELb1ELb1ELb0ELb0ELb1ELb0EEENS1_21CollectiveEpilogueFwdINS6_IJS8_SA_S9_EEENS6_IJNS7_ILi1EEESI_SI_EEESC_SE_Li256ELb1ELb1ELb0ELb0EEENS1_19SingleTileSchedulerILb1ELb0ELb1ELi128EEEEEEEEEvNT_6ParamsE,(.L_x_40 - _ZN7cutlass13device_kernelIN5flash19enable_sm80_to_sm89INS1_16FlashAttnFwdSm80INS1_25CollectiveMainloopFwdSm80ILi8ELi1ELb1EN4cute5tupleIJNS5_1CILi128EEENS7_ILi48EEENS7_ILi256EEEEEELi256ENS_6half_tEfNS_4arch4Sm80ELb0ELb1ELb1ELb1ELb0ELb0ELb1ELb0EEENS1_21CollectiveEpilogueFwdINS6_IJS8_SA_S9_EEENS6_IJNS7_ILi1EEESI_SI_EEESC_SE_Li256ELb1ELb1ELb0ELb0EEENS1_19SingleTileSchedulerILb1ELb0ELb1ELi128EEEEEEEEEvNT_6ParamsE)
        .other          _ZN7cutlass13device_kernelIN5flash19enable_sm80_to_sm89INS1_16FlashAttnFwdSm80INS1_25CollectiveMainloopFwdSm80ILi8ELi1ELb1EN4cute5tupleIJNS5_1CILi128EEENS7_ILi48EEENS7_ILi256EEEEEELi256ENS_6half_tEfNS_4arch4Sm80ELb0ELb1ELb1ELb1ELb0ELb0ELb1ELb0EEENS1_21CollectiveEpilogueFwdINS6_IJS8_SA_S9_EEENS6_IJNS7_ILi1EEESI_SI_EEESC_SE_Li256ELb1ELb1ELb0ELb0EEENS1_19SingleTileSchedulerILb1ELb0ELb1ELi128EEEEEEEEEvNT_6ParamsE,@"STO_CUDA_ENTRY STV_DEFAULT"
_ZN7cutlass13device_kernelIN5flash19enable_sm80_to_sm89INS1_16FlashAttnFwdSm80INS1_25CollectiveMainloopFwdSm80ILi8ELi1ELb1EN4cute5tupleIJNS5_1CILi128EEENS7_ILi48EEENS7_ILi256EEEEEELi256ENS_6half_tEfNS_4arch4Sm80ELb0ELb1ELb1ELb1ELb0ELb0ELb1ELb0EEENS1_21CollectiveEpilogueFwdINS6_IJS8_SA_S9_EEENS6_IJNS7_ILi1EEESI_SI_EEESC_SE_Li256ELb1ELb1ELb0ELb0EEENS1_19SingleTileSchedulerILb1ELb0ELb1ELi128EEEEEEEEEvNT_6ParamsE:
[----:B------:R-:W-:Y:S01]  /*0000*/  LDC R1, c[0x0][0x37c] ;  /* 0x0000df00ff017b82 */ /* 0x000fe20000000800 */
[----:B------:R-:W-:Y:S05]  /*0010*/  EXIT ;  /* 0x000000000000794d */ /* 0x000fea0003800000 */
.L_x_4:
        /* <DEDUP_REMOVED lines=14> */
.L_x_40:


//--------------------- .text._ZN7cutlass13device_kernelIN5flash19enable_sm80_to_sm89INS1_16FlashAttnFwdSm80INS1_25CollectiveMainloopFwdSm80ILi8ELi1ELb0EN4cute5tupleIJNS5_1CILi128EEENS7_ILi32EEENS7_ILi256EEEEEELi256ENS_6half_tEfNS_4arch4Sm80ELb0ELb1ELb1ELb1ELb0ELb1ELb1ELb0EEENS1_21CollectiveEpilogueFwdINS6_IJS8_SA_S9_EEENS6_IJNS7_ILi1EEESI_SI_EEESC_SE_Li256ELb1ELb1ELb0ELb0EEENS1_19SingleTileSchedulerILb1ELb0ELb1ELi128EEEEEEEEEvNT_6ParamsE --------------------------
	.section	.text._ZN7cutlass13device_kernelIN5flash19enable_sm80_to_sm89INS1_16FlashAttnFwdSm80INS1_25CollectiveMainloopFwdSm80ILi8ELi1ELb0EN4cute5tupleIJNS5_1CILi128EEENS7_ILi32EEENS7_ILi256EEEEEELi256ENS_6half_tEfNS_4arch4Sm80ELb0ELb1ELb1ELb1ELb0ELb1ELb1ELb0EEENS1_21CollectiveEpilogueFwdINS6_IJS8_SA_S9_EEENS6_IJNS7_ILi1EEESI_SI_EEESC_SE_Li256ELb1ELb1ELb0ELb0EEENS1_19SingleTileSchedulerILb1ELb0ELb1ELi128EEEEEEEEEvNT_6ParamsE,"ax",@progbits
	.align	128
.text._ZN7cutlass13device_kernelIN5flash19enable_sm80_to_sm89INS1_16FlashAttnFwdSm80INS1_25CollectiveMainloopFwdSm80ILi8ELi1ELb0EN4cute5tupleIJNS5_1CILi128EEENS7_ILi32EEENS7_ILi256EEEEEELi256ENS_6half_tEfNS_4arch4Sm80ELb0ELb1ELb1ELb1ELb0ELb1ELb1ELb0EEENS1_21CollectiveEpilogueFwdINS6_IJS8_SA_S9_EEENS6_IJNS7_ILi1EEESI_SI_EEESC_SE_Li256ELb1ELb1ELb0ELb0EEENS1_19SingleTileSchedulerILb1ELb0ELb1ELi128EEEEEEEEEvNT_6ParamsE:
        .type           _ZN7cutlass13device_kernelIN5flash19enable_sm80_to_sm89INS1_16FlashAttnFwdSm80INS1_25CollectiveMainloopFwdSm80ILi8ELi1ELb0EN4cute5tupleIJNS5_1CILi128EEENS7_ILi32EEENS7_ILi256EEEEEELi256ENS_6half_tEfNS_4arch4Sm80ELb0ELb1ELb1ELb1ELb0ELb1ELb1ELb0EEENS1_21CollectiveEpilogueFwdINS6_IJS8_SA_S9_EEENS6_IJNS7_ILi1EEESI_SI_EEESC_SE_Li256ELb1ELb1ELb0ELb0EEENS1_19SingleTileSchedulerILb1ELb0ELb1ELi128EEEEEEEEEvNT_6ParamsE,@function
        .size           _ZN7cutlass13device_kernelIN5flash19enable_sm80_to_sm89INS1_16FlashAttnFwdSm80INS1_25CollectiveMainloopFwdSm80ILi8ELi1ELb0EN4cute5tupleIJNS5_1CILi128EEENS7_ILi32EEENS7_ILi256EEEEEELi256ENS_6half_tEfNS_4arch4Sm80ELb0ELb1ELb1ELb1ELb0ELb1ELb1ELb0EEENS1_21CollectiveEpilogueFwdINS6_IJS8_SA_S9_EEENS6_IJNS7_ILi1EEESI_SI_EEESC_SE_Li256ELb1ELb1ELb0ELb0EEENS1_19SingleTileSchedulerILb1ELb0ELb1ELi128EEEEEEEEEvNT_6ParamsE,(.L_x_41 - _ZN7cutlass13device_kernelIN5flash19enable_sm80_to_sm89INS1_16FlashAttnFwdSm80INS1_25CollectiveMainloopFwdSm80ILi8ELi1ELb0EN4cute5tupleIJNS5_1CILi128EEENS7_ILi32EEENS7_ILi256EEEEEELi256ENS_6half_tEfNS_4arch4Sm80ELb0ELb1ELb1ELb1ELb0ELb1ELb1ELb0EEENS1_21CollectiveEpilogueFwdINS6_IJS8_SA_S9_EEENS6_IJNS7_ILi1EEESI_SI_EEESC_SE_Li256ELb1ELb1ELb0ELb0EEENS1_19SingleTileSchedulerILb1ELb0ELb1ELi128EEEEEEEEEvNT_6ParamsE)
        .other          _ZN7cutlass13device_kernelIN5flash19enable_sm80_to_sm89INS1_16FlashAttnFwdSm80INS1_25CollectiveMainloopFwdSm80ILi8ELi1ELb0EN4cute5tupleIJNS5_1CILi128EEENS7_ILi32EEENS7_ILi256EEEEEELi256ENS_6half_tEfNS_4arch4Sm80ELb0ELb1ELb1ELb1ELb0ELb1ELb1ELb0EEENS1_21CollectiveEpilogueFwdINS6_IJS8_SA_S9_EEENS6_IJNS7_ILi1EEESI_SI_EEESC_SE_Li256ELb1ELb1ELb0ELb0EEENS1_19SingleTileSchedulerILb1ELb0ELb1ELi128EEEEEEEEEvNT_6ParamsE,@"STO_CUDA_ENTRY STV_DEFAULT"
_ZN7cutlass13device_kernelIN5flash19enable_sm80_to_sm89INS1_16FlashAttnFwdSm80INS1_25CollectiveMainloopFwdSm80ILi8ELi1ELb0EN4cute5tupleIJNS5_1CILi128EEENS7_ILi32EEENS7_ILi256EEEEEELi256ENS_6half_tEfNS_4arch4Sm80ELb0ELb1ELb1ELb1ELb0ELb1ELb1ELb0EEENS1_21CollectiveEpilogueFwdINS6_IJS8_SA_S9_EEENS6_IJNS7_ILi1EEESI_SI_EEESC_SE_Li256ELb1ELb1ELb0ELb0EEENS1_19SingleTileSchedulerILb1ELb0ELb1ELi128EEEEEEEEEvNT_6ParamsE:
[----:B------:R-:W-:Y:S01]  /*0000*/  LDC R1, c[0x0][0x37c] ;  /* 0x0000df00ff017b82 */ /* 0x000fe20000000800 */
[----:B------:R-:W-:Y:S05]  /*0010*/  EXIT ;  /* 0x000000000000794d */ /* 0x000fea0003800000 */
.L_x_5:
        /* <DEDUP_REMOVED lines=14> */
.L_x_41:


//--------------------- .text._ZN7cutlass13device_kernelIN5flash19enable_sm80_to_sm89INS1_16FlashAttnFwdSm80INS1_25CollectiveMainloopFwdSm80ILi8ELi1ELb1EN4cute5tupleIJNS5_1CILi128EEENS7_ILi64EEENS7_ILi256EEEEEELi256ENS_6half_tEfNS_4arch4Sm80ELb1ELb0ELb1ELb0ELb0ELb0ELb1ELb0EEENS1_21CollectiveEpilogueFwdINS6_IJS8_SA_S9_EEENS6_IJNS7_ILi1EEESI_SI_EEESC_SE_Li256ELb0ELb1ELb0ELb0EEENS1_30DynamicPersistentTileSchedulerILi256ELi256ELb0ELb1ELb0EEEEEEEEEvNT_6ParamsE --------------------------
	.section	.text._ZN7cutlass13device_kernelIN5flash19enable_sm80_to_sm89INS1_16FlashAttnFwdSm80INS1_25CollectiveMainloopFwdSm80ILi8ELi1ELb1EN4cute5tupleIJNS5_1CILi128EEENS7_ILi64EEENS7_ILi256EEEEEELi256ENS_6half_tEfNS_4arch4Sm80ELb1ELb0ELb1ELb0ELb0ELb0ELb1ELb0EEENS1_21CollectiveEpilogueFwdINS6_IJS8_SA_S9_EEENS6_IJNS7_ILi1EEESI_SI_EEESC_SE_Li256ELb0ELb1ELb0ELb0EEENS1_30DynamicPersistentTileSchedulerILi256ELi256ELb0ELb1ELb0EEEEEEEEEvNT_6ParamsE,"ax",@progbits
	.align	128
.text._ZN7cutlass13device_kernelIN5flash19enable_sm80_to_sm89INS1_16FlashAttnFwdSm80INS1_25CollectiveMainloopFwdSm80ILi8ELi1ELb1EN4cute5tupleIJNS5_1CILi128EEENS7_ILi64EEENS7_ILi256EEEEEELi256ENS_6half_tEfNS_4arch4Sm80ELb1ELb0ELb1ELb0ELb0ELb0ELb1ELb0EEENS1_21CollectiveEpilogueFwdINS6_IJS8_SA_S9_EEENS6_IJNS7_ILi1EEESI_SI_EEESC_SE_Li256ELb0ELb1ELb0ELb0EEENS1_30DynamicPersistentTileSchedulerILi256ELi256ELb0ELb1ELb0EEEEEEEEEvNT_6ParamsE:
        .type           _ZN7cutlass13device_kernelIN5flash19enable_sm80_to_sm89INS1_16FlashAttnFwdSm80INS1_25CollectiveMainloopFwdSm80ILi8ELi1ELb1EN4cute5tupleIJNS5_1CILi128EEENS7_ILi64EEENS7_ILi256EEEEEELi256ENS_6half_tEfNS_4arch4Sm80ELb1ELb0ELb1ELb0ELb0ELb0ELb1ELb0EEENS1_21CollectiveEpilogueFwdINS6_IJS8_SA_S9_EEENS6_IJNS7_ILi1EEESI_SI_EEESC_SE_Li256ELb0ELb1ELb0ELb0EEENS1_30DynamicPersistentTileSchedulerILi256ELi256ELb0ELb1ELb0EEEEEEEEEvNT_6ParamsE,@function
        .size           _ZN7cutlass13device_kernelIN5flash19enable_sm80_to_sm89INS1_16FlashAttnFwdSm80INS1_25CollectiveMainloopFwdSm80ILi8ELi1ELb1EN4cute5tupleIJNS5_1CILi128EEENS7_ILi64EEENS7_ILi256EEEEEELi256ENS_6half_tEfNS_4arch4Sm80ELb1ELb0ELb1ELb0ELb0ELb0ELb1ELb0EEENS1_21CollectiveEpilogueFwdINS6_IJS8_SA_S9_EEENS6_IJNS7_ILi1EEESI_SI_EEESC_SE_Li256ELb0ELb1ELb0ELb0EEENS1_30DynamicPersistentTileSchedulerILi256ELi256ELb0ELb1ELb0EEEEEEEEEvNT_6ParamsE,(.L_x_42 - _ZN7cutlass13device_kernelIN5flash19enable_sm80_to_sm89INS1_16FlashAttnFwdSm80INS1_25CollectiveMainloopFwdSm80ILi8ELi1ELb1EN4cute5tupleIJNS5_1CILi128EEENS7_ILi64EEENS7_ILi256EEEEEELi256ENS_6half_tEfNS_4arch4Sm80ELb1ELb0ELb1ELb0ELb0ELb0ELb1ELb0EEENS1_21CollectiveEpilogueFwdINS6_IJS8_SA_S9_EEENS6_IJNS7_ILi1EEESI_SI_EEESC_SE_Li256ELb0ELb1ELb0ELb0EEENS1_30DynamicPersistentTileSchedulerILi256ELi256ELb0ELb1ELb0EEEEEEEEEvNT_6ParamsE)
        .other          _ZN7cutlass13device_kernelIN5flash19enable_sm80_to_sm89INS1_16FlashAttnFwdSm80INS1_25CollectiveMainloopFwdSm80ILi8ELi1ELb1EN4cute5tupleIJNS5_1CILi128EEENS7_ILi64EEENS7_ILi256EEEEEELi256ENS_6half_tEfNS_4arch4Sm80ELb1ELb0ELb1ELb0ELb0ELb0ELb1ELb0EEENS1_21CollectiveEpilogueFwdINS6_IJS8_SA_S9_EEENS6_IJNS7_ILi1EEESI_SI_EEESC_SE_Li256ELb0ELb1ELb0ELb0EEENS1_30DynamicPersistentTileSchedulerILi256ELi256ELb0ELb1ELb0EEEEEEEEEvNT_6ParamsE,@"STO_CUDA_ENTRY STV_DEFAULT"
_ZN7cutlass13device_kernelIN5flash19enable_sm80_to_sm89INS1_16FlashAttnFwdSm80INS1_25CollectiveMainloopFwdSm80ILi8ELi1ELb1EN4cute5tupleIJNS5_1CILi128EEENS7_ILi64EEENS7_ILi256EEEEEELi256ENS_6half_tEfNS_4arch4Sm80ELb1ELb0ELb1ELb0ELb0ELb0ELb1ELb0EEENS1_21CollectiveEpilogueFwdINS6_IJS8_SA_S9_EEENS6_IJNS7_ILi1EEESI_SI_EEESC_SE_Li256ELb0ELb1ELb0ELb0EEENS1_30DynamicPersistentTileSchedulerILi256ELi256ELb0ELb1ELb0EEEEEEEEEvNT_6ParamsE:
[----:B------:R-:W-:Y:S01]  /*0000*/  LDC R1, c[0x0][0x37c] ;  /* 0x0000df00ff017b82 */ /* 0x000fe20000000800 */
[----:B------:R-:W-:Y:S05]  /*0010*/  EXIT ;  /* 0x000000000000794d */ /* 0x000fea0003800000 */
.L_x_6:
        /* <DEDUP_REMOVED lines=14> */
.L_x_42:


//--------------------- .text._ZN7cutlass13device_kernelIN5flash19enable_sm80_to_sm89INS1_16FlashAttnFwdSm80INS1_25CollectiveMainloopFwdSm80ILi8ELi1ELb1EN4cute5tupleIJNS5_1CILi128EEENS7_ILi64EEENS7_ILi256EEEEEELi256ENS_6half_tEfNS_4arch4Sm80ELb1ELb0ELb1ELb1ELb0ELb0ELb1ELb0EEENS1_21CollectiveEpilogueFwdINS6_IJS8_SA_S9_EEENS6_IJNS7_ILi1EEESI_SI_EEESC_SE_Li256ELb1ELb1ELb0ELb0EEENS1_19SingleTileSchedulerILb1ELb0ELb1ELi128EEEEEEEEEvNT_6ParamsE --------------------------
	.section	.text._ZN7cutlass13device_kernelIN5flash19enable_sm80_to_sm89INS1_16FlashAttnFwdSm80INS1_25CollectiveMainloopFwdSm80ILi8ELi1ELb1EN4cute5tupleIJNS5_1CILi128EEENS7_ILi64EEENS7_ILi256EEEEEELi256ENS_6half_tEfNS_4arch4Sm80ELb1ELb0ELb1ELb1ELb0ELb0ELb1ELb0EEENS1_21CollectiveEpilogueFwdINS6_IJS8_SA_S9_EEENS6_IJNS7_ILi1EEESI_SI_EEESC_SE_Li256ELb1ELb1ELb0ELb0EEENS1_19SingleTileSchedulerILb1ELb0ELb1ELi128EEEEEEEEEvNT_6ParamsE,"ax",@progbits
	.align	128
.text._ZN7cutlass13device_kernelIN5flash19enable_sm80_to_sm89INS1_16FlashAttnFwdSm80INS1_25CollectiveMainloopFwdSm80ILi8ELi1ELb1EN4cute5tupleIJNS5_1CILi128EEENS7_ILi64EEENS7_ILi256EEEEEELi256ENS_6half_tEfNS_4arch4Sm80ELb1ELb0ELb1ELb1ELb0ELb0ELb1ELb0EEENS1_21CollectiveEpilogueFwdINS6_IJS8_SA_S9_EEENS6_IJNS7_ILi1EEESI_SI_EEESC_SE_Li256ELb1ELb1ELb0ELb0EEENS1_19SingleTileSchedulerILb1ELb0ELb1ELi128EEEEEEEEEvNT_6ParamsE:
        .type           _ZN7cutlass13device_kernelIN5flash19enable_sm80_to_sm89INS1_16FlashAttnFwdSm80INS1_25CollectiveMainloopFwdSm80ILi8ELi1ELb1EN4cute5tupleIJNS5_1CILi128EEENS7_ILi64EEENS7_ILi256EEEEEELi256ENS_6half_tEfNS_4arch4Sm80ELb1ELb0ELb1ELb1ELb0ELb0ELb1ELb0EEENS1_21CollectiveEpilogueFwdINS6_IJS8_SA_S9_EEENS6_IJNS7_ILi1EEESI_SI_EEESC_SE_Li256ELb1ELb1ELb0ELb0EEENS1_19SingleTileSchedulerILb1ELb0ELb1ELi128EEEEEEEEEvNT_6ParamsE,@function
        .size           _ZN7cutlass13device_kernelIN5flash19enable_sm80_to_sm89INS1_16FlashAttnFwdSm80INS1_25CollectiveMainloopFwdSm80ILi8ELi1ELb1EN4cute5tupleIJNS5_1CILi128EEENS7_ILi64EEENS7_ILi256EEEEEELi256ENS_6half_tEfNS_4arch4Sm80ELb1ELb0ELb1ELb1ELb0ELb0ELb1ELb0EEENS1_21CollectiveEpilogueFwdINS6_IJS8_SA_S9_EEENS6_IJNS7_ILi1EEESI_SI_EEESC_SE_Li256ELb1ELb1ELb0ELb0EEENS1_19SingleTileSchedulerILb1ELb0ELb1ELi128EEEEEEEEEvNT_6ParamsE,(.L_x_43 - _ZN7cutlass13device_kernelIN5flash19enable_sm80_to_sm89INS1_16FlashAttnFwdSm80INS1_25CollectiveMainloopFwdSm80ILi8ELi1ELb1EN4cute5tupleIJNS5_1CILi128EEENS7_ILi64EEENS7_ILi256EEEEEELi256ENS_6half_tEfNS_4arch4Sm80ELb1ELb0ELb1ELb1ELb0ELb0ELb1ELb0EEENS1_21CollectiveEpilogueFwdINS6_IJS8_SA_S9_EEENS6_IJNS7_ILi1EEESI_SI_EEESC_SE_Li256ELb1ELb1ELb0ELb0EEENS1_19SingleTileSchedulerILb1ELb0ELb1ELi128EEEEEEEEEvNT_6ParamsE)
        .other          _ZN7cutlass13device_kernelIN5flash19enable_sm80_to_sm89INS1_16FlashAttnFwdSm80INS1_25CollectiveMainloopFwdSm80ILi8ELi1ELb1EN4cute5tupleIJNS5_1CILi128EEENS7_ILi64EEENS7_ILi256EEEEEELi256ENS_6half_tEfNS_4arch4Sm80ELb1ELb0ELb1ELb1ELb0ELb0ELb1ELb0EEENS1_21CollectiveEpilogueFwdINS6_IJS8_SA_S9_EEENS6_IJNS7_ILi1EEESI_SI_EEESC_SE_Li256ELb1ELb1ELb0ELb0EEENS1_19SingleTileSchedulerILb1ELb0ELb1ELi128EEEEEEEEEvNT_6ParamsE,@"STO_CUDA_ENTRY STV_DEFAULT"
_ZN7cutlass13device_kernelIN5flash19enable_sm80_to_sm89INS1_16FlashAttnFwdSm80INS1_25CollectiveMainloopFwdSm80ILi8ELi1ELb1EN4cute5tupleIJNS5_1CILi128EEENS7_ILi64EEENS7_ILi256EEEEEELi256ENS_6half_tEfNS_4arch4Sm80ELb1ELb0ELb1ELb1ELb0ELb0ELb1ELb0EEENS1_21CollectiveEpilogueFwdINS6_IJS8_SA_S9_EEENS6_IJNS7_ILi1EEESI_SI_EEESC_SE_Li256ELb1ELb1ELb0ELb0EEENS1_19SingleTileSchedulerILb1ELb0ELb1ELi128EEEEEEEEEvNT_6ParamsE:
[----:B------:R-:W-:Y:S01]  /*0000*/  LDC R1, c[0x0][0x37c] ;  /* 0x0000df00ff017b82 */ /* 0x000fe20000000800 */
[----:B------:R-:W-:Y:S05]  /*0010*/  EXIT ;  /* 0x000000000000794d */ /* 0x000fea0003800000 */
.L_x_7:
        /* <DEDUP_REMOVED lines=14> */
.L_x_43:


//--------------------- .text._ZN7cutlass13device_kernelIN5flash19enable_sm80_to_sm89INS1_16FlashAttnFwdSm80INS1_25CollectiveMainloopFwdSm80ILi8ELi1ELb0EN4cute5tupleIJNS5_1CILi128EEENS7_ILi32EEENS7_ILi256EEEEEELi256ENS_6half_tEfNS_4arch4Sm80ELb1ELb0ELb1ELb1ELb0ELb1ELb1ELb0EEENS1_21CollectiveEpilogueFwdINS6_IJS8_SA_S9_EEENS6_IJNS7_ILi1EEESI_SI_EEESC_SE_Li256ELb1ELb1ELb0ELb0EEENS1_19SingleTileSchedulerILb1ELb0ELb1ELi128EEEEEEEEEvNT_6ParamsE --------------------------
	.section	.text._ZN7cutlass13device_kernelIN5flash19enable_sm80_to_sm89INS1_16FlashAttnFwdSm80INS1_25CollectiveMainloopFwdSm80ILi8ELi1ELb0EN4cute5tupleIJNS5_1CILi128EEENS7_ILi32EEENS7_ILi256EEEEEELi256ENS_6half_tEfNS_4arch4Sm80ELb1ELb0ELb1ELb1ELb0ELb1ELb1ELb0EEENS1_21CollectiveEpilogueFwdINS6_IJS8_SA_S9_EEENS6_IJNS7_ILi1EEESI_SI_EEESC_SE_Li256ELb1ELb1ELb0ELb0EEENS1_19SingleTileSchedulerILb1ELb0ELb1ELi128EEEEEEEEEvNT_6ParamsE,"ax",@progbits
	.align	128
.text._ZN7cutlass13device_kernelIN5flash19enable_sm80_to_sm89INS1_16FlashAttnFwdSm80INS1_25CollectiveMainloopFwdSm80ILi8ELi1ELb0EN4cute5tupleIJNS5_1CILi128EEENS7_ILi32EEENS7_ILi256EEEEEELi256ENS_6half_tEfNS_4arch4Sm80ELb1ELb0ELb1ELb1ELb0ELb1ELb1ELb0EEENS1_21CollectiveEpilogueFwdINS6_IJS8_SA_S9_EEENS6_IJNS7_ILi1EEESI_SI_EEESC_SE_Li256ELb1ELb1ELb0ELb0EEENS1_19SingleTileSchedulerILb1ELb0ELb1ELi128EEEEEEEEEvNT_6ParamsE:
        .type           _ZN7cutlass13device_kernelIN5flash19enable_sm80_to_sm89INS1_16FlashAttnFwdSm80INS1_25CollectiveMainloopFwdSm80ILi8ELi1ELb0EN4cute5tupleIJNS5_1CILi128EEENS7_ILi32EEENS7_ILi256EEEEEELi256ENS_6half_tEfNS_4arch4Sm80ELb1ELb0ELb1ELb1ELb0ELb1ELb1ELb0EEENS1_21CollectiveEpilogueFwdINS6_IJS8_SA_S9_EEENS6_IJNS7_ILi1EEESI_SI_EEESC_SE_Li256ELb1ELb1ELb0ELb0EEENS1_19SingleTileSchedulerILb1ELb0ELb1ELi128EEEEEEEEEvNT_6ParamsE,@function
        .size           _ZN7cutlass13device_kernelIN5flash19enable_sm80_to_sm89INS1_16FlashAttnFwdSm80INS1_25CollectiveMainloopFwdSm80ILi8ELi1ELb0EN4cute5tupleIJNS5_1CILi128EEENS7_ILi32EEENS7_ILi256EEEEEELi256ENS_6half_tEfNS_4arch4Sm80ELb1ELb0ELb1ELb1ELb0ELb1ELb1ELb0EEENS1_21CollectiveEpilogueFwdINS6_IJS8_SA_S9_EEENS6_IJNS7_ILi1EEESI_SI_EEESC_SE_Li256ELb1ELb1ELb0ELb0EEENS1_19SingleTileSchedulerILb1ELb0ELb1ELi128EEEEEEEEEvNT_6ParamsE,(.L_x_44 - _ZN7cutlass13device_kernelIN5flash19enable_sm80_to_sm89INS1_16FlashAttnFwdSm80INS1_25CollectiveMainloopFwdSm80ILi8ELi1ELb0EN4cute5tupleIJNS5_1CILi128EEENS7_ILi32EEENS7_ILi256EEEEEELi256ENS_6half_tEfNS_4arch4Sm80ELb1ELb0ELb1ELb1ELb0ELb1ELb1ELb0EEENS1_21CollectiveEpilogueFwdINS6_IJS8_SA_S9_EEENS6_IJNS7_ILi1EEESI_SI_EEESC_SE_Li256ELb1ELb1ELb0ELb0EEENS1_19SingleTileSchedulerILb1ELb0ELb1ELi128EEEEEEEEEvNT_6ParamsE)
        .other          _ZN7cutlass13device_kernelIN5flash19enable_sm80_to_sm89INS1_16FlashAttnFwdSm80INS1_25CollectiveMainloopFwdSm80ILi8ELi1ELb0EN4cute5tupleIJNS5_1CILi128EEENS7_ILi32EEENS7_ILi256EEEEEELi256ENS_6half_tEfNS_4arch4Sm80ELb1ELb0ELb1ELb1ELb0ELb1ELb1ELb0EEENS1_21CollectiveEpilogueFwdINS6_IJS8_SA_S9_EEENS6_IJNS7_ILi1EEESI_SI_EEESC_SE_Li256ELb1ELb1ELb0ELb0EEENS1_19SingleTileSchedulerILb1ELb0ELb1ELi128EEEEEEEEEvNT_6ParamsE,@"STO_CUDA_ENTRY STV_DEFAULT"
_ZN7cutlass13device_kernelIN5flash19enable_sm80_to_sm89INS1_16FlashAttnFwdSm80INS1_25CollectiveMainloopFwdSm80ILi8ELi1ELb0EN4cute5tupleIJNS5_1CILi128EEENS7_ILi32EEENS7_ILi256EEEEEELi256ENS_6half_tEfNS_4arch4Sm80ELb1ELb0ELb1ELb1ELb0ELb1ELb1ELb0EEENS1_21CollectiveEpilogueFwdINS6_IJS8_SA_S9_EEENS6_IJNS7_ILi1EEESI_SI_EEESC_SE_Li256ELb1ELb1ELb0ELb0EEENS1_19SingleTileSchedulerILb1ELb0ELb1ELi128EEEEEEEEEvNT_6ParamsE:
[----:B------:R-:W-:Y:S01]  /*0000*/  LDC R1, c[0x0][0x37c] ;  /* 0x0000df00ff017b82 */ /* 0x000fe20000000800 */
[----:B------:R-:W-:Y:S05]  /*0010*/  EXIT ;  /* 0x000000000000794d */ /* 0x000fea0003800000 */
.L_x_8:
        /* <DEDUP_REMOVED lines=14> */
.L_x_44:


//--------------------- .text._ZN7cutlass13device_kernelIN5flash19enable_sm80_to_sm89INS1_16FlashAttnFwdSm80INS1_25CollectiveMainloopFwdSm80ILi8ELi1ELb0EN4cute5tupleIJNS5_1CILi128EEENS7_ILi96EEENS7_ILi256EEEEEELi256ENS_6half_tEfNS_4arch4Sm80ELb0ELb0ELb1ELb0ELb0ELb0ELb1ELb0EEENS1_21CollectiveEpilogueFwdINS6_IJS8_SA_S9_EEENS6_IJNS7_ILi1EEESI_SI_EEESC_SE_Li256ELb0ELb1ELb0ELb0EEENS1_19SingleTileSchedulerILb0ELb0ELb1ELi128EEEEEEEEEvNT_6ParamsE --------------------------
	.section	.text._ZN7cutlass13device_kernelIN5flash19enable_sm80_to_sm89INS1_16FlashAttnFwdSm80INS1_25CollectiveMainloopFwdSm80ILi8ELi1ELb0EN4cute5tupleIJNS5_1CILi128EEENS7_ILi96EEENS7_ILi256EEEEEELi256ENS_6half_tEfNS_4arch4Sm80ELb0ELb0ELb1ELb0ELb0ELb0ELb1ELb0EEENS1_21CollectiveEpilogueFwdINS6_IJS8_SA_S9_EEENS6_IJNS7_ILi1EEESI_SI_EEESC_SE_Li256ELb0ELb1ELb0ELb0EEENS1_19SingleTileSchedulerILb0ELb0ELb1ELi128EEEEEEEEEvNT_6ParamsE,"ax",@progbits
	.align	128
.text._ZN7cutlass13device_kernelIN5flash19enable_sm80_to_sm89INS1_16FlashAttnFwdSm80INS1_25CollectiveMainloopFwdSm80ILi8ELi1ELb0EN4cute5tupleIJNS5_1CILi128EEENS7_ILi96EEENS7_ILi256EEEEEELi256ENS_6half_tEfNS_4arch4Sm80ELb0ELb0ELb1ELb0ELb0ELb0ELb1ELb0EEENS1_21CollectiveEpilogueFwdINS6_IJS8_SA_S9_EEENS6_IJNS7_ILi1EEESI_SI_EEESC_SE_Li256ELb0ELb1ELb0ELb0EEENS1_19SingleTileSchedulerILb0ELb0ELb1ELi128EEEEEEEEEvNT_6ParamsE:
        .type           _ZN7cutlass13device_kernelIN5flash19enable_sm80_to_sm89INS1_16FlashAttnFwdSm80INS1_25CollectiveMainloopFwdSm80ILi8ELi1ELb0EN4cute5tupleIJNS5_1CILi128EEENS7_ILi96EEENS7_ILi256EEEEEELi256ENS_6half_tEfNS_4arch4Sm80ELb0ELb0ELb1ELb0ELb0ELb0ELb1ELb0EEENS1_21CollectiveEpilogueFwdINS6_IJS8_SA_S9_EEENS6_IJNS7_ILi1EEESI_SI_EEESC_SE_Li256ELb0ELb1ELb0ELb0EEENS1_19SingleTileSchedulerILb0ELb0ELb1ELi128EEEEEEEEEvNT_6ParamsE,@function
        .size           _ZN7cutlass13device_kernelIN5flash19enable_sm80_to_sm89INS1_16FlashAttnFwdSm80INS1_25CollectiveMainloopFwdSm80ILi8ELi1ELb0EN4cute5tupleIJNS5_1CILi128EEENS7_ILi96EEENS7_ILi256EEEEEELi256ENS_6half_tEfNS_4arch4Sm80ELb0ELb0ELb1ELb0ELb0ELb0ELb1ELb0EEENS1_21CollectiveEpilogueFwdINS6_IJS8_SA_S9_EEENS6_IJNS7_ILi1EEESI_SI_EEESC_SE_Li256ELb0ELb1ELb0ELb0EEENS1_19SingleTileSchedulerILb0ELb0ELb1ELi128EEEEEEEEEvNT_6ParamsE,(.L_x_45 - _ZN7cutlass13device_kernelIN5flash19enable_sm80_to_sm89INS1_16FlashAttnFwdSm80INS1_25CollectiveMainloopFwdSm80ILi8ELi1ELb0EN4cute5tupleIJNS5_1CILi128EEENS7_ILi96EEENS7_ILi256EEEEEELi256ENS_6half_tEfNS_4arch4Sm80ELb0ELb0ELb1ELb0ELb0ELb0ELb1ELb0EEENS1_21CollectiveEpilogueFwdINS6_IJS8_SA_S9_EEENS6_IJNS7_ILi1EEESI_SI_EEESC_SE_Li256ELb0ELb1ELb0ELb0EEENS1_19SingleTileSchedulerILb0ELb0ELb1ELi128EEEEEEEEEvNT_6ParamsE)
        .other          _ZN7cutlass13device_kernelIN5flash19enable_sm80_to_sm89INS1_16FlashAttnFwdSm80INS1_25CollectiveMainloopFwdSm80ILi8ELi1ELb0EN4cute5tupleIJNS5_1CILi128EEENS7_ILi96EEENS7_ILi256EEEEEELi256ENS_6half_tEfNS_4arch4Sm80ELb0ELb0ELb1ELb0ELb0ELb0ELb1ELb0EEENS1_21CollectiveEpilogueFwdINS6_IJS8_SA_S9_EEENS6_IJNS7_ILi1EEESI_SI_EEESC_SE_Li256ELb0ELb1ELb0ELb0EEENS1_19SingleTileSchedulerILb0ELb0ELb1ELi128EEEEEEEEEvNT_6ParamsE,@"STO_CUDA_ENTRY STV_DEFAULT"
_ZN7cutlass13device_kernelIN5flash19enable_sm80_to_sm89INS1_16FlashAttnFwdSm80INS1_25CollectiveMainloopFwdSm80ILi8ELi1ELb0EN4cute5tupleIJNS5_1CILi128EEENS7_ILi96EEENS7_ILi256EEEEEELi256ENS_6half_tEfNS_4arch4Sm80ELb0ELb0ELb1ELb0ELb0ELb0ELb1ELb0EEENS1_21CollectiveEpilogueFwdINS6_IJS8_SA_S9_EEENS6_IJNS7_ILi1EEESI_SI_EEESC_SE_Li256ELb0ELb1ELb0ELb0EEENS1_19SingleTileSchedulerILb0ELb0ELb1ELi128EEEEEEEEEvNT_6ParamsE:
[----:B------:R-:W-:Y:S01]  /*0000*/  LDC R1, c[0x0][0x37c] ;  /* 0x0000df00ff017b82 */ /* 0x000fe20000000800 */
[----:B------:R-:W-:Y:S05]  /*0010*/  EXIT ;  /* 0x000000000000794d */ /* 0x000fea0003800000 */
.L_x_9:
        /* <DEDUP_REMOVED lines=14> */
.L_x_45:


//--------------------- .text._ZN7cutlass13device_kernelIN5flash19enable_sm80_to_sm89INS1_16FlashAttnFwdSm80INS1_25CollectiveMainloopFwdSm80ILi8ELi1ELb0EN4cute5tupleIJNS5_1CILi128EEENS7_ILi96EEENS7_ILi256EEEEEELi256ENS_6half_tEfNS_4arch4Sm80ELb0ELb0ELb1ELb1ELb0ELb0ELb1ELb0EEENS1_21CollectiveEpilogueFwdINS6_IJS8_SA_S9_EEENS6_IJNS7_ILi1EEESI_SI_EEESC_SE_Li256ELb1ELb1ELb0ELb0EEENS1_19SingleTileSchedulerILb1ELb0ELb1ELi128EEEEEEEEEvNT_6ParamsE --------------------------
	.section	.text._ZN7cutlass13device_kernelIN5flash19enable_sm80_to_sm89INS1_16FlashAttnFwdSm80INS1_25CollectiveMainloopFwdSm80ILi8ELi1ELb0EN4cute5tupleIJNS5_1CILi128EEENS7_ILi96EEENS7_ILi256EEEEEELi256ENS_6half_tEfNS_4arch4Sm80ELb0ELb0ELb1ELb1ELb0ELb0ELb1ELb0EEENS1_21CollectiveEpilogueFwdINS6_IJS8_SA_S9_EEENS6_IJNS7_ILi1EEESI_SI_EEESC_SE_Li256ELb1ELb1ELb0ELb0EEENS1_19SingleTileSchedulerILb1ELb0ELb1ELi128EEEEEEEEEvNT_6ParamsE,"ax",@progbits
	.align	128
.text._ZN7cutlass13device_kernelIN5flash19enable_sm80_to_sm89INS1_16FlashAttnFwdSm80INS1_25CollectiveMainloopFwdSm80ILi8ELi1ELb0EN4cute5tupleIJNS5_1CILi128EEENS7_ILi96EEENS7_ILi256EEEEEELi256ENS_6half_tEfNS_4arch4Sm80ELb0ELb0ELb1ELb1ELb0ELb0ELb1ELb0EEENS1_21CollectiveEpilogueFwdINS6_IJS8_SA_S9_EEENS6_IJNS7_ILi1EEESI_SI_EEESC_SE_Li256ELb1ELb1ELb0ELb0EEENS1_19SingleTileSchedulerILb1ELb0ELb1ELi128EEEEEEEEEvNT_6ParamsE:
        .type           _ZN7cutlass13device_kernelIN5flash19enable_sm80_to_sm89INS1_16FlashAttnFwdSm80INS1_25CollectiveMainloopFwdSm80ILi8ELi1ELb0EN4cute5tupleIJNS5_1CILi128EEENS7_ILi96EEENS7_ILi256EEEEEELi256ENS_6half_tEfNS_4arch4Sm80ELb0ELb0ELb1ELb1ELb0ELb0ELb1ELb0EEENS1_21CollectiveEpilogueFwdINS6_IJS8_SA_S9_EEENS6_IJNS7_ILi1EEESI_SI_EEESC_SE_Li256ELb1ELb1ELb0ELb0EEENS1_19SingleTileSchedulerILb1ELb0ELb1ELi128EEEEEEEEEvNT_6ParamsE,@function
        .size           _ZN7cutlass13device_kernelIN5flash19enable_sm80_to_sm89INS1_16FlashAttnFwdSm80INS1_25CollectiveMainloopFwdSm80ILi8ELi1ELb0EN4cute5tupleIJNS5_1CILi128EEENS7_ILi96EEENS7_ILi256EEEEEELi256ENS_6half_tEfNS_4arch4Sm80ELb0ELb0ELb1ELb1ELb0ELb0ELb1ELb0EEENS1_21CollectiveEpilogueFwdINS6_IJS8_SA_S9_EEENS6_IJNS7_ILi1EEESI_SI_EEESC_SE_Li256ELb1ELb1ELb0ELb0EEENS1_19SingleTileSchedulerILb1ELb0ELb1ELi128EEEEEEEEEvNT_6ParamsE,(.L_x_46 - _ZN7cutlass13device_kernelIN5flash19enable_sm80_to_sm89INS1_16FlashAttnFwdSm80INS1_25CollectiveMainloopFwdSm80ILi8ELi1ELb0EN4cute5tupleIJNS5_1CILi128EEENS7_ILi96EEENS7_ILi256EEEEEELi256ENS_6half_tEfNS_4arch4Sm80ELb0ELb0ELb1ELb1ELb0ELb0ELb1ELb0EEENS1_21CollectiveEpilogueFwdINS6_IJS8_SA_S9_EEENS6_IJNS7_ILi1EEESI_SI_EEESC_SE_Li256ELb1ELb1ELb0ELb0EEENS1_19SingleTileSchedulerILb1ELb0ELb1ELi128EEEEEEEEEvNT_6ParamsE)
        .other          _ZN7cutlass13device_kernelIN5flash19enable_sm80_to_sm89INS1_16FlashAttnFwdSm80INS1_25CollectiveMainloopFwdSm80ILi8ELi1ELb0EN4cute5tupleIJNS5_1CILi128EEENS7_ILi96EEENS7_ILi256EEEEEELi256ENS_6half_tEfNS_4arch4Sm80ELb0ELb0ELb1ELb1ELb0ELb0ELb1ELb0EEENS1_21CollectiveEpilogueFwdINS6_IJS8_SA_S9_EEENS6_IJNS7_ILi1EEESI_SI_EEESC_SE_Li256ELb1ELb1ELb0ELb0EEENS1_19SingleTileSchedulerILb1ELb0ELb1ELi128EEEEEEEEEvNT_6ParamsE,@"STO_CUDA_ENTRY STV_DEFAULT"
_ZN7cutlass13device_kernelIN5flash19enable_sm80_to_sm89INS1_16FlashAttnFwdSm80INS1_25CollectiveMainloopFwdSm80ILi8ELi1ELb0EN4cute5tupleIJNS5_1CILi128EEENS7_ILi96EEENS7_ILi256EEEEEELi256ENS_6half_tEfNS_4arch4Sm80ELb0ELb0ELb1ELb1ELb0ELb0ELb1ELb0EEENS1_21CollectiveEpilogueFwdINS6_IJS8_SA_S9_EEENS6_IJNS7_ILi1EEESI_SI_EEESC_SE_Li256ELb1ELb1ELb0ELb0EEENS1_19SingleTileSchedulerILb1ELb0ELb1ELi128EEEEEEEEEvNT_6ParamsE:
[----:B------:R-:W-:Y:S01]  /*0000*/  LDC R1, c[0x0][0x37c] ;  /* 0x0000df00ff017b82 */ /* 0x000fe20000000800 */
[----:B------:R-:W-:Y:S05]  /*0010*/  EXIT ;  /* 0x000000000000794d */ /* 0x000fea0003800000 */
.L_x_10:
        /* <DEDUP_REMOVED lines=14> */
.L_x_46:


//--------------------- .text._ZN7cutlass13device_kernelIN5flash19enable_sm80_to_sm89INS1_16FlashAttnFwdSm80INS1_25CollectiveMainloopFwdSm80ILi8ELi1ELb0EN4cute5tupleIJNS5_1CILi128EEENS7_ILi48EEENS7_ILi256EEEEEELi256ENS_6half_tEfNS_4arch4Sm80ELb0ELb0ELb1ELb1ELb0ELb1ELb1ELb0EEENS1_21CollectiveEpilogueFwdINS6_IJS8_SA_S9_EEENS6_IJNS7_ILi1EEESI_SI_EEESC_SE_Li256ELb1ELb1ELb0ELb0EEENS1_19SingleTileSchedulerILb1ELb0ELb1ELi128EEEEEEEEEvNT_6ParamsE --------------------------
	.section	.text._ZN7cutlass13device_kernelIN5flash19enable_sm80_to_sm89INS1_16FlashAttnFwdSm80INS1_25CollectiveMainloopFwdSm80ILi8ELi1ELb0EN4cute5tupleIJNS5_1CILi128EEENS7_ILi48EEENS7_ILi256EEEEEELi256ENS_6half_tEfNS_4arch4Sm80ELb0ELb0ELb1ELb1ELb0ELb1ELb1ELb0EEENS1_21CollectiveEpilogueFwdINS6_IJS8_SA_S9_EEENS6_IJNS7_ILi1EEESI_SI_EEESC_SE_Li256ELb1ELb1ELb0ELb0EEENS1_19SingleTileSchedulerILb1ELb0ELb1ELi128EEEEEEEEEvNT_6ParamsE,"ax",@progbits
	.align	128
.text._ZN7cutlass13device_kernelIN5flash19enable_sm80_to_sm89INS1_16FlashAttnFwdSm80INS1_25CollectiveMainloopFwdSm80ILi8ELi1ELb0EN4cute5tupleIJNS5_1CILi128EEENS7_ILi48EEENS7_ILi256EEEEEELi256ENS_6half_tEfNS_4arch4Sm80ELb0ELb0ELb1ELb1ELb0ELb1ELb1ELb0EEENS1_21CollectiveEpilogueFwdINS6_IJS8_SA_S9_EEENS6_IJNS7_ILi1EEESI_SI_EEESC_SE_Li256ELb1ELb1ELb0ELb0EEENS1_19SingleTileSchedulerILb1ELb0ELb1ELi128EEEEEEEEEvNT_6ParamsE:
        .type           _ZN7cutlass13device_kernelIN5flash19enable_sm80_to_sm89INS1_16FlashAttnFwdSm80INS1_25CollectiveMainloopFwdSm80ILi8ELi1ELb0EN4cute5tupleIJNS5_1CILi128EEENS7_ILi48EEENS7_ILi256EEEEEELi256ENS_6half_tEfNS_4arch4Sm80ELb0ELb0ELb1ELb1ELb0ELb1ELb1ELb0EEENS1_21CollectiveEpilogueFwdINS6_IJS8_SA_S9_EEENS6_IJNS7_ILi1EEESI_SI_EEESC_SE_Li256ELb1ELb1ELb0ELb0EEENS1_19SingleTileSchedulerILb1ELb0ELb1ELi128EEEEEEEEEvNT_6ParamsE,@function
        .size           _ZN7cutlass13device_kernelIN5flash19enable_sm80_to_sm89INS1_16FlashAttnFwdSm80INS1_25CollectiveMainloopFwdSm80ILi8ELi1ELb0EN4cute5tupleIJNS5_1CILi128EEENS7_ILi48EEENS7_ILi256EEEEEELi256ENS_6half_tEfNS_4arch4Sm80ELb0ELb0ELb1ELb1ELb0ELb1ELb1ELb0EEENS1_21CollectiveEpilogueFwdINS6_IJS8_SA_S9_EEENS6_IJNS7_ILi1EEESI_SI_EEESC_SE_Li256ELb1ELb1ELb0ELb0EEENS1_19SingleTileSchedulerILb1ELb0ELb1ELi128EEEEEEEEEvNT_6ParamsE,(.L_x_47 - _ZN7cutlass13device_kernelIN5flash19enable_sm80_to_sm89INS1_16FlashAttnFwdSm80INS1_25CollectiveMainloopFwdSm80ILi8ELi1ELb0EN4cute5tupleIJNS5_1CILi128EEENS7_ILi48EEENS7_ILi256EEEEEELi256ENS_6half_tEfNS_4arch4Sm80ELb0ELb0ELb1ELb1ELb0ELb1ELb1ELb0EEENS1_21CollectiveEpilogueFwdINS6_IJS8_SA_S9_EEENS6_IJNS7_ILi1EEESI_SI_EEESC_SE_Li256ELb1ELb1ELb0ELb0EEENS1_19SingleTileSchedulerILb1ELb0ELb1ELi128EEEEEEEEEvNT_6ParamsE)
        .other          _ZN7cutlass13device_kernelIN5flash19enable_sm80_to_sm89INS1_16FlashAttnFwdSm80INS1_25CollectiveMainloopFwdSm80ILi8ELi1ELb0EN4cute5tupleIJNS5_1CILi128EEENS7_ILi48EEENS7_ILi256EEEEEELi256ENS_6half_tEfNS_4arch4Sm80ELb0ELb0ELb1ELb1ELb0ELb1ELb1ELb0EEENS1_21CollectiveEpilogueFwdINS6_IJS8_SA_S9_EEENS6_IJNS7_ILi1EEESI_SI_EEESC_SE_Li256ELb1ELb1ELb0ELb0EEENS1_19SingleTileSchedulerILb1ELb0ELb1ELi128EEEEEEEEEvNT_6ParamsE,@"STO_CUDA_ENTRY STV_DEFAULT"
_ZN7cutlass13device_kernelIN5flash19enable_sm80_to_sm89INS1_16FlashAttnFwdSm80INS1_25CollectiveMainloopFwdSm80ILi8ELi1ELb0EN4cute5tupleIJNS5_1CILi128EEENS7_ILi48EEENS7_ILi256EEEEEELi256ENS_6half_tEfNS_4arch4Sm80ELb0ELb0ELb1ELb1ELb0ELb1ELb1ELb0EEENS1_21CollectiveEpilogueFwdINS6_IJS8_SA_S9_EEENS6_IJNS7_ILi1EEESI_SI_EEESC_SE_Li256ELb1ELb1ELb0ELb0EEENS1_19SingleTileSchedulerILb1ELb0ELb1ELi128EEEEEEEEEvNT_6ParamsE:
[----:B------:R-:W-:Y:S01]  /*0000*/  LDC R1, c[0x0][0x37c] ;  /* 0x0000df00ff017b82 */ /* 0x000fe20000000800 */
[----:B------:R-:W-:Y:S05]  /*0010*/  EXIT ;  /* 0x000000000000794d */ /* 0x000fea0003800000 */
.L_x_11:
        /* <DEDUP_REMOVED lines=14> */
.L_x_47:


//--------------------- .text._ZN7cutlass13device_kernelIN5flash19enable_sm80_to_sm89INS1_16FlashAttnFwdSm80INS1_25CollectiveMainloopFwdSm80ILi8ELi1ELb0EN4cute5tupleIJNS5_1CILi128EEENS7_ILi64EEENS7_ILi256EEEEEELi256ENS_6half_tEfNS_4arch4Sm80ELb0ELb1ELb1ELb0ELb0ELb0ELb1ELb0EEENS1_21CollectiveEpilogueFwdINS6_IJS8_SA_S9_EEENS6_IJNS7_ILi1EEESI_SI_EEESC_SE_Li256ELb0ELb1ELb0ELb0EEENS1_19SingleTileSchedulerILb0ELb0ELb1ELi128EEEEEEEEEvNT_6ParamsE --------------------------
	.section	.text._ZN7cutlass13device_kernelIN5flash19enable_sm80_to_sm89INS1_16FlashAttnFwdSm80INS1_25CollectiveMainloopFwdSm80ILi8ELi1ELb0EN4cute5tupleIJNS5_1CILi128EEENS7_ILi64EEENS7_ILi256EEEEEELi256ENS_6half_tEfNS_4arch4Sm80ELb0ELb1ELb1ELb0ELb0ELb0ELb1ELb0EEENS1_21CollectiveEpilogueFwdINS6_IJS8_SA_S9_EEENS6_IJNS7_ILi1EEESI_SI_EEESC_SE_Li256ELb0ELb1ELb0ELb0EEENS1_19SingleTileSchedulerILb0ELb0ELb1ELi128EEEEEEEEEvNT_6ParamsE,"ax",@progbits
	.align	128
.text._ZN7cutlass13device_kernelIN5flash19enable_sm80_to_sm89INS1_16FlashAttnFwdSm80INS1_25CollectiveMainloopFwdSm80ILi8ELi1ELb0EN4cute5tupleIJNS5_1CILi128EEENS7_ILi64EEENS7_ILi256EEEEEELi256ENS_6half_tEfNS_4arch4Sm80ELb0ELb1ELb1ELb0ELb0ELb0ELb1ELb0EEENS1_21CollectiveEpilogueFwdINS6_IJS8_SA_S9_EEENS6_IJNS7_ILi1EEESI_SI_EEESC_SE_Li256ELb0ELb1ELb0ELb0EEENS1_19SingleTileSchedulerILb0ELb0ELb1ELi128EEEEEEEEEvNT_6ParamsE:
        .type           _ZN7cutlass13device_kernelIN5flash19enable_sm80_to_sm89INS1_16FlashAttnFwdSm80INS1_25CollectiveMainloopFwdSm80ILi8ELi1ELb0EN4cute5tupleIJNS5_1CILi128EEENS7_ILi64EEENS7_ILi256EEEEEELi256ENS_6half_tEfNS_4arch4Sm80ELb0ELb1ELb1ELb0ELb0ELb0ELb1ELb0EEENS1_21CollectiveEpilogueFwdINS6_IJS8_SA_S9_EEENS6_IJNS7_ILi1EEESI_SI_EEESC_SE_Li256ELb0ELb1ELb0ELb0EEENS1_19SingleTileSchedulerILb0ELb0ELb1ELi128EEEEEEEEEvNT_6ParamsE,@function
        .size           _ZN7cutlass13device_kernelIN5flash19enable_sm80_to_sm89INS1_16FlashAttnFwdSm80INS1_25CollectiveMainloopFwdSm80ILi8ELi1ELb0EN4cute5tupleIJNS5_1CILi128EEENS7_ILi64EEENS7_ILi256EEEEEELi256ENS_6half_tEfNS_4arch4Sm80ELb0ELb1ELb1ELb0ELb0ELb0ELb1ELb0EEENS1_21CollectiveEpilogueFwdINS6_IJS8_SA_S9_EEENS6_IJNS7_ILi1EEESI_SI_EEESC_SE_Li256ELb0ELb1ELb0ELb0EEENS1_19SingleTileSchedulerILb0ELb0ELb1ELi128EEEEEEEEEvNT_6ParamsE,(.L_x_48 - _ZN7cutlass13device_kernelIN5flash19enable_sm80_to_sm89INS1_16FlashAttnFwdSm80INS1_25CollectiveMainloopFwdSm80ILi8ELi1ELb0EN4cute5tupleIJNS5_1CILi128EEENS7_ILi64EEENS7_ILi256EEEEEELi256ENS_6half_tEfNS_4arch4Sm80ELb0ELb1ELb1ELb0ELb0ELb0ELb1ELb0EEENS1_21CollectiveEpilogueFwdINS6_IJS8_SA_S9_EEENS6_IJNS7_ILi1EEESI_SI_EEESC_SE_Li256ELb0ELb1ELb0ELb0EEENS1_19SingleTileSchedulerILb0ELb0ELb1ELi128EEEEEEEEEvNT_6ParamsE)
        .other          _ZN7cutlass13device_kernelIN5flash19enable_sm80_to_sm89INS1_16FlashAttnFwdSm80INS1_25CollectiveMainloopFwdSm80ILi8ELi1ELb0EN4cute5tupleIJNS5_1CILi128EEENS7_ILi64EEENS7_ILi256EEEEEELi256ENS_6half_tEfNS_4arch4Sm80ELb0ELb1ELb1ELb0ELb0ELb0ELb1ELb0EEENS1_21CollectiveEpilogueFwdINS6_IJS8_SA_S9_EEENS6_IJNS7_ILi1EEESI_SI_EEESC_SE_Li256ELb0ELb1ELb0ELb0EEENS1_19SingleTileSchedulerILb0ELb0ELb1ELi128EEEEEEEEEvNT_6ParamsE,@"STO_CUDA_ENTRY STV_DEFAULT"
_ZN7cutlass13device_kernelIN5flash19enable_sm80_to_sm89INS1_16FlashAttnFwdSm80INS1_25CollectiveMainloopFwdSm80ILi8ELi1ELb0EN4cute5tupleIJNS5_1CILi128EEENS7_ILi64EEENS7_ILi256EEEEEELi256ENS_6half_tEfNS_4arch4Sm80ELb0ELb1ELb1ELb0ELb0ELb0ELb1ELb0EEENS1_21CollectiveEpilogueFwdINS6_IJS8_SA_S9_EEENS6_IJNS7_ILi1EEESI_SI_EEESC_SE_Li256ELb0ELb1ELb0ELb0EEENS1_19SingleTileSchedulerILb0ELb0ELb1ELi128EEEEEEEEEvNT_6ParamsE:
[----:B------:R-:W-:Y:S01]  /*0000*/  LDC R1, c[0x0][0x37c] ;  /* 0x0000df00ff017b82 */ /* 0x000fe20000000800 */
[----:B------:R-:W-:Y:S05]  /*0010*/  EXIT ;  /* 0x000000000000794d */ /* 0x000fea0003800000 */
.L_x_12:
        /* <DEDUP_REMOVED lines=14> */
.L_x_48:


//--------------------- .text._ZN7cutlass13device_kernelIN5flash19enable_sm80_to_sm89INS1_16FlashAttnFwdSm80INS1_25CollectiveMainloopFwdSm80ILi8ELi1ELb0EN4cute5tupleIJNS5_1CILi128EEENS7_ILi64EEENS7_ILi256EEEEEELi256ENS_6half_tEfNS_4arch4Sm80ELb0ELb1ELb1ELb1ELb0ELb0ELb1ELb0EEENS1_21CollectiveEpilogueFwdINS6_IJS8_SA_S9_EEENS6_IJNS7_ILi1EEESI_SI_EEESC_SE_Li256ELb1ELb1ELb0ELb0EEENS1_19SingleTileSchedulerILb1ELb0ELb1ELi128EEEEEEEEEvNT_6ParamsE --------------------------
	.section	.text._ZN7cutlass13device_kernelIN5flash19enable_sm80_to_sm89INS1_16FlashAttnFwdSm80INS1_25CollectiveMainloopFwdSm80ILi8ELi1ELb0EN4cute5tupleIJNS5_1CILi128EEENS7_ILi64EEENS7_ILi256EEEEEELi256ENS_6half_tEfNS_4arch4Sm80ELb0ELb1ELb1ELb1ELb0ELb0ELb1ELb0EEENS1_21CollectiveEpilogueFwdINS6_IJS8_SA_S9_EEENS6_IJNS7_ILi1EEESI_SI_EEESC_SE_Li256ELb1ELb1ELb0ELb0EEENS1_19SingleTileSchedulerILb1ELb0ELb1ELi128EEEEEEEEEvNT_6ParamsE,"ax",@progbits
	.align	128
.text._ZN7cutlass13device_kernelIN5flash19enable_sm80_to_sm89INS1_16FlashAttnFwdSm80INS1_25CollectiveMainloopFwdSm80ILi8ELi1ELb0EN4cute5tupleIJNS5_1CILi128EEENS7_ILi64EEENS7_ILi256EEEEEELi256ENS_6half_tEfNS_4arch4Sm80ELb0ELb1ELb1ELb1ELb0ELb0ELb1ELb0EEENS1_21CollectiveEpilogueFwdINS6_IJS8_SA_S9_EEENS6_IJNS7_ILi1EEESI_SI_EEESC_SE_Li256ELb1ELb1ELb0ELb0EEENS1_19SingleTileSchedulerILb1ELb0ELb1ELi128EEEEEEEEEvNT_6ParamsE:
        .type           _ZN7cutlass13device_kernelIN5flash19enable_sm80_to_sm89INS1_16FlashAttnFwdSm80INS1_25CollectiveMainloopFwdSm80ILi8ELi1ELb0EN4cute5tupleIJNS5_1CILi128EEENS7_ILi64EEENS7_ILi256EEEEEELi256ENS_6half_tEfNS_4arch4Sm80ELb0ELb1ELb1ELb1ELb0ELb0ELb1ELb0EEENS1_21CollectiveEpilogueFwdINS6_IJS8_SA_S9_EEENS6_IJNS7_ILi1EEESI_SI_EEESC_SE_Li256ELb1ELb1ELb0ELb0EEENS1_19SingleTileSchedulerILb1ELb0ELb1ELi128EEEEEEEEEvNT_6ParamsE,@function
        .size           _ZN7cutlass13device_kernelIN5flash19enable_sm80_to_sm89INS1_16FlashAttnFwdSm80INS1_25CollectiveMainloopFwdSm80ILi8ELi1ELb0EN4cute5tupleIJNS5_1CILi128EEENS7_ILi64EEENS7_ILi256EEEEEELi256ENS_6half_tEfNS_4arch4Sm80ELb0ELb1ELb1ELb1ELb0ELb0ELb1ELb0EEENS1_21CollectiveEpilogueFwdINS6_IJS8_SA_S9_EEENS6_IJNS7_ILi1EEESI_SI_EEESC_SE_Li256ELb1ELb1ELb0ELb0EEENS1_19SingleTileSchedulerILb1ELb0ELb1ELi128EEEEEEEEEvNT_6ParamsE,(.L_x_49 - _ZN7cutlass13device_kernelIN5flash19enable_sm80_to_sm89INS1_16FlashAttnFwdSm80INS1_25CollectiveMainloopFwdSm80ILi8ELi1ELb0EN4cute5tupleIJNS5_1CILi128EEENS7_ILi64EEENS7_ILi256EEEEEELi256ENS_6half_tEfNS_4arch4Sm80ELb0ELb1ELb1ELb1ELb0ELb0ELb1ELb0EEENS1_21CollectiveEpilogueFwdINS6_IJS8_SA_S9_EEENS6_IJNS7_ILi1EEESI_SI_EEESC_SE_Li256ELb1ELb1ELb0ELb0EEENS1_19SingleTileSchedulerILb1ELb0ELb1ELi128EEEEEEEEEvNT_6ParamsE)
        .other          _ZN7cutlass13device_kernelIN5flash19enable_sm80_to_sm89INS1_16FlashAttnFwdSm80INS1_25CollectiveMainloopFwdSm80ILi8ELi1ELb0EN4cute5tupleIJNS5_1CILi128EEENS7_ILi64EEENS7_ILi256EEEEEELi256ENS_6half_tEfNS_4arch4Sm80ELb0ELb1ELb1ELb1ELb0ELb0ELb1ELb0EEENS1_21CollectiveEpilogueFwdINS6_IJS8_SA_S9_EEENS6_IJNS7_ILi1EEESI_SI_EEESC_SE_Li256ELb1ELb1ELb0ELb0EEENS1_19SingleTileSchedulerILb1ELb0ELb1ELi128EEEEEEEEEvNT_6ParamsE,@"STO_CUDA_ENTRY STV_DEFAULT"
_ZN7cutlass13device_kernelIN5flash19enable_sm80_to_sm89INS1_16FlashAttnFwdSm80INS1_25CollectiveMainloopFwdSm80ILi8ELi1ELb0EN4cute5tupleIJNS5_1CILi128EEENS7_ILi64EEENS7_ILi256EEEEEELi256ENS_6half_tEfNS_4arch4Sm80ELb0ELb1ELb1ELb1ELb0ELb0ELb1ELb0EEENS1_21CollectiveEpilogueFwdINS6_IJS8_SA_S9_EEENS6_IJNS7_ILi1EEESI_SI_EEESC_SE_Li256ELb1ELb1ELb0ELb0EEENS1_19SingleTileSchedulerILb1ELb0ELb1ELi128EEEEEEEEEvNT_6ParamsE:
[----:B------:R-:W-:Y:S01]  /*0000*/  LDC R1, c[0x0][0x37c] ;  /* 0x0000df00ff017b82 */ /* 0x000fe20000000800 */
[----:B------:R-:W-:Y:S05]  /*0010*/  EXIT ;  /* 0x000000000000794d */ /* 0x000fea0003800000 */
.L_x_13:
        /* <DEDUP_REMOVED lines=14> */
.L_x_49:


//--------------------- .text._ZN7cutlass13device_kernelIN5flash19enable_sm80_to_sm89INS1_16FlashAttnFwdSm80INS1_25CollectiveMainloopFwdSm80ILi8ELi1ELb0EN4cute5tupleIJNS5_1CILi128EEENS7_ILi48EEENS7_ILi256EEEEEELi256ENS_6half_tEfNS_4arch4Sm80ELb0ELb1ELb1ELb1ELb0ELb1ELb1ELb0EEENS1_21CollectiveEpilogueFwdINS6_IJS8_SA_S9_EEENS6_IJNS7_ILi1EEESI_SI_EEESC_SE_Li256ELb1ELb1ELb0ELb0EEENS1_19SingleTileSchedulerILb1ELb0ELb1ELi128EEEEEEEEEvNT_6ParamsE --------------------------
	.section	.text._ZN7cutlass13device_kernelIN5flash19enable_sm80_to_sm89INS1_16FlashAttnFwdSm80INS1_25CollectiveMainloopFwdSm80ILi8ELi1ELb0EN4cute5tupleIJNS5_1CILi128EEENS7_ILi48EEENS7_ILi256EEEEEELi256ENS_6half_tEfNS_4arch4Sm80ELb0ELb1ELb1ELb1ELb0ELb1ELb1ELb0EEENS1_21CollectiveEpilogueFwdINS6_IJS8_SA_S9_EEENS6_IJNS7_ILi1EEESI_SI_EEESC_SE_Li256ELb1ELb1ELb0ELb0EEENS1_19SingleTileSchedulerILb1ELb0ELb1ELi128EEEEEEEEEvNT_6ParamsE,"ax",@progbits
	.align	128
.text._ZN7cutlass13device_kernelIN5flash19enable_sm80_to_sm89INS1_16FlashAttnFwdSm80INS1_25CollectiveMainloopFwdSm80ILi8ELi1ELb0EN4cute5tupleIJNS5_1CILi128EEENS7_ILi48EEENS7_ILi256EEEEEELi256ENS_6half_tEfNS_4arch4Sm80ELb0ELb1ELb1ELb1ELb0ELb1ELb1ELb0EEENS1_21CollectiveEpilogueFwdINS6_IJS8_SA_S9_EEENS6_IJNS7_ILi1EEESI_SI_EEESC_SE_Li256ELb1ELb1ELb0ELb0EEENS1_19SingleTileSchedulerILb1ELb0ELb1ELi128EEEEEEEEEvNT_6ParamsE:
        .type           _ZN7cutlass13device_kernelIN5flash19enable_sm80_to_sm89INS1_16FlashAttnFwdSm80INS1_25CollectiveMainloopFwdSm80ILi8ELi1ELb0EN4cute5tupleIJNS5_1CILi128EEENS7_ILi48EEENS7_ILi256EEEEEELi256ENS_6half_tEfNS_4arch4Sm80ELb0ELb1ELb1ELb1ELb0ELb1ELb1ELb0EEENS1_21CollectiveEpilogueFwdINS6_IJS8_SA_S9_EEENS6_IJNS7_ILi1EEESI_SI_EEESC_SE_Li256ELb1ELb1ELb0ELb0EEENS1_19SingleTileSchedulerILb1ELb0ELb1ELi128EEEEEEEEEvNT_6ParamsE,@function
        .size           _ZN7cutlass13device_kernelIN5flash19enable_sm80_to_sm89INS1_16FlashAttnFwdSm80INS1_25CollectiveMainloopFwdSm80ILi8ELi1ELb0EN4cute5tupleIJNS5_1CILi128EEENS7_ILi48EEENS7_ILi256EEEEEELi256ENS_6half_tEfNS_4arch4Sm80ELb0ELb1ELb1ELb1ELb0ELb1ELb1ELb0EEENS1_21CollectiveEpilogueFwdINS6_IJS8_SA_S9_EEENS6_IJNS7_ILi1EEESI_SI_EEESC_SE_Li256ELb1ELb1ELb0ELb0EEENS1_19SingleTileSchedulerILb1ELb0ELb1ELi128EEEEEEEEEvNT_6ParamsE,(.L_x_50 - _ZN7cutlass13device_kernelIN5flash19enable_sm80_to_sm89INS1_16FlashAttnFwdSm80INS1_25CollectiveMainloopFwdSm80ILi8ELi1ELb0EN4cute5tupleIJNS5_1CILi128EEENS7_ILi48EEENS7_ILi256EEEEEELi256ENS_6half_tEfNS_4arch4Sm80ELb0ELb1ELb1ELb1ELb0ELb1ELb1ELb0EEENS1_21CollectiveEpilogueFwdINS6_IJS8_SA_S9_EEENS6_IJNS7_ILi1EEESI_SI_EEESC_SE_Li256ELb1ELb1ELb0ELb0EEENS1_19SingleTileSchedulerILb1ELb0ELb1ELi128EEEEEEEEEvNT_6ParamsE)
        .other          _ZN7cutlass13device_kernelIN5flash19enable_sm80_to_sm89INS1_16FlashAttnFwdSm80INS1_25CollectiveMainloopFwdSm80ILi8ELi1ELb0EN4cute5tupleIJNS5_1CILi128EEENS7_ILi48EEENS7_ILi256EEEEEELi256ENS_6half_tEfNS_4arch4Sm80ELb0ELb1ELb1ELb1ELb0ELb1ELb1ELb0EEENS1_21CollectiveEpilogueFwdINS6_IJS8_SA_S9_EEENS6_IJNS7_ILi1EEESI_SI_EEESC_SE_Li256ELb1ELb1ELb0ELb0EEENS1_19SingleTileSchedulerILb1ELb0ELb1ELi128EEEEEEEEEvNT_6ParamsE,@"STO_CUDA_ENTRY STV_DEFAULT"
_ZN7cutlass13device_kernelIN5flash19enable_sm80_to_sm89INS1_16FlashAttnFwdSm80INS1_25CollectiveMainloopFwdSm80ILi8ELi1ELb0EN4cute5tupleIJNS5_1CILi128EEENS7_ILi48EEENS7_ILi256EEEEEELi256ENS_6half_tEfNS_4arch4Sm80ELb0ELb1ELb1ELb1ELb0ELb1ELb1ELb0EEENS1_21CollectiveEpilogueFwdINS6_IJS8_SA_S9_EEENS6_IJNS7_ILi1EEESI_SI_EEESC_SE_Li256ELb1ELb1ELb0ELb0EEENS1_19SingleTileSchedulerILb1ELb0ELb1ELi128EEEEEEEEEvNT_6ParamsE:
[----:B------:R-:W-:Y:S01]  /*0000*/  LDC R1, c[0x0][0x37c] ;  /* 0x0000df00ff017b82 */ /* 0x000fe20000000800 */
[----:B------:R-:W-:Y:S05]  /*0010*/  EXIT ;  /* 0x000000000000794d */ /* 0x000fea0003800000 */
.L_x_14:
        /* <DEDUP_REMOVED lines=14> */
.L_x_50:


//--------------------- .text._ZN7cutlass13device_kernelIN5flash19enable_sm80_to_sm89INS1_16FlashAttnFwdSm80INS1_25CollectiveMainloopFwdSm80ILi8ELi1ELb0EN4cute5tupleIJNS5_1CILi128EEENS7_ILi96EEENS7_ILi256EEEEEELi256ENS_6half_tEfNS_4arch4Sm80ELb1ELb0ELb1ELb0ELb0ELb0ELb1ELb0EEENS1_21CollectiveEpilogueFwdINS6_IJS8_SA_S9_EEENS6_IJNS7_ILi1EEESI_SI_EEESC_SE_Li256ELb0ELb1ELb0ELb0EEENS1_30DynamicPersistentTileSchedulerILi256ELi256ELb0ELb1ELb0EEEEEEEEEvNT_6ParamsE --------------------------
	.section	.text._ZN7cutlass13device_kernelIN5flash19enable_sm80_to_sm89INS1_16FlashAttnFwdSm80INS1_25CollectiveMainloopFwdSm80ILi8ELi1ELb0EN4cute5tupleIJNS5_1CILi128EEENS7_ILi96EEENS7_ILi256EEEEEELi256ENS_6half_tEfNS_4arch4Sm80ELb1ELb0ELb1ELb0ELb0ELb0ELb1ELb0EEENS1_21CollectiveEpilogueFwdINS6_IJS8_SA_S9_EEENS6_IJNS7_ILi1EEESI_SI_EEESC_SE_Li256ELb0ELb1ELb0ELb0EEENS1_30DynamicPersistentTileSchedulerILi256ELi256ELb0ELb1ELb0EEEEEEEEEvNT_6ParamsE,"ax",@progbits
	.align	128
.text._ZN7cutlass13device_kernelIN5flash19enable_sm80_to_sm89INS1_16FlashAttnFwdSm80INS1_25CollectiveMainloopFwdSm80ILi8ELi1ELb0EN4cute5tupleIJNS5_1CILi128EEENS7_ILi96EEENS7_ILi256EEEEEELi256ENS_6half_tEfNS_4arch4Sm80ELb1ELb0ELb1ELb0ELb0ELb0ELb1ELb0EEENS1_21CollectiveEpilogueFwdINS6_IJS8_SA_S9_EEENS6_IJNS7_ILi1EEESI_SI_EEESC_SE_Li256ELb0ELb1ELb0ELb0EEENS1_30DynamicPersistentTileSchedulerILi256ELi256ELb0ELb1ELb0EEEEEEEEEvNT_6ParamsE:
        .type           _ZN7cutlass13device_kernelIN5flash19enable_sm80_to_sm89INS1_16FlashAttnFwdSm80INS1_25CollectiveMainloopFwdSm80ILi8ELi1ELb0EN4cute5tupleIJNS5_1CILi128EEENS7_ILi96EEENS7_ILi256EEEEEELi256ENS_6half_tEfNS_4arch4Sm80ELb1ELb0ELb1ELb0ELb0ELb0ELb1ELb0EEENS1_21CollectiveEpilogueFwdINS6_IJS8_SA_S9_EEENS6_IJNS7_ILi1EEESI_SI_EEESC_SE_Li256ELb0ELb1ELb0ELb0EEENS1_30DynamicPersistentTileSchedulerILi256ELi256ELb0ELb1ELb0EEEEEEEEEvNT_6ParamsE,@function
        .size           _ZN7cutlass13device_kernelIN5flash19enable_sm80_to_sm89INS1_16FlashAttnFwdSm80INS1_25CollectiveMainloopFwdSm80ILi8ELi1ELb0EN4cute5tupleIJNS5_1CILi128EEENS7_ILi96EEENS7_ILi256EEEEEELi256ENS_6half_tEfNS_4arch4Sm80ELb1ELb0ELb1ELb0ELb0ELb0ELb1ELb0EEENS1_21CollectiveEpilogueFwdINS6_IJS8_SA_S9_EEENS6_IJNS7_ILi1EEESI_SI_EEESC_SE_Li256ELb0ELb1ELb0ELb0EEENS1_30DynamicPersistentTileSchedulerILi256ELi256ELb0ELb1ELb0EEEEEEEEEvNT_6ParamsE,(.L_x_51 - _ZN7cutlass13device_kernelIN5flash19enable_sm80_to_sm89INS1_16FlashAttnFwdSm80INS1_25CollectiveMainloopFwdSm80ILi8ELi1ELb0EN4cute5tupleIJNS5_1CILi128EEENS7_ILi96EEENS7_ILi256EEEEEELi256ENS_6half_tEfNS_4arch4Sm80ELb1ELb0ELb1ELb0ELb0ELb0ELb1ELb0EEENS1_21CollectiveEpilogueFwdINS6_IJS8_SA_S9_EEENS6_IJNS7_ILi1EEESI_SI_EEESC_SE_Li256ELb0ELb1ELb0ELb0EEENS1_30DynamicPersistentTileSchedulerILi256ELi256ELb0ELb1ELb0EEEEEEEEEvNT_6ParamsE)
        .other          _ZN7cutlass13device_kernelIN5flash19enable_sm80_to_sm89INS1_16FlashAttnFwdSm80INS1_25CollectiveMainloopFwdSm80ILi8ELi1ELb0EN4cute5tupleIJNS5_1CILi128EEENS7_ILi96EEENS7_ILi256EEEEEELi256ENS_6half_tEfNS_4arch4Sm80ELb1ELb0ELb1ELb0ELb0ELb0ELb1ELb0EEENS1_21CollectiveEpilogueFwdINS6_IJS8_SA_S9_EEENS6_IJNS7_ILi1EEESI_SI_EEESC_SE_Li256ELb0ELb1ELb0ELb0EEENS1_30DynamicPersistentTileSchedulerILi256ELi256ELb0ELb1ELb0EEEEEEEEEvNT_6ParamsE,@"STO_CUDA_ENTRY STV_DEFAULT"
_ZN7cutlass13device_kernelIN5flash19enable_sm80_to_sm89INS1_16FlashAttnFwdSm80INS1_25CollectiveMainloopFwdSm80ILi8ELi1ELb0EN4cute5tupleIJNS5_1CILi128EEENS7_ILi96EEENS7_ILi256EEEEEELi256ENS_6half_tEfNS_4arch4Sm80ELb1ELb0ELb1ELb0ELb0ELb0ELb1ELb0EEENS1_21CollectiveEpilogueFwdINS6_IJS8_SA_S9_EEENS6_IJNS7_ILi1EEESI_SI_EEESC_SE_Li256ELb0ELb1ELb0ELb0EEENS1_30DynamicPersistentTileSchedulerILi256ELi256ELb0ELb1ELb0EEEEEEEEEvNT_6ParamsE:
[----:B------:R-:W-:Y:S01]  /*0000*/  LDC R1, c[0x0][0x37c] ;  /* 0x0000df00ff017b82 */ /* 0x000fe20000000800 */
[----:B------:R-:W-:Y:S05]  /*0010*/  EXIT ;  /* 0x000000000000794d */ /* 0x000fea0003800000 */
.L_x_15:
        /* <DEDUP_REMOVED lines=14> */
.L_x_51:


//--------------------- .text._ZN7cutlass13device_kernelIN5flash19enable_sm80_to_sm89INS1_16FlashAttnFwdSm80INS1_25CollectiveMainloopFwdSm80ILi8ELi1ELb0EN4cute5tupleIJNS5_1CILi128EEENS7_ILi96EEENS7_ILi256EEEEEELi256ENS_6half_tEfNS_4arch4Sm80ELb1ELb0ELb1ELb1ELb0ELb0ELb1ELb0EEENS1_21CollectiveEpilogueFwdINS6_IJS8_SA_S9_EEENS6_IJNS7_ILi1EEESI_SI_EEESC_SE_Li256ELb1ELb1ELb0ELb0EEENS1_19SingleTileSchedulerILb1ELb0ELb1ELi128EEEEEEEEEvNT_6ParamsE --------------------------
	.section	.text._ZN7cutlass13device_kernelIN5flash19enable_sm80_to_sm89INS1_16FlashAttnFwdSm80INS1_25CollectiveMainloopFwdSm80ILi8ELi1ELb0EN4cute5tupleIJNS5_1CILi128EEENS7_ILi96EEENS7_ILi256EEEEEELi256ENS_6half_tEfNS_4arch4Sm80ELb1ELb0ELb1ELb1ELb0ELb0ELb1ELb0EEENS1_21CollectiveEpilogueFwdINS6_IJS8_SA_S9_EEENS6_IJNS7_ILi1EEESI_SI_EEESC_SE_Li256ELb1ELb1ELb0ELb0EEENS1_19SingleTileSchedulerILb1ELb0ELb1ELi128EEEEEEEEEvNT_6ParamsE,"ax",@progbits
	.align	128
.text._ZN7cutlass13device_kernelIN5flash19enable_sm80_to_sm89INS1_16FlashAttnFwdSm80INS1_25CollectiveMainloopFwdSm80ILi8ELi1ELb0EN4cute5tupleIJNS5_1CILi128EEENS7_ILi96EEENS7_ILi256EEEEEELi256ENS_6half_tEfNS_4arch4Sm80ELb1ELb0ELb1ELb1ELb0ELb0ELb1ELb0EEENS1_21CollectiveEpilogueFwdINS6_IJS8_SA_S9_EEENS6_IJNS7_ILi1EEESI_SI_EEESC_SE_Li256ELb1ELb1ELb0ELb0EEENS1_19SingleTileSchedulerILb1ELb0ELb1ELi128EEEEEEEEEvNT_6ParamsE:
        .type           _ZN7cutlass13device_kernelIN5flash19enable_sm80_to_sm89INS1_16FlashAttnFwdSm80INS1_25CollectiveMainloopFwdSm80ILi8ELi1ELb0EN4cute5tupleIJNS5_1CILi128EEENS7_ILi96EEENS7_ILi256EEEEEELi256ENS_6half_tEfNS_4arch4Sm80ELb1ELb0ELb1ELb1ELb0ELb0ELb1ELb0EEENS1_21CollectiveEpilogueFwdINS6_IJS8_SA_S9_EEENS6_IJNS7_ILi1EEESI_SI_EEESC_SE_Li256ELb1ELb1ELb0ELb0EEENS1_19SingleTileSchedulerILb1ELb0ELb1ELi128EEEEEEEEEvNT_6ParamsE,@function
        .size           _ZN7cutlass13device_kernelIN5flash19enable_sm80_to_sm89INS1_16FlashAttnFwdSm80INS1_25CollectiveMainloopFwdSm80ILi8ELi1ELb0EN4cute5tupleIJNS5_1CILi128EEENS7_ILi96EEENS7_ILi256EEEEEELi256ENS_6half_tEfNS_4arch4Sm80ELb1ELb0ELb1ELb1ELb0ELb0ELb1ELb0EEENS1_21CollectiveEpilogueFwdINS6_IJS8_SA_S9_EEENS6_IJNS7_ILi1EEESI_SI_EEESC_SE_Li256ELb1ELb1ELb0ELb0EEENS1_19SingleTileSchedulerILb1ELb0ELb1ELi128EEEEEEEEEvNT_6ParamsE,(.L_x_52 - _ZN7cutlass13device_kernelIN5flash19enable_sm80_to_sm89INS1_16FlashAttnFwdSm80INS1_25CollectiveMainloopFwdSm80ILi8ELi1ELb0EN4cute5tupleIJNS5_1CILi128EEENS7_ILi96EEENS7_ILi256EEEEEELi256ENS_6half_tEfNS_4arch4Sm80ELb1ELb0ELb1ELb1ELb0ELb0ELb1ELb0EEENS1_21CollectiveEpilogueFwdINS6_IJS8_SA_S9_EEENS6_IJNS7_ILi1EEESI_SI_EEESC_SE_Li256ELb1ELb1ELb0ELb0EEENS1_19SingleTileSchedulerILb1ELb0ELb1ELi128EEEEEEEEEvNT_6ParamsE)
        .other          _ZN7cutlass13device_kernelIN5flash19enable_sm80_to_sm89INS1_16FlashAttnFwdSm80INS1_25CollectiveMainloopFwdSm80ILi8ELi1ELb0EN4cute5tupleIJNS5_1CILi128EEENS7_ILi96EEENS7_ILi256EEEEEELi256ENS_6half_tEfNS_4arch4Sm80ELb1ELb0ELb1ELb1ELb0ELb0ELb1ELb0EEENS1_21CollectiveEpilogueFwdINS6_IJS8_SA_S9_EEENS6_IJNS7_ILi1EEESI_SI_EEESC_SE_Li256ELb1ELb1ELb0ELb0EEENS1_19SingleTileSchedulerILb1ELb0ELb1ELi128EEEEEEEEEvNT_6ParamsE,@"STO_CUDA_ENTRY STV_DEFAULT"
_ZN7cutlass13device_kernelIN5flash19enable_sm80_to_sm89INS1_16FlashAttnFwdSm80INS1_25CollectiveMainloopFwdSm80ILi8ELi1ELb0EN4cute5tupleIJNS5_1CILi128EEENS7_ILi96EEENS7_ILi256EEEEEELi256ENS_6half_tEfNS_4arch4Sm80ELb1ELb0ELb1ELb1ELb0ELb0ELb1ELb0EEENS1_21CollectiveEpilogueFwdINS6_IJS8_SA_S9_EEENS6_IJNS7_ILi1EEESI_SI_EEESC_SE_Li256ELb1ELb1ELb0ELb0EEENS1_19SingleTileSchedulerILb1ELb0ELb1ELi128EEEEEEEEEvNT_6ParamsE:
[----:B------:R-:W-:Y:S01]  /*0000*/  LDC R1, c[0x0][0x37c] ;  /* 0x0000df00ff017b82 */ /* 0x000fe20000000800 */
[----:B------:R-:W-:Y:S05]  /*0010*/  EXIT ;  /* 0x000000000000794d */ /* 0x000fea0003800000 */
.L_x_16:
        /* <DEDUP_REMOVED lines=14> */
.L_x_52:


//--------------------- .text._ZN7cutlass13device_kernelIN5flash19enable_sm80_to_sm89INS1_16FlashAttnFwdSm80INS1_25CollectiveMainloopFwdSm80ILi8ELi1ELb0EN4cute5tupleIJNS5_1CILi128EEENS7_ILi48EEENS7_ILi256EEEEEELi256ENS_6half_tEfNS_4arch4Sm80ELb1ELb0ELb1ELb1ELb0ELb1ELb1ELb0EEENS1_21CollectiveEpilogueFwdINS6_IJS8_SA_S9_EEENS6_IJNS7_ILi1EEESI_SI_EEESC_SE_Li256ELb1ELb1ELb0ELb0EEENS1_19SingleTileSchedulerILb1ELb0ELb1ELi128EEEEEEEEEvNT_6ParamsE --------------------------
	.section	.text._ZN7cutlass13device_kernelIN5flash19enable_sm80_to_sm89INS1_16FlashAttnFwdSm80INS1_25CollectiveMainloopFwdSm80ILi8ELi1ELb0EN4cute5tupleIJNS5_1CILi128EEENS7_ILi48EEENS7_ILi256EEEEEELi256ENS_6half_tEfNS_4arch4Sm80ELb1ELb0ELb1ELb1ELb0ELb1ELb1ELb0EEENS1_21CollectiveEpilogueFwdINS6_IJS8_SA_S9_EEENS6_IJNS7_ILi1EEESI_SI_EEESC_SE_Li256ELb1ELb1ELb0ELb0EEENS1_19SingleTileSchedulerILb1ELb0ELb1ELi128EEEEEEEEEvNT_6ParamsE,"ax",@progbits
	.align	128
.text._ZN7cutlass13device_kernelIN5flash19enable_sm80_to_sm89INS1_16FlashAttnFwdSm80INS1_25CollectiveMainloopFwdSm80ILi8ELi1ELb0EN4cute5tupleIJNS5_1CILi128EEENS7_ILi48EEENS7_ILi256EEEEEELi256ENS_6half_tEfNS_4arch4Sm80ELb1ELb0ELb1ELb1ELb0ELb1ELb1ELb0EEENS1_21CollectiveEpilogueFwdINS6_IJS8_SA_S9_EEENS6_IJNS7_ILi1EEESI_SI_EEESC_SE_Li256ELb1ELb1ELb0ELb0EEENS1_19SingleTileSchedulerILb1ELb0ELb1ELi128EEEEEEEEEvNT_6ParamsE:
        .type           _ZN7cutlass13device_kernelIN5flash19enable_sm80_to_sm89INS1_16FlashAttnFwdSm80INS1_25CollectiveMainloopFwdSm80ILi8ELi1ELb0EN4cute5tupleIJNS5_1CILi128EEENS7_ILi48EEENS7_ILi256EEEEEELi256ENS_6half_tEfNS_4arch4Sm80ELb1ELb0ELb1ELb1ELb0ELb1ELb1ELb0EEENS1_21CollectiveEpilogueFwdINS6_IJS8_SA_S9_EEENS6_IJNS7_ILi1EEESI_SI_EEESC_SE_Li256ELb1ELb1ELb0ELb0EEENS1_19SingleTileSchedulerILb1ELb0ELb1ELi128EEEEEEEEEvNT_6ParamsE,@function
        .size           _ZN7cutlass13device_kernelIN5flash19enable_sm80_to_sm89INS1_16FlashAttnFwdSm80INS1_25CollectiveMainloopFwdSm80ILi8ELi1ELb0EN4cute5tupleIJNS5_1CILi128EEENS7_ILi48EEENS7_ILi256EEEEEELi256ENS_6half_tEfNS_4arch4Sm80ELb1ELb0ELb1ELb1ELb0ELb1ELb1ELb0EEENS1_21CollectiveEpilogueFwdINS6_IJS8_SA_S9_EEENS6_IJNS7_ILi1EEESI_SI_EEESC_SE_Li256ELb1ELb1ELb0ELb0EEENS1_19SingleTileSchedulerILb1ELb0ELb1ELi128EEEEEEEEEvNT_6ParamsE,(.L_x_53 - _ZN7cutlass13device_kernelIN5flash19enable_sm80_to_sm89INS1_16FlashAttnFwdSm80INS1_25CollectiveMainloopFwdSm80ILi8ELi1ELb0EN4cute5tupleIJNS5_1CILi128EEENS7_ILi48EEENS7_ILi256EEEEEELi256ENS_6half_tEfNS_4arch4Sm80ELb1ELb0ELb1ELb1ELb0ELb1ELb1ELb0EEENS1_21CollectiveEpilogueFwdINS6_IJS8_SA_S9_EEENS6_IJNS7_ILi1EEESI_SI_EEESC_SE_Li256ELb1ELb1ELb0ELb0EEENS1_19SingleTileSchedulerILb1ELb0ELb1ELi128EEEEEEEEEvNT_6ParamsE)
        .other          _ZN7cutlass13device_kernelIN5flash19enable_sm80_to_sm89INS1_16FlashAttnFwdSm80INS1_25CollectiveMainloopFwdSm80ILi8ELi1ELb0EN4cute5tupleIJNS5_1CILi128EEENS7_ILi48EEENS7_ILi256EEEEEELi256ENS_6half_tEfNS_4arch4Sm80ELb1ELb0ELb1ELb1ELb0ELb1ELb1ELb0EEENS1_21CollectiveEpilogueFwdINS6_IJS8_SA_S9_EEENS6_IJNS7_ILi1EEESI_SI_EEESC_SE_Li256ELb1ELb1ELb0ELb0EEENS1_19SingleTileSchedulerILb1ELb0ELb1ELi128EEEEEEEEEvNT_6ParamsE,@"STO_CUDA_ENTRY STV_DEFAULT"
_ZN7cutlass13device_kernelIN5flash19enable_sm80_to_sm89INS1_16FlashAttnFwdSm80INS1_25CollectiveMainloopFwdSm80ILi8ELi1ELb0EN4cute5tupleIJNS5_1CILi128EEENS7_ILi48EEENS7_ILi256EEEEEELi256ENS_6half_tEfNS_4arch4Sm80ELb1ELb0ELb1ELb1ELb0ELb1ELb1ELb0EEENS1_21CollectiveEpilogueFwdINS6_IJS8_SA_S9_EEENS6_IJNS7_ILi1EEESI_SI_EEESC_SE_Li256ELb1ELb1ELb0ELb0EEENS1_19SingleTileSchedulerILb1ELb0ELb1ELi128EEEEEEEEEvNT_6ParamsE:
[----:B------:R-:W-:Y:S01]  /*0000*/  LDC R1, c[0x0][0x37c] ;  /* 0x0000df00ff017b82 */ /* 0x000fe20000000800 */
[----:B------:R-:W-:Y:S05]  /*0010*/  EXIT ;  /* 0x000000000000794d */ /* 0x000fea0003800000 */
.L_x_17:
        /* <DEDUP_REMOVED lines=14> */
.L_x_53:


//--------------------- .text._ZN7cutlass13device_kernelIN5flash19enable_sm80_to_sm89INS1_16FlashAttnFwdSm80INS1_25CollectiveMainloopFwdSm80ILi8ELi1ELb1EN4cute5tupleIJNS5_1CILi128EEENS7_ILi64EEENS7_ILi256EEEEEELi256ENS_6half_tEfNS_4arch4Sm80ELb0ELb0ELb0ELb0ELb0ELb0ELb1ELb0EEENS1_21CollectiveEpilogueFwdINS6_IJS8_SA_S9_EEENS6_IJNS7_ILi1EEESI_SI_EEESC_SE_Li256ELb0ELb1ELb0ELb0EEENS1_19SingleTileSchedulerILb0ELb0ELb1ELi128EEEEEEEEEvNT_6ParamsE --------------------------
	.section	.text._ZN7cutlass13device_kernelIN5flash19enable_sm80_to_sm89INS1_16FlashAttnFwdSm80INS1_25CollectiveMainloopFwdSm80ILi8ELi1ELb1EN4cute5tupleIJNS5_1CILi128EEENS7_ILi64EEENS7_ILi256EEEEEELi256ENS_6half_tEfNS_4arch4Sm80ELb0ELb0ELb0ELb0ELb0ELb0ELb1ELb0EEENS1_21CollectiveEpilogueFwdINS6_IJS8_SA_S9_EEENS6_IJNS7_ILi1EEESI_SI_EEESC_SE_Li256ELb0ELb1ELb0ELb0EEENS1_19SingleTileSchedulerILb0ELb0ELb1ELi128EEEEEEEEEvNT_6ParamsE,"ax",@progbits
	.align	128
.text._ZN7cutlass13device_kernelIN5flash19enable_sm80_to_sm89INS1_16FlashAttnFwdSm80INS1_25CollectiveMainloopFwdSm80ILi8ELi1ELb1EN4cute5tupleIJNS5_1CILi128EEENS7_ILi64EEENS7_ILi256EEEEEELi256ENS_6half_tEfNS_4arch4Sm80ELb0ELb0ELb0ELb0ELb0ELb0ELb1ELb0EEENS1_21CollectiveEpilogueFwdINS6_IJS8_SA_S9_EEENS6_IJNS7_ILi1EEESI_SI_EEESC_SE_Li256ELb0ELb1ELb0ELb0EEENS1_19SingleTileSchedulerILb0ELb0ELb1ELi128EEEEEEEEEvNT_6ParamsE:
        .type           _ZN7cutlass13device_kernelIN5flash19enable_sm80_to_sm89INS1_16FlashAttnFwdSm80INS1_25CollectiveMainloopFwdSm80ILi8ELi1ELb1EN4cute5tupleIJNS5_1CILi128EEENS7_ILi64EEENS7_ILi256EEEEEELi256ENS_6half_tEfNS_4arch4Sm80ELb0ELb0ELb0ELb0ELb0ELb0ELb1ELb0EEENS1_21CollectiveEpilogueFwdINS6_IJS8_SA_S9_EEENS6_IJNS7_ILi1EEESI_SI_EEESC_SE_Li256ELb0ELb1ELb0ELb0EEENS1_19SingleTileSchedulerILb0ELb0ELb1ELi128EEEEEEEEEvNT_6ParamsE,@function
        .size           _ZN7cutlass13device_kernelIN5flash19enable_sm80_to_sm89INS1_16FlashAttnFwdSm80INS1_25CollectiveMainloopFwdSm80ILi8ELi1ELb1EN4cute5tupleIJNS5_1CILi128EEENS7_ILi64EEENS7_ILi256EEEEEELi256ENS_6half_tEfNS_4arch4Sm80ELb0ELb0ELb0ELb0ELb0ELb0ELb1ELb0EEENS1_21CollectiveEpilogueFwdINS6_IJS8_SA_S9_EEENS6_IJNS7_ILi1EEESI_SI_EEESC_SE_Li256ELb0ELb1ELb0ELb0EEENS1_19SingleTileSchedulerILb0ELb0ELb1ELi128EEEEEEEEEvNT_6ParamsE,(.L_x_54 - _ZN7cutlass13device_kernelIN5flash19enable_sm80_to_sm89INS1_16FlashAttnFwdSm80INS1_25CollectiveMainloopFwdSm80ILi8ELi1ELb1EN4cute5tupleIJNS5_1CILi128EEENS7_ILi64EEENS7_ILi256EEEEEELi256ENS_6half_tEfNS_4arch4Sm80ELb0ELb0ELb0ELb0ELb0ELb0ELb1ELb0EEENS1_21CollectiveEpilogueFwdINS6_IJS8_SA_S9_EEENS6_IJNS7_ILi1EEESI_SI_EEESC_SE_Li256ELb0ELb1ELb0ELb0EEENS1_19SingleTileSchedulerILb0ELb0ELb1ELi128EEEEEEEEEvNT_6ParamsE)
        .other          _ZN7cutlass13device_kernelIN5flash19enable_sm80_to_sm89INS1_16FlashAttnFwdSm80INS1_25CollectiveMainloopFwdSm80ILi8ELi1ELb1EN4cute5tupleIJNS5_1CILi128EEENS7_ILi64EEENS7_ILi256EEEEEELi256ENS_6half_tEfNS_4arch4Sm80ELb0ELb0ELb0ELb0ELb0ELb0ELb1ELb0EEENS1_21CollectiveEpilogueFwdINS6_IJS8_SA_S9_EEENS6_IJNS7_ILi1EEESI_SI_EEESC_SE_Li256ELb0ELb1ELb0ELb0EEENS1_19SingleTileSchedulerILb0ELb0ELb1ELi128EEEEEEEEEvNT_6ParamsE,@"STO_CUDA_ENTRY STV_DEFAULT"
_ZN7cutlass13device_kernelIN5flash19enable_sm80_to_sm89INS1_16FlashAttnFwdSm80INS1_25CollectiveMainloopFwdSm80ILi8ELi1ELb1EN4cute5tupleIJNS5_1CILi128EEENS7_ILi64EEENS7_ILi256EEEEEELi256ENS_6half_tEfNS_4arch4Sm80ELb0ELb0ELb0ELb0ELb0ELb0ELb1ELb0EEENS1_21CollectiveEpilogueFwdINS6_IJS8_SA_S9_EEENS6_IJNS7_ILi1EEESI_SI_EEESC_SE_Li256ELb0ELb1ELb0ELb0EEENS1_19SingleTileSchedulerILb0ELb0ELb1ELi128EEEEEEEEEvNT_6ParamsE:
[----:B------:R-:W-:Y:S01]  /*0000*/  LDC R1, c[0x0][0x37c] ;  /* 0x0000df00ff017b82 */ /* 0x000fe20000000800 */
[----:B------:R-:W-:Y:S05]  /*0010*/  EXIT ;  /* 0x000000000000794d */ /* 0x000fea0003800000 */
.L_x_18:
        /* <DEDUP_REMOVED lines=14> */
.L_x_54:


//--------------------- .text._ZN7cutlass13device_kernelIN5flash19enable_sm80_to_sm89INS1_16FlashAttnFwdSm80INS1_25CollectiveMainloopFwdSm80ILi8ELi1ELb1EN4cute5tupleIJNS5_1CILi128EEENS7_ILi64EEENS7_ILi256EEEEEELi256ENS_6half_tEfNS_4arch4Sm80ELb0ELb0ELb0ELb1ELb0ELb0ELb1ELb0EEENS1_21CollectiveEpilogueFwdINS6_IJS8_SA_S9_EEENS6_IJNS7_ILi1EEESI_SI_EEESC_SE_Li256ELb1ELb1ELb0ELb0EEENS1_19SingleTileSchedulerILb1ELb0ELb1ELi128EEEEEEEEEvNT_6ParamsE --------------------------
	.section	.text._ZN7cutlass13device_kernelIN5flash19enable_sm80_to_sm89INS1_16FlashAttnFwdSm80INS1_25CollectiveMainloopFwdSm80ILi8ELi1ELb1EN4cute5tupleIJNS5_1CILi128EEENS7_ILi64EEENS7_ILi256EEEEEELi256ENS_6half_tEfNS_4arch4Sm80ELb0ELb0ELb0ELb1ELb0ELb0ELb1ELb0EEENS1_21CollectiveEpilogueFwdINS6_IJS8_SA_S9_EEENS6_IJNS7_ILi1EEESI_SI_EEESC_SE_Li256ELb1ELb1ELb0ELb0EEENS1_19SingleTileSchedulerILb1ELb0ELb1ELi128EEEEEEEEEvNT_6ParamsE,"ax",@progbits
	.align	128
.text._ZN7cutlass13device_kernelIN5flash19enable_sm80_to_sm89INS1_16FlashAttnFwdSm80INS1_25CollectiveMainloopFwdSm80ILi8ELi1ELb1EN4cute5tupleIJNS5_1CILi128EEENS7_ILi64EEENS7_ILi256EEEEEELi256ENS_6half_tEfNS_4arch4Sm80ELb0ELb0ELb0ELb1ELb0ELb0ELb1ELb0EEENS1_21CollectiveEpilogueFwdINS6_IJS8_SA_S9_EEENS6_IJNS7_ILi1EEESI_SI_EEESC_SE_Li256ELb1ELb1ELb0ELb0EEENS1_19SingleTileSchedulerILb1ELb0ELb1ELi128EEEEEEEEEvNT_6ParamsE:
        .type           _ZN7cutlass13device_kernelIN5flash19enable_sm80_to_sm89INS1_16FlashAttnFwdSm80INS1_25CollectiveMainloopFwdSm80ILi8ELi1ELb1EN4cute5tupleIJNS5_1CILi128EEENS7_ILi64EEENS7_ILi256EEEEEELi256ENS_6half_tEfNS_4arch4Sm80ELb0ELb0ELb0ELb1ELb0ELb0ELb1ELb0EEENS1_21CollectiveEpilogueFwdINS6_IJS8_SA_S9_EEENS6_IJNS7_ILi1EEESI_SI_EEESC_SE_Li256ELb1ELb1ELb0ELb0EEENS1_19SingleTileSchedulerILb1ELb0ELb1ELi128EEEEEEEEEvNT_6ParamsE,@function
        .size           _ZN7cutlass13device_kernelIN5flash19enable_sm80_to_sm89INS1_16FlashAttnFwdSm80INS1_25CollectiveMainloopFwdSm80ILi8ELi1ELb1EN4cute5tupleIJNS5_1CILi128EEENS7_ILi64EEENS7_ILi256EEEEEELi256ENS_6half_tEfNS_4arch4Sm80ELb0ELb0ELb0ELb1ELb0ELb0ELb1ELb0EEENS1_21CollectiveEpilogueFwdINS6_IJS8_SA_S9_EEENS6_IJNS7_ILi1EEESI_SI_EEESC_SE_Li256ELb1ELb1ELb0ELb0EEENS1_19SingleTileSchedulerILb1ELb0ELb1ELi128EEEEEEEEEvNT_6ParamsE,(.L_x_55 - _ZN7cutlass13device_kernelIN5flash19enable_sm80_to_sm89INS1_16FlashAttnFwdSm80INS1_25CollectiveMainloopFwdSm80ILi8ELi1ELb1EN4cute5tupleIJNS5_1CILi128EEENS7_ILi64EEENS7_ILi256EEEEEELi256ENS_6half_tEfNS_4arch4Sm80ELb0ELb0ELb0ELb1ELb0ELb0ELb1ELb0EEENS1_21CollectiveEpilogueFwdINS6_IJS8_SA_S9_EEENS6_IJNS7_ILi1EEESI_SI_EEESC_SE_Li256ELb1ELb1ELb0ELb0EEENS1_19SingleTileSchedulerILb1ELb0ELb1ELi128EEEEEEEEEvNT_6ParamsE)
        .other          _ZN7cutlass13device_kernelIN5flash19enable_sm80_to_sm89INS1_16FlashAttnFwdSm80INS1_25CollectiveMainloopFwdSm80ILi8ELi1ELb1EN4cute5tupleIJNS5_1CILi128EEENS7_ILi64EEENS7_ILi256EEEEEELi256ENS_6half_tEfNS_4arch4Sm80ELb0ELb0ELb0ELb1ELb0ELb0ELb1ELb0EEENS1_21CollectiveEpilogueFwdINS6_IJS8_SA_S9_EEENS6_IJNS7_ILi1EEESI_SI_EEESC_SE_Li256ELb1ELb1ELb0ELb0EEENS1_19SingleTileSchedulerILb1ELb0ELb1ELi128EEEEEEEEEvNT_6ParamsE,@"STO_CUDA_ENTRY STV_DEFAULT"
_ZN7cutlass13device_kernelIN5flash19enable_sm80_to_sm89INS1_16FlashAttnFwdSm80INS1_25CollectiveMainloopFwdSm80ILi8ELi1ELb1EN4cute5tupleIJNS5_1CILi128EEENS7_ILi64EEENS7_ILi256EEEEEELi256ENS_6half_tEfNS_4arch4Sm80ELb0ELb0ELb0ELb1ELb0ELb0ELb1ELb0EEENS1_21CollectiveEpilogueFwdINS6_IJS8_SA_S9_EEENS6_IJNS7_ILi1EEESI_SI_EEESC_SE_Li256ELb1ELb1ELb0ELb0EEENS1_19SingleTileSchedulerILb1ELb0ELb1ELi128EEEEEEEEEvNT_6ParamsE:
[----:B------:R-:W-:Y:S01]  /*0000*/  LDC R1, c[0x0][0x37c] ;  /* 0x0000df00ff017b82 */ /* 0x000fe20000000800 */
[----:B------:R-:W-:Y:S05]  /*0010*/  EXIT ;  /* 0x000000000000794d */ /* 0x000fea0003800000 */
.L_x_19:
        /* <DEDUP_REMOVED lines=14> */
.L_x_55:


//--------------------- .text._ZN7cutlass13device_kernelIN5flash19enable_sm80_to_sm89INS1_16FlashAttnFwdSm80INS1_25CollectiveMainloopFwdSm80ILi8ELi1ELb0EN4cute5tupleIJNS5_1CILi128EEENS7_ILi32EEENS7_ILi256EEEEEELi256ENS_6half_tEfNS_4arch4Sm80ELb0ELb0ELb0ELb1ELb0ELb1ELb1ELb0EEENS1_21CollectiveEpilogueFwdINS6_IJS8_SA_S9_EEENS6_IJNS7_ILi1EEESI_SI_EEESC_SE_Li256ELb1ELb1ELb0ELb0EEENS1_19SingleTileSchedulerILb1ELb0ELb1ELi128EEEEEEEEEvNT_6ParamsE --------------------------
	.section	.text._ZN7cutlass13device_kernelIN5flash19enable_sm80_to_sm89INS1_16FlashAttnFwdSm80INS1_25CollectiveMainloopFwdSm80ILi8ELi1ELb0EN4cute5tupleIJNS5_1CILi128EEENS7_ILi32EEENS7_ILi256EEEEEELi256ENS_6half_tEfNS_4arch4Sm80ELb0ELb0ELb0ELb1ELb0ELb1ELb1ELb0EEENS1_21CollectiveEpilogueFwdINS6_IJS8_SA_S9_EEENS6_IJNS7_ILi1EEESI_SI_EEESC_SE_Li256ELb1ELb1ELb0ELb0EEENS1_19SingleTileSchedulerILb1ELb0ELb1ELi128EEEEEEEEEvNT_6ParamsE,"ax",@progbits
	.align	128
.text._ZN7cutlass13device_kernelIN5flash19enable_sm80_to_sm89INS1_16FlashAttnFwdSm80INS1_25CollectiveMainloopFwdSm80ILi8ELi1ELb0EN4cute5tupleIJNS5_1CILi128EEENS7_ILi32EEENS7_ILi256EEEEEELi256ENS_6half_tEfNS_4arch4Sm80ELb0ELb0ELb0ELb1ELb0ELb1ELb1ELb0EEENS1_21CollectiveEpilogueFwdINS6_IJS8_SA_S9_EEENS6_IJNS7_ILi1EEESI_SI_EEESC_SE_Li256ELb1ELb1ELb0ELb0EEENS1_19SingleTileSchedulerILb1ELb0ELb1ELi128EEEEEEEEEvNT_6ParamsE:
        .type           _ZN7cutlass13device_kernelIN5flash19enable_sm80_to_sm89INS1_16FlashAttnFwdSm80INS1_25CollectiveMainloopFwdSm80ILi8ELi1ELb0EN4cute5tupleIJNS5_1CILi128EEENS7_ILi32EEENS7_ILi256EEEEEELi256ENS_6half_tEfNS_4arch4Sm80ELb0ELb0ELb0ELb1ELb0ELb1ELb1ELb0EEENS1_21CollectiveEpilogueFwdINS6_IJS8_SA_S9_EEENS6_IJNS7_ILi1EEESI_SI_EEESC_SE_Li256ELb1ELb1ELb0ELb0EEENS1_19SingleTileSchedulerILb1ELb0ELb1ELi128EEEEEEEEEvNT_6ParamsE,@function
        .size           _ZN7cutlass13device_kernelIN5flash19enable_sm80_to_sm89INS1_16FlashAttnFwdSm80INS1_25CollectiveMainloopFwdSm80ILi8ELi1ELb0EN4cute5tupleIJNS5_1CILi128EEENS7_ILi32EEENS7_ILi256EEEEEELi256ENS_6half_tEfNS_4arch4Sm80ELb0ELb0ELb0ELb1ELb0ELb1ELb1ELb0EEENS1_21CollectiveEpilogueFwdINS6_IJS8_SA_S9_EEENS6_IJNS7_ILi1EEESI_SI_EEESC_SE_Li256ELb1ELb1ELb0ELb0EEENS1_19SingleTileSchedulerILb1ELb0ELb1ELi128EEEEEEEEEvNT_6ParamsE,(.L_x_56 - _ZN7cutlass13device_kernelIN5flash19enable_sm80_to_sm89INS1_16FlashAttnFwdSm80INS1_25CollectiveMainloopFwdSm80ILi8ELi1ELb0EN4cute5tupleIJNS5_1CILi128EEENS7_ILi32EEENS7_ILi256EEEEEELi256ENS_6half_tEfNS_4arch4Sm80ELb0ELb0ELb0ELb1ELb0ELb1ELb1ELb0EEENS1_21CollectiveEpilogueFwdINS6_IJS8_SA_S9_EEENS6_IJNS7_ILi1EEESI_SI_EEESC_SE_Li256ELb1ELb1ELb0ELb0EEENS1_19SingleTileSchedulerILb1ELb0ELb1ELi128EEEEEEEEEvNT_6ParamsE)
        .other          _ZN7cutlass13device_kernelIN5flash19enable_sm80_to_sm89INS1_16FlashAttnFwdSm80INS1_25CollectiveMainloopFwdSm80ILi8ELi1ELb0EN4cute5tupleIJNS5_1CILi128EEENS7_ILi32EEENS7_ILi256EEEEEELi256ENS_6half_tEfNS_4arch4Sm80ELb0ELb0ELb0ELb1ELb0ELb1ELb1ELb0EEENS1_21CollectiveEpilogueFwdINS6_IJS8_SA_S9_EEENS6_IJNS7_ILi1EEESI_SI_EEESC_SE_Li256ELb1ELb1ELb0ELb0EEENS1_19SingleTileSchedulerILb1ELb0ELb1ELi128EEEEEEEEEvNT_6ParamsE,@"STO_CUDA_ENTRY STV_DEFAULT"
_ZN7cutlass13device_kernelIN5flash19enable_sm80_to_sm89INS1_16FlashAttnFwdSm80INS1_25CollectiveMainloopFwdSm80ILi8ELi1ELb0EN4cute5tupleIJNS5_1CILi128EEENS7_ILi32EEENS7_ILi256EEEEEELi256ENS_6half_tEfNS_4arch4Sm80ELb0ELb0ELb0ELb1ELb0ELb1ELb1ELb0EEENS1_21CollectiveEpilogueFwdINS6_IJS8_SA_S9_EEENS6_IJNS7_ILi1EEESI_SI_EEESC_SE_Li256ELb1ELb1ELb0ELb0EEENS1_19SingleTileSchedulerILb1ELb0ELb1ELi128EEEEEEEEEvNT_6ParamsE:
[----:B------:R-:W-:Y:S01]  /*0000*/  LDC R1, c[0x0][0x37c] ;  /* 0x0000df00ff017b82 */ /* 0x000fe20000000800 */
[----:B------:R-:W-:Y:S05]  /*0010*/  EXIT ;  /* 0x000000000000794d */ /* 0x000fea0003800000 */
.L_x_20:
        /* <DEDUP_REMOVED lines=14> */
.L_x_56:


//--------------------- .text._ZN7cutlass13device_kernelIN5flash19enable_sm80_to_sm89INS1_16FlashAttnFwdSm80INS1_25CollectiveMainloopFwdSm80ILi8ELi1ELb1EN4cute5tupleIJNS5_1CILi128EEENS7_ILi48EEENS7_ILi256EEEEEELi256ENS_6half_tEfNS_4arch4Sm80ELb0ELb1ELb0ELb0ELb0ELb0ELb1ELb0EEENS1_21CollectiveEpilogueFwdINS6_IJS8_SA_S9_EEENS6_IJNS7_ILi1EEESI_SI_EEESC_SE_Li256ELb0ELb1ELb0ELb0EEENS1_19SingleTileSchedulerILb0ELb0ELb1ELi128EEEEEEEEEvNT_6ParamsE --------------------------
	.section	.text._ZN7cutlass13device_kernelIN5flash19enable_sm80_to_sm89INS1_16FlashAttnFwdSm80INS1_25CollectiveMainloopFwdSm80ILi8ELi1ELb1EN4cute5tupleIJNS5_1CILi128EEENS7_ILi48EEENS7_ILi256EEEEEELi256ENS_6half_tEfNS_4arch4Sm80ELb0ELb1ELb0ELb0ELb0ELb0ELb1ELb0EEENS1_21CollectiveEpilogueFwdINS6_IJS8_SA_S9_EEENS6_IJNS7_ILi1EEESI_SI_EEESC_SE_Li256ELb0ELb1ELb0ELb0EEENS1_19SingleTileSchedulerILb0ELb0ELb1ELi128EEEEEEEEEvNT_6ParamsE,"ax",@progbits
	.align	128
.text._ZN7cutlass13device_kernelIN5flash19enable_sm80_to_sm89INS1_16FlashAttnFwdSm80INS1_25CollectiveMainloopFwdSm80ILi8ELi1ELb1EN4cute5tupleIJNS5_1CILi128EEENS7_ILi48EEENS7_ILi256EEEEEELi256ENS_6half_tEfNS_4arch4Sm80ELb0ELb1ELb0ELb0ELb0ELb0ELb1ELb0EEENS1_21CollectiveEpilogueFwdINS6_IJS8_SA_S9_EEENS6_IJNS7_ILi1EEESI_SI_EEESC_SE_Li256ELb0ELb1ELb0ELb0EEENS1_19SingleTileSchedulerILb0ELb0ELb1ELi128EEEEEEEEEvNT_6ParamsE:
        .type           _ZN7cutlass13device_kernelIN5flash19enable_sm80_to_sm89INS1_16FlashAttnFwdSm80INS1_25CollectiveMainloopFwdSm80ILi8ELi1ELb1EN4cute5tupleIJNS5_1CILi128EEENS7_ILi48EEENS7_ILi256EEEEEELi256ENS_6half_tEfNS_4arch4Sm80ELb0ELb1ELb0ELb0ELb0ELb0ELb1ELb0EEENS1_21CollectiveEpilogueFwdINS6_IJS8_SA_S9_EEENS6_IJNS7_ILi1EEESI_SI_EEESC_SE_Li256ELb0ELb1ELb0ELb0EEENS1_19SingleTileSchedulerILb0ELb0ELb1ELi128EEEEEEEEEvNT_6ParamsE,@function
        .size           _ZN7cutlass13device_kernelIN5flash19enable_sm80_to_sm89INS1_16FlashAttnFwdSm80INS1_25CollectiveMainloopFwdSm80ILi8ELi1ELb1EN4cute5tupleIJNS5_1CILi128EEENS7_ILi48EEENS7_ILi256EEEEEELi256ENS_6half_tEfNS_4arch4Sm80ELb0ELb1ELb0ELb0ELb0ELb0ELb1ELb0EEENS1_21CollectiveEpilogueFwdINS6_IJS8_SA_S9_EEENS6_IJNS7_ILi1EEESI_SI_EEESC_SE_Li256ELb0ELb1ELb0ELb0EEENS1_19SingleTileSchedulerILb0ELb0ELb1ELi128EEEEEEEEEvNT_6ParamsE,(.L_x_57 - _ZN7cutlass13device_kernelIN5flash19enable_sm80_to_sm89INS1_16FlashAttnFwdSm80INS1_25CollectiveMainloopFwdSm80ILi8ELi1ELb1EN4cute5tupleIJNS5_1CILi128EEENS7_ILi48EEENS7_ILi256EEEEEELi256ENS_6half_tEfNS_4arch4Sm80ELb0ELb1ELb0ELb0ELb0ELb0ELb1ELb0EEENS1_21CollectiveEpilogueFwdINS6_IJS8_SA_S9_EEENS6_IJNS7_ILi1EEESI_SI_EEESC_SE_Li256ELb0ELb1ELb0ELb0EEENS1_19SingleTileSchedulerILb0ELb0ELb1ELi128EEEEEEEEEvNT_6ParamsE)
        .other          _ZN7cutlass13device_kernelIN5flash19enable_sm80_to_sm89INS1_16FlashAttnFwdSm80INS1_25CollectiveMainloopFwdSm80ILi8ELi1ELb1EN4cute5tupleIJNS5_1CILi128EEENS7_ILi48EEENS7_ILi256EEEEEELi256ENS_6half_tEfNS_4arch4Sm80ELb0ELb1ELb0ELb0ELb0ELb0ELb1ELb0EEENS1_21CollectiveEpilogueFwdINS6_IJS8_SA_S9_EEENS6_IJNS7_ILi1EEESI_SI_EEESC_SE_Li256ELb0ELb1ELb0ELb0EEENS1_19SingleTileSchedulerILb0ELb0ELb1ELi128EEEEEEEEEvNT_6ParamsE,@"STO_CUDA_ENTRY STV_DEFAULT"
_ZN7cutlass13device_kernelIN5flash19enable_sm80_to_sm89INS1_16FlashAttnFwdSm80INS1_25CollectiveMainloopFwdSm80ILi8ELi1ELb1EN4cute5tupleIJNS5_1CILi128EEENS7_ILi48EEENS7_ILi256EEEEEELi256ENS_6half_tEfNS_4arch4Sm80ELb0ELb1ELb0ELb0ELb0ELb0ELb1ELb0EEENS1_21CollectiveEpilogueFwdINS6_IJS8_SA_S9_EEENS6_IJNS7_ILi1EEESI_SI_EEESC_SE_Li256ELb0ELb1ELb0ELb0EEENS1_19SingleTileSchedulerILb0ELb0ELb1ELi128EEEEEEEEEvNT_6ParamsE:
[----:B------:R-:W-:Y:S01]  /*0000*/  LDC R1, c[0x0][0x37c] ;  /* 0x0000df00ff017b82 */ /* 0x000fe20000000800 */
[----:B------:R-:W-:Y:S05]  /*0010*/  EXIT ;  /* 0x000000000000794d */ /* 0x000fea0003800000 */
.L_x_21:
        /* <DEDUP_REMOVED lines=14> */
.L_x_57:


//--------------------- .text._ZN7cutlass13device_kernelIN5flash19enable_sm80_to_sm89INS1_16FlashAttnFwdSm80INS1_25CollectiveMainloopFwdSm80ILi8ELi1ELb1EN4cute5tupleIJNS5_1CILi128EEENS7_ILi48EEENS7_ILi256EEEEEELi256ENS_6half_tEfNS_4arch4Sm80ELb0ELb1ELb0ELb1ELb0ELb0ELb1ELb0EEENS1_21CollectiveEpilogueFwdINS6_IJS8_SA_S9_EEENS6_IJNS7_ILi1EEESI_SI_EEESC_SE_Li256ELb1ELb1ELb0ELb0EEENS1_19SingleTileSchedulerILb1ELb0ELb1ELi128EEEEEEEEEvNT_6ParamsE --------------------------
	.section	.text._ZN7cutlass13device_kernelIN5flash19enable_sm80_to_sm89INS1_16FlashAttnFwdSm80INS1_25CollectiveMainloopFwdSm80ILi8ELi1ELb1EN4cute5tupleIJNS5_1CILi128EEENS7_ILi48EEENS7_ILi256EEEEEELi256ENS_6half_tEfNS_4arch4Sm80ELb0ELb1ELb0ELb1ELb0ELb0ELb1ELb0EEENS1_21CollectiveEpilogueFwdINS6_IJS8_SA_S9_EEENS6_IJNS7_ILi1EEESI_SI_EEESC_SE_Li256ELb1ELb1ELb0ELb0EEENS1_19SingleTileSchedulerILb1ELb0ELb1ELi128EEEEEEEEEvNT_6ParamsE,"ax",@progbits
	.align	128
.text._ZN7cutlass13device_kernelIN5flash19enable_sm80_to_sm89INS1_16FlashAttnFwdSm80INS1_25CollectiveMainloopFwdSm80ILi8ELi1ELb1EN4cute5tupleIJNS5_1CILi128EEENS7_ILi48EEENS7_ILi256EEEEEELi256ENS_6half_tEfNS_4arch4Sm80ELb0ELb1ELb0ELb1ELb0ELb0ELb1ELb0EEENS1_21CollectiveEpilogueFwdINS6_IJS8_SA_S9_EEENS6_IJNS7_ILi1EEESI_SI_EEESC_SE_Li256ELb1ELb1ELb0ELb0EEENS1_19SingleTileSchedulerILb1ELb0ELb1ELi128EEEEEEEEEvNT_6ParamsE:
        .type           _ZN7cutlass13device_kernelIN5flash19enable_sm80_to_sm89INS1_16FlashAttnFwdSm80INS1_25CollectiveMainloopFwdSm80ILi8ELi1ELb1EN4cute5tupleIJNS5_1CILi128EEENS7_ILi48EEENS7_ILi256EEEEEELi256ENS_6half_tEfNS_4arch4Sm80ELb0ELb1ELb0ELb1ELb0ELb0ELb1ELb0EEENS1_21CollectiveEpilogueFwdINS6_IJS8_SA_S9_EEENS6_IJNS7_ILi1EEESI_SI_EEESC_SE_Li256ELb1ELb1ELb0ELb0EEENS1_19SingleTileSchedulerILb1ELb0ELb1ELi128EEEEEEEEEvNT_6ParamsE,@function
        .size           _ZN7cutlass13device_kernelIN5flash19enable_sm80_to_sm89INS1_16FlashAttnFwdSm80INS1_25CollectiveMainloopFwdSm80ILi8ELi1ELb1EN4cute5tupleIJNS5_1CILi128EEENS7_ILi48EEENS7_ILi256EEEEEELi256ENS_6half_tEfNS_4arch4Sm80ELb0ELb1ELb0ELb1ELb0ELb0ELb1ELb0EEENS1_21CollectiveEpilogueFwdINS6_IJS8_SA_S9_EEENS6_IJNS7_ILi1EEESI_SI_EEESC_SE_Li256ELb1ELb1ELb0ELb0EEENS1_19SingleTileSchedulerILb1ELb0ELb1ELi128EEEEEEEEEvNT_6ParamsE,(.L_x_58 - _ZN7cutlass13device_kernelIN5flash19enable_sm80_to_sm89INS1_16FlashAttnFwdSm80INS1_25CollectiveMainloopFwdSm80ILi8ELi1ELb1EN4cute5tupleIJNS5_1CILi128EEENS7_ILi48EEENS7_ILi256EEEEEELi256ENS_6half_tEfNS_4arch4Sm80ELb0ELb1ELb0ELb1ELb0ELb0ELb1ELb0EEENS1_21CollectiveEpilogueFwdINS6_IJS8_SA_S9_EEENS6_IJNS7_ILi1EEESI_SI_EEESC_SE_Li256ELb1ELb1ELb0ELb0EEENS1_19SingleTileSchedulerILb1ELb0ELb1ELi128EEEEEEEEEvNT_6ParamsE)
        .other          _ZN7cutlass13device_kernelIN5flash19enable_sm80_to_sm89INS1_16FlashAttnFwdSm80INS1_25CollectiveMainloopFwdSm80ILi8ELi1ELb1EN4cute5tupleIJNS5_1CILi128EEENS7_ILi48EEENS7_ILi256EEEEEELi256ENS_6half_tEfNS_4arch4Sm80ELb0ELb1ELb0ELb1ELb0ELb0ELb1ELb0EEENS1_21CollectiveEpilogueFwdINS6_IJS8_SA_S9_EEENS6_IJNS7_ILi1EEESI_SI_EEESC_SE_Li256ELb1ELb1ELb0ELb0EEENS1_19SingleTileSchedulerILb1ELb0ELb1ELi128EEEEEEEEEvNT_6ParamsE,@"STO_CUDA_ENTRY STV_DEFAULT"
_ZN7cutlass13device_kernelIN5flash19enable_sm80_to_sm89INS1_16FlashAttnFwdSm80INS1_25CollectiveMainloopFwdSm80ILi8ELi1ELb1EN4cute5tupleIJNS5_1CILi128EEENS7_ILi48EEENS7_ILi256EEEEEELi256ENS_6half_tEfNS_4arch4Sm80ELb0ELb1ELb0ELb1ELb0ELb0ELb1ELb0EEENS1_21CollectiveEpilogueFwdINS6_IJS8_SA_S9_EEENS6_IJNS7_ILi1EEESI_SI_EEESC_SE_Li256ELb1ELb1ELb0ELb0EEENS1_19SingleTileSchedulerILb1ELb0ELb1ELi128EEEEEEEEEvNT_6ParamsE:
[----:B------:R-:W-:Y:S01]  /*0000*/  LDC R1, c[0x0][0x37c] ;  /* 0x0000df00ff017b82 */ /* 0x000fe20000000800 */
[----:B------:R-:W-:Y:S05]  /*0010*/  EXIT ;  /* 0x000000000000794d */ /* 0x000fea0003800000 */
.L_x_22:
        /* <DEDUP_REMOVED lines=14> */
.L_x_58:


//--------------------- .text._ZN7cutlass13device_kernelIN5flash19enable_sm80_to_sm89INS1_16FlashAttnFwdSm80INS1_25CollectiveMainloopFwdSm80ILi8ELi1ELb0EN4cute5tupleIJNS5_1CILi128EEENS7_ILi32EEENS7_ILi256EEEEEELi256ENS_6half_tEfNS_4arch4Sm80ELb0ELb1ELb0ELb1ELb0ELb1ELb1ELb0EEENS1_21CollectiveEpilogueFwdINS6_IJS8_SA_S9_EEENS6_IJNS7_ILi1EEESI_SI_EEESC_SE_Li256ELb1ELb1ELb0ELb0EEENS1_19SingleTileSchedulerILb1ELb0ELb1ELi128EEEEEEEEEvNT_6ParamsE --------------------------
	.section	.text._ZN7cutlass13device_kernelIN5flash19enable_sm80_to_sm89INS1_16FlashAttnFwdSm80INS1_25CollectiveMainloopFwdSm80ILi8ELi1ELb0EN4cute5tupleIJNS5_1CILi128EEENS7_ILi32EEENS7_ILi256EEEEEELi256ENS_6half_tEfNS_4arch4Sm80ELb0ELb1ELb0ELb1ELb0ELb1ELb1ELb0EEENS1_21CollectiveEpilogueFwdINS6_IJS8_SA_S9_EEENS6_IJNS7_ILi1EEESI_SI_EEESC_SE_Li256ELb1ELb1ELb0ELb0EEENS1_19SingleTileSchedulerILb1ELb0ELb1ELi128EEEEEEEEEvNT_6ParamsE,"ax",@progbits
	.align	128
.text._ZN7cutlass13device_kernelIN5flash19enable_sm80_to_sm89INS1_16FlashAttnFwdSm80INS1_25CollectiveMainloopFwdSm80ILi8ELi1ELb0EN4cute5tupleIJNS5_1CILi128EEENS7_ILi32EEENS7_ILi256EEEEEELi256ENS_6half_tEfNS_4arch4Sm80ELb0ELb1ELb0ELb1ELb0ELb1ELb1ELb0EEENS1_21CollectiveEpilogueFwdINS6_IJS8_SA_S9_EEENS6_IJNS7_ILi1EEESI_SI_EEESC_SE_Li256ELb1ELb1ELb0ELb0EEENS1_19SingleTileSchedulerILb1ELb0ELb1ELi128EEEEEEEEEvNT_6ParamsE:
        .type           _ZN7cutlass13device_kernelIN5flash19enable_sm80_to_sm89INS1_16FlashAttnFwdSm80INS1_25CollectiveMainloopFwdSm80ILi8ELi1ELb0EN4cute5tupleIJNS5_1CILi128EEENS7_ILi32EEENS7_ILi256EEEEEELi256ENS_6half_tEfNS_4arch4Sm80ELb0ELb1ELb0ELb1ELb0ELb1ELb1ELb0EEENS1_21CollectiveEpilogueFwdINS6_IJS8_SA_S9_EEENS6_IJNS7_ILi1EEESI_SI_EEESC_SE_Li256ELb1ELb1ELb0ELb0EEENS1_19SingleTileSchedulerILb1ELb0ELb1ELi128EEEEEEEEEvNT_6ParamsE,@function
        .size           _ZN7cutlass13device_kernelIN5flash19enable_sm80_to_sm89INS1_16FlashAttnFwdSm80INS1_25CollectiveMainloopFwdSm80ILi8ELi1ELb0EN4cute5tupleIJNS5_1CILi128EEENS7_ILi32EEENS7_ILi256EEEEEELi256ENS_6half_tEfNS_4arch4Sm80ELb0ELb1ELb0ELb1ELb0ELb1ELb1ELb0EEENS1_21CollectiveEpilogueFwdINS6_IJS8_SA_S9_EEENS6_IJNS7_ILi1EEESI_SI_EEESC_SE_Li256ELb1ELb1ELb0ELb0EEENS1_19SingleTileSchedulerILb1ELb0ELb1ELi128EEEEEEEEEvNT_6ParamsE,(.L_x_59 - _ZN7cutlass13device_kernelIN5flash19enable_sm80_to_sm89INS1_16FlashAttnFwdSm80INS1_25CollectiveMainloopFwdSm80ILi8ELi1ELb0EN4cute5tupleIJNS5_1CILi128EEENS7_ILi32EEENS7_ILi256EEEEEELi256ENS_6half_tEfNS_4arch4Sm80ELb0ELb1ELb0ELb1ELb0ELb1ELb1ELb0EEENS1_21CollectiveEpilogueFwdINS6_IJS8_SA_S9_EEENS6_IJNS7_ILi1EEESI_SI_EEESC_SE_Li256ELb1ELb1ELb0ELb0EEENS1_19SingleTileSchedulerILb1ELb0ELb1ELi128EEEEEEEEEvNT_6ParamsE)
        .other          _ZN7cutlass13device_kernelIN5flash19enable_sm80_to_sm89INS1_16FlashAttnFwdSm80INS1_25CollectiveMainloopFwdSm80ILi8ELi1ELb0EN4cute5tupleIJNS5_1CILi128EEENS7_ILi32EEENS7_ILi256EEEEEELi256ENS_6half_tEfNS_4arch4Sm80ELb0ELb1ELb0ELb1ELb0ELb1ELb1ELb0EEENS1_21CollectiveEpilogueFwdINS6_IJS8_SA_S9_EEENS6_IJNS7_ILi1EEESI_SI_EEESC_SE_Li256ELb1ELb1ELb0ELb0EEENS1_19SingleTileSchedulerILb1ELb0ELb1ELi128EEEEEEEEEvNT_6ParamsE,@"STO_CUDA_ENTRY STV_DEFAULT"
_ZN7cutlass13device_kernelIN5flash19enable_sm80_to_sm89INS1_16FlashAttnFwdSm80INS1_25CollectiveMainloopFwdSm80ILi8ELi1ELb0EN4cute5tupleIJNS5_1CILi128EEENS7_ILi32EEENS7_ILi256EEEEEELi256ENS_6half_tEfNS_4arch4Sm80ELb0ELb1ELb0ELb1ELb0ELb1ELb1ELb0EEENS1_21CollectiveEpilogueFwdINS6_IJS8_SA_S9_EEENS6_IJNS7_ILi1EEESI_SI_EEESC_SE_Li256ELb1ELb1ELb0ELb0EEENS1_19SingleTileSchedulerILb1ELb0ELb1ELi128EEEEEEEEEvNT_6ParamsE:
[----:B------:R-:W-:Y:S01]  /*0000*/  LDC R1, c[0x0][0x37c] ;  /* 0x0000df00ff017b82 */ /* 0x000fe20000000800 */
[----:B------:R-:W-:Y:S05]  /*0010*/  EXIT ;  /* 0x000000000000794d */ /* 0x000fea0003800000 */
.L_x_23:
        /* <DEDUP_REMOVED lines=14> */
.L_x_59:


//--------------------- .text._ZN7cutlass13device_kernelIN5flash19enable_sm80_to_sm89INS1_16FlashAttnFwdSm80INS1_25CollectiveMainloopFwdSm80ILi8ELi1ELb1EN4cute5tupleIJNS5_1CILi128EEENS7_ILi64EEENS7_ILi256EEEEEELi256ENS_6half_tEfNS_4arch4Sm80ELb1ELb0ELb0ELb0ELb0ELb0ELb1ELb0EEENS1_21CollectiveEpilogueFwdINS6_IJS8_SA_S9_EEENS6_IJNS7_ILi1EEESI_SI_EEESC_SE_Li256ELb0ELb1ELb0ELb0EEENS1_30DynamicPersistentTileSchedulerILi256ELi256ELb0ELb1ELb0EEEEEEEEEvNT_6ParamsE --------------------------
	.section	.text._ZN7cutlass13device_kernelIN5flash19enable_sm80_to_sm89INS1_16FlashAttnFwdSm80INS1_25CollectiveMainloopFwdSm80ILi8ELi1ELb1EN4cute5tupleIJNS5_1CILi128EEENS7_ILi64EEENS7_ILi256EEEEEELi256ENS_6half_tEfNS_4arch4Sm80ELb1ELb0ELb0ELb0ELb0ELb0ELb1ELb0EEENS1_21CollectiveEpilogueFwdINS6_IJS8_SA_S9_EEENS6_IJNS7_ILi1EEESI_SI_EEESC_SE_Li256ELb0ELb1ELb0ELb0EEENS1_30DynamicPersistentTileSchedulerILi256ELi256ELb0ELb1ELb0EEEEEEEEEvNT_6ParamsE,"ax",@progbits
	.align	128
.text._ZN7cutlass13device_kernelIN5flash19enable_sm80_to_sm89INS1_16FlashAttnFwdSm80INS1_25CollectiveMainloopFwdSm80ILi8ELi1ELb1EN4cute5tupleIJNS5_1CILi128EEENS7_ILi64EEENS7_ILi256EEEEEELi256ENS_6half_tEfNS_4arch4Sm80ELb1ELb0ELb0ELb0ELb0ELb0ELb1ELb0EEENS1_21CollectiveEpilogueFwdINS6_IJS8_SA_S9_EEENS6_IJNS7_ILi1EEESI_SI_EEESC_SE_Li256ELb0ELb1ELb0ELb0EEENS1_30DynamicPersistentTileSchedulerILi256ELi256ELb0ELb1ELb0EEEEEEEEEvNT_6ParamsE:
        .type           _ZN7cutlass13device_kernelIN5flash19enable_sm80_to_sm89INS1_16FlashAttnFwdSm80INS1_25CollectiveMainloopFwdSm80ILi8ELi1ELb1EN4cute5tupleIJNS5_1CILi128EEENS7_ILi64EEENS7_ILi256EEEEEELi256ENS_6half_tEfNS_4arch4Sm80ELb1ELb0ELb0ELb0ELb0ELb0ELb1ELb0EEENS1_21CollectiveEpilogueFwdINS6_IJS8_SA_S9_EEENS6_IJNS7_ILi1EEESI_SI_EEESC_SE_Li256ELb0ELb1ELb0ELb0EEENS1_30DynamicPersistentTileSchedulerILi256ELi256ELb0ELb1ELb0EEEEEEEEEvNT_6ParamsE,@function
        .size           _ZN7cutlass13device_kernelIN5flash19enable_sm80_to_sm89INS1_16FlashAttnFwdSm80INS1_25CollectiveMainloopFwdSm80ILi8ELi1ELb1EN4cute5tupleIJNS5_1CILi128EEENS7_ILi64EEENS7_ILi256EEEEEELi256ENS_6half_tEfNS_4arch4Sm80ELb1ELb0ELb0ELb0ELb0ELb0ELb1ELb0EEENS1_21CollectiveEpilogueFwdINS6_IJS8_SA_S9_EEENS6_IJNS7_ILi1EEESI_SI_EEESC_SE_Li256ELb0ELb1ELb0ELb0EEENS1_30DynamicPersistentTileSchedulerILi256ELi256ELb0ELb1ELb0EEEEEEEEEvNT_6ParamsE,(.L_x_60 - _ZN7cutlass13device_kernelIN5flash19enable_sm80_to_sm89INS1_16FlashAttnFwdSm80INS1_25CollectiveMainloopFwdSm80ILi8ELi1ELb1EN4cute5tupleIJNS5_1CILi128EEENS7_ILi64EEENS7_ILi256EEEEEELi256ENS_6half_tEfNS_4arch4Sm80ELb1ELb0ELb0ELb0ELb0ELb0ELb1ELb0EEENS1_21CollectiveEpilogueFwdINS6_IJS8_SA_S9_EEENS6_IJNS7_ILi1EEESI_SI_EEESC_SE_Li256ELb0ELb1ELb0ELb0EEENS1_30DynamicPersistentTileSchedulerILi256ELi256ELb0ELb1ELb0EEEEEEEEEvNT_6ParamsE)
        .other          _ZN7cutlass13device_kernelIN5flash19enable_sm80_to_sm89INS1_16FlashAttnFwdSm80INS1_25CollectiveMainloopFwdSm80ILi8ELi1ELb1EN4cute5tupleIJNS5_1CILi128EEENS7_ILi64EEENS7_ILi256EEEEEELi256ENS_6half_tEfNS_4arch4Sm80ELb1ELb0ELb0ELb0ELb0ELb0ELb1ELb0EEENS1_21CollectiveEpilogueFwdINS6_IJS8_SA_S9_EEENS6_IJNS7_ILi1EEESI_SI_EEESC_SE_Li256ELb0ELb1ELb0ELb0EEENS1_30DynamicPersistentTileSchedulerILi256ELi256ELb0ELb1ELb0EEEEEEEEEvNT_6ParamsE,@"STO_CUDA_ENTRY STV_DEFAULT"
_ZN7cutlass13device_kernelIN5flash19enable_sm80_to_sm89INS1_16FlashAttnFwdSm80INS1_25CollectiveMainloopFwdSm80ILi8ELi1ELb1EN4cute5tupleIJNS5_1CILi128EEENS7_ILi64EEENS7_ILi256EEEEEELi256ENS_6half_tEfNS_4arch4Sm80ELb1ELb0ELb0ELb0ELb0ELb0ELb1ELb0EEENS1_21CollectiveEpilogueFwdINS6_IJS8_SA_S9_EEENS6_IJNS7_ILi1EEESI_SI_EEESC_SE_Li256ELb0ELb1ELb0ELb0EEENS1_30DynamicPersistentTileSchedulerILi256ELi256ELb0ELb1ELb0EEEEEEEEEvNT_6ParamsE:
[----:B------:R-:W-:Y:S01]  /*0000*/  LDC R1, c[0x0][0x37c] ;  /* 0x0000df00ff017b82 */ /* 0x000fe20000000800 */
[----:B------:R-:W-:Y:S05]  /*0010*/  EXIT ;  /* 0x000000000000794d */ /* 0x000fea0003800000 */
.L_x_24:
        /* <DEDUP_REMOVED lines=14> */
.L_x_60:


//--------------------- .text._ZN7cutlass13device_kernelIN5flash19enable_sm80_to_sm89INS1_16FlashAttnFwdSm80INS1_25CollectiveMainloopFwdSm80ILi8ELi1ELb1EN4cute5tupleIJNS5_1CILi128EEENS7_ILi64EEENS7_ILi256EEEEEELi256ENS_6half_tEfNS_4arch4Sm80ELb1ELb0ELb0ELb1ELb0ELb0ELb1ELb0EEENS1_21CollectiveEpilogueFwdINS6_IJS8_SA_S9_EEENS6_IJNS7_ILi1EEESI_SI_EEESC_SE_Li256ELb1ELb1ELb0ELb0EEENS1_19SingleTileSchedulerILb1ELb0ELb1ELi128EEEEEEEEEvNT_6ParamsE --------------------------
	.section	.text._ZN7cutlass13device_kernelIN5flash19enable_sm80_to_sm89INS1_16FlashAttnFwdSm80INS1_25CollectiveMainloopFwdSm80ILi8ELi1ELb1EN4cute5tupleIJNS5_1CILi128EEENS7_ILi64EEENS7_ILi256EEEEEELi256ENS_6half_tEfNS_4arch4Sm80ELb1ELb0ELb0ELb1ELb0ELb0ELb1ELb0EEENS1_21CollectiveEpilogueFwdINS6_IJS8_SA_S9_EEENS6_IJNS7_ILi1EEESI_SI_EEESC_SE_Li256ELb1ELb1ELb0ELb0EEENS1_19SingleTileSchedulerILb1ELb0ELb1ELi128EEEEEEEEEvNT_6ParamsE,"ax",@progbits
	.align	128
.text._ZN7cutlass13device_kernelIN5flash19enable_sm80_to_sm89INS1_16FlashAttnFwdSm80INS1_25CollectiveMainloopFwdSm80ILi8ELi1ELb1EN4cute5tupleIJNS5_1CILi128EEENS7_ILi64EEENS7_ILi256EEEEEELi256ENS_6half_tEfNS_4arch4Sm80ELb1ELb0ELb0ELb1ELb0ELb0ELb1ELb0EEENS1_21CollectiveEpilogueFwdINS6_IJS8_SA_S9_EEENS6_IJNS7_ILi1EEESI_SI_EEESC_SE_Li256ELb1ELb1ELb0ELb0EEENS1_19SingleTileSchedulerILb1ELb0ELb1ELi128EEEEEEEEEvNT_6ParamsE:
        .type           _ZN7cutlass13device_kernelIN5flash19enable_sm80_to_sm89INS1_16FlashAttnFwdSm80INS1_25CollectiveMainloopFwdSm80ILi8ELi1ELb1EN4cute5tupleIJNS5_1CILi128EEENS7_ILi64EEENS7_ILi256EEEEEELi256ENS_6half_tEfNS_4arch4Sm80ELb1ELb0ELb0ELb1ELb0ELb0ELb1ELb0EEENS1_21CollectiveEpilogueFwdINS6_IJS8_SA_S9_EEENS6_IJNS7_ILi1EEESI_SI_EEESC_SE_Li256ELb1ELb1ELb0ELb0EEENS1_19SingleTileSchedulerILb1ELb0ELb1ELi128EEEEEEEEEvNT_6ParamsE,@function
        .size           _ZN7cutlass13device_kernelIN5flash19enable_sm80_to_sm89INS1_16FlashAttnFwdSm80INS1_25CollectiveMainloopFwdSm80ILi8ELi1ELb1EN4cute5tupleIJNS5_1CILi128EEENS7_ILi64EEENS7_ILi256EEEEEELi256ENS_6half_tEfNS_4arch4Sm80ELb1ELb0ELb0ELb1ELb0ELb0ELb1ELb0EEENS1_21CollectiveEpilogueFwdINS6_IJS8_SA_S9_EEENS6_IJNS7_ILi1EEESI_SI_EEESC_SE_Li256ELb1ELb1ELb0ELb0EEENS1_19SingleTileSchedulerILb1ELb0ELb1ELi128EEEEEEEEEvNT_6ParamsE,(.L_x_61 - _ZN7cutlass13device_kernelIN5flash19enable_sm80_to_sm89INS1_16FlashAttnFwdSm80INS1_25CollectiveMainloopFwdSm80ILi8ELi1ELb1EN4cute5tupleIJNS5_1CILi128EEENS7_ILi64EEENS7_ILi256EEEEEELi256ENS_6half_tEfNS_4arch4Sm80ELb1ELb0ELb0ELb1ELb0ELb0ELb1ELb0EEENS1_21CollectiveEpilogueFwdINS6_IJS8_SA_S9_EEENS6_IJNS7_ILi1EEESI_SI_EEESC_SE_Li256ELb1ELb1ELb0ELb0EEENS1_19SingleTileSchedulerILb1ELb0ELb1ELi128EEEEEEEEEvNT_6ParamsE)
        .other          _ZN7cutlass13device_kernelIN5flash19enable_sm80_to_sm89INS1_16FlashAttnFwdSm80INS1_25CollectiveMainloopFwdSm80ILi8ELi1ELb1EN4cute5tupleIJNS5_1CILi128EEENS7_ILi64EEENS7_ILi256EEEEEELi256ENS_6half_tEfNS_4arch4Sm80ELb1ELb0ELb0ELb1ELb0ELb0ELb1ELb0EEENS1_21CollectiveEpilogueFwdINS6_IJS8_SA_S9_EEENS6_IJNS7_ILi1EEESI_SI_EEESC_SE_Li256ELb1ELb1ELb0ELb0EEENS1_19SingleTileSchedulerILb1ELb0ELb1ELi128EEEEEEEEEvNT_6ParamsE,@"STO_CUDA_ENTRY STV_DEFAULT"
_ZN7cutlass13device_kernelIN5flash19enable_sm80_to_sm89INS1_16FlashAttnFwdSm80INS1_25CollectiveMainloopFwdSm80ILi8ELi1ELb1EN4cute5tupleIJNS5_1CILi128EEENS7_ILi64EEENS7_ILi256EEEEEELi256ENS_6half_tEfNS_4arch4Sm80ELb1ELb0ELb0ELb1ELb0ELb0ELb1ELb0EEENS1_21CollectiveEpilogueFwdINS6_IJS8_SA_S9_EEENS6_IJNS7_ILi1EEESI_SI_EEESC_SE_Li256ELb1ELb1ELb0ELb0EEENS1_19SingleTileSchedulerILb1ELb0ELb1ELi128EEEEEEEEEvNT_6ParamsE:
[----:B------:R-:W-:Y:S01]  /*0000*/  LDC R1, c[0x0][0x37c] ;  /* 0x0000df00ff017b82 */ /* 0x000fe20000000800 */
[----:B------:R-:W-:Y:S05]  /*0010*/  EXIT ;  /* 0x000000000000794d */ /* 0x000fea0003800000 */
.L_x_25:
        /* <DEDUP_REMOVED lines=14> */
.L_x_61:


//--------------------- .text._ZN7cutlass13device_kernelIN5flash19enable_sm80_to_sm89INS1_16FlashAttnFwdSm80INS1_25CollectiveMainloopFwdSm80ILi8ELi1ELb0EN4cute5tupleIJNS5_1CILi128EEENS7_ILi32EEENS7_ILi256EEEEEELi256ENS_6half_tEfNS_4arch4Sm80ELb1ELb0ELb0ELb1ELb0ELb1ELb1ELb0EEENS1_21CollectiveEpilogueFwdINS6_IJS8_SA_S9_EEENS6_IJNS7_ILi1EEESI_SI_EEESC_SE_Li256ELb1ELb1ELb0ELb0EEENS1_19SingleTileSchedulerILb1ELb0ELb1ELi128EEEEEEEEEvNT_6ParamsE --------------------------
	.section	.text._ZN7cutlass13device_kernelIN5flash19enable_sm80_to_sm89INS1_16FlashAttnFwdSm80INS1_25CollectiveMainloopFwdSm80ILi8ELi1ELb0EN4cute5tupleIJNS5_1CILi128EEENS7_ILi32EEENS7_ILi256EEEEEELi256ENS_6half_tEfNS_4arch4Sm80ELb1ELb0ELb0ELb1ELb0ELb1ELb1ELb0EEENS1_21CollectiveEpilogueFwdINS6_IJS8_SA_S9_EEENS6_IJNS7_ILi1EEESI_SI_EEESC_SE_Li256ELb1ELb1ELb0ELb0EEENS1_19SingleTileSchedulerILb1ELb0ELb1ELi128EEEEEEEEEvNT_6ParamsE,"ax",@progbits
	.align	128
.text._ZN7cutlass13device_kernelIN5flash19enable_sm80_to_sm89INS1_16FlashAttnFwdSm80INS1_25CollectiveMainloopFwdSm80ILi8ELi1ELb0EN4cute5tupleIJNS5_1CILi128EEENS7_ILi32EEENS7_ILi256EEEEEELi256ENS_6half_tEfNS_4arch4Sm80ELb1ELb0ELb0ELb1ELb0ELb1ELb1ELb0EEENS1_21CollectiveEpilogueFwdINS6_IJS8_SA_S9_EEENS6_IJNS7_ILi1EEESI_SI_EEESC_SE_Li256ELb1ELb1ELb0ELb0EEENS1_19SingleTileSchedulerILb1ELb0ELb1ELi128EEEEEEEEEvNT_6ParamsE:
        .type           _ZN7cutlass13device_kernelIN5flash19enable_sm80_to_sm89INS1_16FlashAttnFwdSm80INS1_25CollectiveMainloopFwdSm80ILi8ELi1ELb0EN4cute5tupleIJNS5_1CILi128EEENS7_ILi32EEENS7_ILi256EEEEEELi256ENS_6half_tEfNS_4arch4Sm80ELb1ELb0ELb0ELb1ELb0ELb1ELb1ELb0EEENS1_21CollectiveEpilogueFwdINS6_IJS8_SA_S9_EEENS6_IJNS7_ILi1EEESI_SI_EEESC_SE_Li256ELb1ELb1ELb0ELb0EEENS1_19SingleTileSchedulerILb1ELb0ELb1ELi128EEEEEEEEEvNT_6ParamsE,@function
        .size           _ZN7cutlass13device_kernelIN5flash19enable_sm80_to_sm89INS1_16FlashAttnFwdSm80INS1_25CollectiveMainloopFwdSm80ILi8ELi1ELb0EN4cute5tupleIJNS5_1CILi128EEENS7_ILi32EEENS7_ILi256EEEEEELi256ENS_6half_tEfNS_4arch4Sm80ELb1ELb0ELb0ELb1ELb0ELb1ELb1ELb0EEENS1_21CollectiveEpilogueFwdINS6_IJS8_SA_S9_EEENS6_IJNS7_ILi1EEESI_SI_EEESC_SE_Li256ELb1ELb1ELb0ELb0EEENS1_19SingleTileSchedulerILb1ELb0ELb1ELi128EEEEEEEEEvNT_6ParamsE,(.L_x_62 - _ZN7cutlass13device_kernelIN5flash19enable_sm80_to_sm89INS1_16FlashAttnFwdSm80INS1_25CollectiveMainloopFwdSm80ILi8ELi1ELb0EN4cute5tupleIJNS5_1CILi128EEENS7_ILi32EEENS7_ILi256EEEEEELi256ENS_6half_tEfNS_4arch4Sm80ELb1ELb0ELb0ELb1ELb0ELb1ELb1ELb0EEENS1_21CollectiveEpilogueFwdINS6_IJS8_SA_S9_EEENS6_IJNS7_ILi1EEESI_SI_EEESC_SE_Li256ELb1ELb1ELb0ELb0EEENS1_19SingleTileSchedulerILb1ELb0ELb1ELi128EEEEEEEEEvNT_6ParamsE)
        .other          _ZN7cutlass13device_kernelIN5flash19enable_sm80_to_sm89INS1_16FlashAttnFwdSm80INS1_25CollectiveMainloopFwdSm80ILi8ELi1ELb0EN4cute5tupleIJNS5_1CILi128EEENS7_ILi32EEENS7_ILi256EEEEEELi256ENS_6half_tEfNS_4arch4Sm80ELb1ELb0ELb0ELb1ELb0ELb1ELb1ELb0EEENS1_21CollectiveEpilogueFwdINS6_IJS8_SA_S9_EEENS6_IJNS7_ILi1EEESI_SI_EEESC_SE_Li256ELb1ELb1ELb0ELb0EEENS1_19SingleTileSchedulerILb1ELb0ELb1ELi128EEEEEEEEEvNT_6ParamsE,@"STO_CUDA_ENTRY STV_DEFAULT"
_ZN7cutlass13device_kernelIN5flash19enable_sm80_to_sm89INS1_16FlashAttnFwdSm80INS1_25CollectiveMainloopFwdSm80ILi8ELi1ELb0EN4cute5tupleIJNS5_1CILi128EEENS7_ILi32EEENS7_ILi256EEEEEELi256ENS_6half_tEfNS_4arch4Sm80ELb1ELb0ELb0ELb1ELb0ELb1ELb1ELb0EEENS1_21CollectiveEpilogueFwdINS6_IJS8_SA_S9_EEENS6_IJNS7_ILi1EEESI_SI_EEESC_SE_Li256ELb1ELb1ELb0ELb0EEENS1_19SingleTileSchedulerILb1ELb0ELb1ELi128EEEEEEEEEvNT_6ParamsE:
[----:B------:R-:W-:Y:S01]  /*0000*/  LDC R1, c[0x0][0x37c] ;  /* 0x0000df00ff017b82 */ /* 0x000fe20000000800 */
[----:B------:R-:W-:Y:S05]  /*0010*/  EXIT ;  /* 0x000000000000794d */ /* 0x000fea0003800000 */
.L_x_26:
        /* <DEDUP_REMOVED lines=14> */
.L_x_62:


//--------------------- .text._ZN7cutlass13device_kernelIN5flash19enable_sm80_to_sm89INS1_16FlashAttnFwdSm80INS1_25CollectiveMainloopFwdSm80ILi8ELi1ELb0EN4cute5tupleIJNS5_1CILi128EEENS7_ILi96EEENS7_ILi256EEEEEELi256ENS_6half_tEfNS_4arch4Sm80ELb0ELb0ELb0ELb0ELb0ELb0ELb1ELb0EEENS1_21CollectiveEpilogueFwdINS6_IJS8_SA_S9_EEENS6_IJNS7_ILi1EEESI_SI_EEESC_SE_Li256ELb0ELb1ELb0ELb0EEENS1_19SingleTileSchedulerILb0ELb0ELb1ELi128EEEEEEEEEvNT_6ParamsE --------------------------
	.section	.text._ZN7cutlass13device_kernelIN5flash19enable_sm80_to_sm89INS1_16FlashAttnFwdSm80INS1_25CollectiveMainloopFwdSm80ILi8ELi1ELb0EN4cute5tupleIJNS5_1CILi128EEENS7_ILi96EEENS7_ILi256EEEEEELi256ENS_6half_tEfNS_4arch4Sm80ELb0ELb0ELb0ELb0ELb0ELb0ELb1ELb0EEENS1_21CollectiveEpilogueFwdINS6_IJS8_SA_S9_EEENS6_IJNS7_ILi1EEESI_SI_EEESC_SE_Li256ELb0ELb1ELb0ELb0EEENS1_19SingleTileSchedulerILb0ELb0ELb1ELi128EEEEEEEEEvNT_6ParamsE,"ax",@progbits
	.align	128
.text._ZN7cutlass13device_kernelIN5flash19enable_sm80_to_sm89INS1_16FlashAttnFwdSm80INS1_25CollectiveMainloopFwdSm80ILi8ELi1ELb0EN4cute5tupleIJNS5_1CILi128EEENS7_ILi96EEENS7_ILi256EEEEEELi256ENS_6half_tEfNS_4arch4Sm80ELb0ELb0ELb0ELb0ELb0ELb0ELb1ELb0EEENS1_21CollectiveEpilogueFwdINS6_IJS8_SA_S9_EEENS6_IJNS7_ILi1EEESI_SI_EEESC_SE_Li256ELb0ELb1ELb0ELb0EEENS1_19SingleTileSchedulerILb0ELb0ELb1ELi128EEEEEEEEEvNT_6ParamsE:
        .type           _ZN7cutlass13device_kernelIN5flash19enable_sm80_to_sm89INS1_16FlashAttnFwdSm80INS1_25CollectiveMainloopFwdSm80ILi8ELi1ELb0EN4cute5tupleIJNS5_1CILi128EEENS7_ILi96EEENS7_ILi256EEEEEELi256ENS_6half_tEfNS_4arch4Sm80ELb0ELb0ELb0ELb0ELb0ELb0ELb1ELb0EEENS1_21CollectiveEpilogueFwdINS6_IJS8_SA_S9_EEENS6_IJNS7_ILi1EEESI_SI_EEESC_SE_Li256ELb0ELb1ELb0ELb0EEENS1_19SingleTileSchedulerILb0ELb0ELb1ELi128EEEEEEEEEvNT_6ParamsE,@function
        .size           _ZN7cutlass13device_kernelIN5flash19enable_sm80_to_sm89INS1_16FlashAttnFwdSm80INS1_25CollectiveMainloopFwdSm80ILi8ELi1ELb0EN4cute5tupleIJNS5_1CILi128EEENS7_ILi96EEENS7_ILi256EEEEEELi256ENS_6half_tEfNS_4arch4Sm80ELb0ELb0ELb0ELb0ELb0ELb0ELb1ELb0EEENS1_21CollectiveEpilogueFwdINS6_IJS8_SA_S9_EEENS6_IJNS7_ILi1EEESI_SI_EEESC_SE_Li256ELb0ELb1ELb0ELb0EEENS1_19SingleTileSchedulerILb0ELb0ELb1ELi128EEEEEEEEEvNT_6ParamsE,(.L_x_63 - _ZN7cutlass13device_kernelIN5flash19enable_sm80_to_sm89INS1_16FlashAttnFwdSm80INS1_25CollectiveMainloopFwdSm80ILi8ELi1ELb0EN4cute5tupleIJNS5_1CILi128EEENS7_ILi96EEENS7_ILi256EEEEEELi256ENS_6half_tEfNS_4arch4Sm80ELb0ELb0ELb0ELb0ELb0ELb0ELb1ELb0EEENS1_21CollectiveEpilogueFwdINS6_IJS8_SA_S9_EEENS6_IJNS7_ILi1EEESI_SI_EEESC_SE_Li256ELb0ELb1ELb0ELb0EEENS1_19SingleTileSchedulerILb0ELb0ELb1ELi128EEEEEEEEEvNT_6ParamsE)
        .other          _ZN7cutlass13device_kernelIN5flash19enable_sm80_to_sm89INS1_16FlashAttnFwdSm80INS1_25CollectiveMainloopFwdSm80ILi8ELi1ELb0EN4cute5tupleIJNS5_1CILi128EEENS7_ILi96EEENS7_ILi256EEEEEELi256ENS_6half_tEfNS_4arch4Sm80ELb0ELb0ELb0ELb0ELb0ELb0ELb1ELb0EEENS1_21CollectiveEpilogueFwdINS6_IJS8_SA_S9_EEENS6_IJNS7_ILi1EEESI_SI_EEESC_SE_Li256ELb0ELb1ELb0ELb0EEENS1_19SingleTileSchedulerILb0ELb0ELb1ELi128EEEEEEEEEvNT_6ParamsE,@"STO_CUDA_ENTRY STV_DEFAULT"
_ZN7cutlass13device_kernelIN5flash19enable_sm80_to_sm89INS1_16FlashAttnFwdSm80INS1_25CollectiveMainloopFwdSm80ILi8ELi1ELb0EN4cute5tupleIJNS5_1CILi128EEENS7_ILi96EEENS7_ILi256EEEEEELi256ENS_6half_tEfNS_4arch4Sm80ELb0ELb0ELb0ELb0ELb0ELb0ELb1ELb0EEENS1_21CollectiveEpilogueFwdINS6_IJS8_SA_S9_EEENS6_IJNS7_ILi1EEESI_SI_EEESC_SE_Li256ELb0ELb1ELb0ELb0EEENS1_19SingleTileSchedulerILb0ELb0ELb1ELi128EEEEEEEEEvNT_6ParamsE:
[----:B------:R-:W-:Y:S01]  /*0000*/  LDC R1, c[0x0][0x37c] ;  /* 0x0000df00ff017b82 */ /* 0x000fe20000000800 */
[----:B------:R-:W-:Y:S05]  /*0010*/  EXIT ;  /* 0x000000000000794d */ /* 0x000fea0003800000 */
.L_x_27:
        /* <DEDUP_REMOVED lines=14> */
.L_x_63:


//--------------------- .text._ZN7cutlass13device_kernelIN5flash19enable_sm80_to_sm89INS1_16FlashAttnFwdSm80INS1_25CollectiveMainloopFwdSm80ILi8ELi1ELb0EN4cute5tupleIJNS5_1CILi128EEENS7_ILi96EEENS7_ILi256EEEEEELi256ENS_6half_tEfNS_4arch4Sm80ELb0ELb0ELb0ELb1ELb0ELb0ELb1ELb0EEENS1_21CollectiveEpilogueFwdINS6_IJS8_SA_S9_EEENS6_IJNS7_ILi1EEESI_SI_EEESC_SE_Li256ELb1ELb1ELb0ELb0EEENS1_19SingleTileSchedulerILb1ELb0ELb1ELi128EEEEEEEEEvNT_6ParamsE --------------------------
	.section	.text._ZN7cutlass13device_kernelIN5flash19enable_sm80_to_sm89INS1_16FlashAttnFwdSm80INS1_25CollectiveMainloopFwdSm80ILi8ELi1ELb0EN4cute5tupleIJNS5_1CILi128EEENS7_ILi96EEENS7_ILi256EEEEEELi256ENS_6half_tEfNS_4arch4Sm80ELb0ELb0ELb0ELb1ELb0ELb0ELb1ELb0EEENS1_21CollectiveEpilogueFwdINS6_IJS8_SA_S9_EEENS6_IJNS7_ILi1EEESI_SI_EEESC_SE_Li256ELb1ELb1ELb0ELb0EEENS1_19SingleTileSchedulerILb1ELb0ELb1ELi128EEEEEEEEEvNT_6ParamsE,"ax",@progbits
	.align	128
.text._ZN7cutlass13device_kernelIN5flash19enable_sm80_to_sm89INS1_16FlashAttnFwdSm80INS1_25CollectiveMainloopFwdSm80ILi8ELi1ELb0EN4cute5tupleIJNS5_1CILi128EEENS7_ILi96EEENS7_ILi256EEEEEELi256ENS_6half_tEfNS_4arch4Sm80ELb0ELb0ELb0ELb1ELb0ELb0ELb1ELb0EEENS1_21CollectiveEpilogueFwdINS6_IJS8_SA_S9_EEENS6_IJNS7_ILi1EEESI_SI_EEESC_SE_Li256ELb1ELb1ELb0ELb0EEENS1_19SingleTileSchedulerILb1ELb0ELb1ELi128EEEEEEEEEvNT_6ParamsE:
        .type           _ZN7cutlass13device_kernelIN5flash19enable_sm80_to_sm89INS1_16FlashAttnFwdSm80INS1_25CollectiveMainloopFwdSm80ILi8ELi1ELb0EN4cute5tupleIJNS5_1CILi128EEENS7_ILi96EEENS7_ILi256EEEEEELi256ENS_6half_tEfNS_4arch4Sm80ELb0ELb0ELb0ELb1ELb0ELb0ELb1ELb0EEENS1_21CollectiveEpilogueFwdINS6_IJS8_SA_S9_EEENS6_IJNS7_ILi1EEESI_SI_EEESC_SE_Li256ELb1ELb1ELb0ELb0EEENS1_19SingleTileSchedulerILb1ELb0ELb1ELi128EEEEEEEEEvNT_6ParamsE,@function
        .size           _ZN7cutlass13device_kernelIN5flash19enable_sm80_to_sm89INS1_16FlashAttnFwdSm80INS1_25CollectiveMainloopFwdSm80ILi8ELi1ELb0EN4cute5tupleIJNS5_1CILi128EEENS7_ILi96EEENS7_ILi256EEEEEELi256ENS_6half_tEfNS_4arch4Sm80ELb0ELb0ELb0ELb1ELb0ELb0ELb1ELb0EEENS1_21CollectiveEpilogueFwdINS6_IJS8_SA_S9_EEENS6_IJNS7_ILi1EEESI_SI_EEESC_SE_Li256ELb1ELb1ELb0ELb0EEENS1_19SingleTileSchedulerILb1ELb0ELb1ELi128EEEEEEEEEvNT_6ParamsE,(.L_x_64 - _ZN7cutlass13device_kernelIN5flash19enable_sm80_to_sm89INS1_16FlashAttnFwdSm80INS1_25CollectiveMainloopFwdSm80ILi8ELi1ELb0EN4cute5tupleIJNS5_1CILi128EEENS7_ILi96EEENS7_ILi256EEEEEELi256ENS_6half_tEfNS_4arch4Sm80ELb0ELb0ELb0ELb1ELb0ELb0ELb1ELb0EEENS1_21CollectiveEpilogueFwdINS6_IJS8_SA_S9_EEENS6_IJNS7_ILi1EEESI_SI_EEESC_SE_Li256ELb1ELb1ELb0ELb0EEENS1_19SingleTileSchedulerILb1ELb0ELb1ELi128EEEEEEEEEvNT_6ParamsE)
        .other          _ZN7cutlass13device_kernelIN5flash19enable_sm80_to_sm89INS1_16FlashAttnFwdSm80INS1_25CollectiveMainloopFwdSm80ILi8ELi1ELb0EN4cute5tupleIJNS5_1CILi128EEENS7_ILi96EEENS7_ILi256EEEEEELi256ENS_6half_tEfNS_4arch4Sm80ELb0ELb0ELb0ELb1ELb0ELb0ELb1ELb0EEENS1_21CollectiveEpilogueFwdINS6_IJS8_SA_S9_EEENS6_IJNS7_ILi1EEESI_SI_EEESC_SE_Li256ELb1ELb1ELb0ELb0EEENS1_19SingleTileSchedulerILb1ELb0ELb1ELi128EEEEEEEEEvNT_6ParamsE,@"STO_CUDA_ENTRY STV_DEFAULT"
_ZN7cutlass13device_kernelIN5flash19enable_sm80_to_sm89INS1_16FlashAttnFwdSm80INS1_25CollectiveMainloopFwdSm80ILi8ELi1ELb0EN4cute5tupleIJNS5_1CILi128EEENS7_ILi96EEENS7_ILi256EEEEEELi256ENS_6half_tEfNS_4arch4Sm80ELb0ELb0ELb0ELb1ELb0ELb0ELb1ELb0EEENS1_21CollectiveEpilogueFwdINS6_IJS8_SA_S9_EEENS6_IJNS7_ILi1EEESI_SI_EEESC_SE_Li256ELb1ELb1ELb0ELb0EEENS1_19SingleTileSchedulerILb1ELb0ELb1ELi128EEEEEEEEEvNT_6ParamsE:
[----:B------:R-:W-:Y:S01]  /*0000*/  LDC R1, c[0x0][0x37c] ;  /* 0x0000df00ff017b82 */ /* 0x000fe20000000800 */
[----:B------:R-:W-:Y:S05]  /*0010*/  EXIT ;  /* 0x000000000000794d */ /* 0x000fea0003800000 */
.L_x_28:
        /* <DEDUP_REMOVED lines=14> */
.L_x_64:


//--------------------- .text._ZN7cutlass13device_kernelIN5flash19enable_sm80_to_sm89INS1_16FlashAttnFwdSm80INS1_25CollectiveMainloopFwdSm80ILi8ELi1ELb0EN4cute5tupleIJNS5_1CILi128EEENS7_ILi48EEENS7_ILi256EEEEEELi256ENS_6half_tEfNS_4arch4Sm80ELb0ELb0ELb0ELb1ELb0ELb1ELb1ELb0EEENS1_21CollectiveEpilogueFwdINS6_IJS8_SA_S9_EEENS6_IJNS7_ILi1EEESI_SI_EEESC_SE_Li256ELb1ELb1ELb0ELb0EEENS1_19SingleTileSchedulerILb1ELb0ELb1ELi128EEEEEEEEEvNT_6ParamsE --------------------------
	.section	.text._ZN7cutlass13device_kernelIN5flash19enable_sm80_to_sm89INS1_16FlashAttnFwdSm80INS1_25CollectiveMainloopFwdSm80ILi8ELi1ELb0EN4cute5tupleIJNS5_1CILi128EEENS7_ILi48EEENS7_ILi256EEEEEELi256ENS_6half_tEfNS_4arch4Sm80ELb0ELb0ELb0ELb1ELb0ELb1ELb1ELb0EEENS1_21CollectiveEpilogueFwdINS6_IJS8_SA_S9_EEENS6_IJNS7_ILi1EEESI_SI_EEESC_SE_Li256ELb1ELb1ELb0ELb0EEENS1_19SingleTileSchedulerILb1ELb0ELb1ELi128EEEEEEEEEvNT_6ParamsE,"ax",@progbits
	.align	128
.text._ZN7cutlass13device_kernelIN5flash19enable_sm80_to_sm89INS1_16FlashAttnFwdSm80INS1_25CollectiveMainloopFwdSm80ILi8ELi1ELb0EN4cute5tupleIJNS5_1CILi128EEENS7_ILi48EEENS7_ILi256EEEEEELi256ENS_6half_tEfNS_4arch4Sm80ELb0ELb0ELb0ELb1ELb0ELb1ELb1ELb0EEENS1_21CollectiveEpilogueFwdINS6_IJS8_SA_S9_EEENS6_IJNS7_ILi1EEESI_SI_EEESC_SE_Li256ELb1ELb1ELb0ELb0EEENS1_19SingleTileSchedulerILb1ELb0ELb1ELi128EEEEEEEEEvNT_6ParamsE:
        .type           _ZN7cutlass13device_kernelIN5flash19enable_sm80_to_sm89INS1_16FlashAttnFwdSm80INS1_25CollectiveMainloopFwdSm80ILi8ELi1ELb0EN4cute5tupleIJNS5_1CILi128EEENS7_ILi48EEENS7_ILi256EEEEEELi256ENS_6half_tEfNS_4arch4Sm80ELb0ELb0ELb0ELb1ELb0ELb1ELb1ELb0EEENS1_21CollectiveEpilogueFwdINS6_IJS8_SA_S9_EEENS6_IJNS7_ILi1EEESI_SI_EEESC_SE_Li256ELb1ELb1ELb0ELb0EEENS1_19SingleTileSchedulerILb1ELb0ELb1ELi128EEEEEEEEEvNT_6ParamsE,@function
        .size           _ZN7cutlass13device_kernelIN5flash19enable_sm80_to_sm89INS1_16FlashAttnFwdSm80INS1_25CollectiveMainloopFwdSm80ILi8ELi1ELb0EN4cute5tupleIJNS5_1CILi128EEENS7_ILi48EEENS7_ILi256EEEEEELi256ENS_6half_tEfNS_4arch4Sm80ELb0ELb0ELb0ELb1ELb0ELb1ELb1ELb0EEENS1_21CollectiveEpilogueFwdINS6_IJS8_SA_S9_EEENS6_IJNS7_ILi1EEESI_SI_EEESC_SE_Li256ELb1ELb1ELb0ELb0EEENS1_19SingleTileSchedulerILb1ELb0ELb1ELi128EEEEEEEEEvNT_6ParamsE,(.L_x_65 - _ZN7cutlass13device_kernelIN5flash19enable_sm80_to_sm89INS1_16FlashAttnFwdSm80INS1_25CollectiveMainloopFwdSm80ILi8ELi1ELb0EN4cute5tupleIJNS5_1CILi128EEENS7_ILi48EEENS7_ILi256EEEEEELi256ENS_6half_tEfNS_4arch4Sm80ELb0ELb0ELb0ELb1ELb0ELb1ELb1ELb0EEENS1_21CollectiveEpilogueFwdINS6_IJS8_SA_S9_EEENS6_IJNS7_ILi1EEESI_SI_EEESC_SE_Li256ELb1ELb1ELb0ELb0EEENS1_19SingleTileSchedulerILb1ELb0ELb1ELi128EEEEEEEEEvNT_6ParamsE)
        .other          _ZN7cutlass13device_kernelIN5flash19enable_sm80_to_sm89INS1_16FlashAttnFwdSm80INS1_25CollectiveMainloopFwdSm80ILi8ELi1ELb0EN4cute5tupleIJNS5_1CILi128EEENS7_ILi48EEENS7_ILi256EEEEEELi256ENS_6half_tEfNS_4arch4Sm80ELb0ELb0ELb0ELb1ELb0ELb1ELb1ELb0EEENS1_21CollectiveEpilogueFwdINS6_IJS8_SA_S9_EEENS6_IJNS7_ILi1EEESI_SI_EEESC_SE_Li256ELb1ELb1ELb0ELb0EEENS1_19SingleTileSchedulerILb1ELb0ELb1ELi128EEEEEEEEEvNT_6ParamsE,@"STO_CUDA_ENTRY STV_DEFAULT"
_ZN7cutlass13device_kernelIN5flash19enable_sm80_to_sm89INS1_16FlashAttnFwdSm80INS1_25CollectiveMainloopFwdSm80ILi8ELi1ELb0EN4cute5tupleIJNS5_1CILi128EEENS7_ILi48EEENS7_ILi256EEEEEELi256ENS_6half_tEfNS_4arch4Sm80ELb0ELb0ELb0ELb1ELb0ELb1ELb1ELb0EEENS1_21CollectiveEpilogueFwdINS6_IJS8_SA_S9_EEENS6_IJNS7_ILi1EEESI_SI_EEESC_SE_Li256ELb1ELb1ELb0ELb0EEENS1_19SingleTileSchedulerILb1ELb0ELb1ELi128EEEEEEEEEvNT_6ParamsE:
[----:B------:R-:W-:Y:S01]  /*0000*/  LDC R1, c[0x0][0x37c] ;  /* 0x0000df00ff017b82 */ /* 0x000fe20000000800 */
[----:B------:R-:W-:Y:S05]  /*0010*/  EXIT ;  /* 0x000000000000794d */ /* 0x000fea0003800000 */
.L_x_29:
        /* <DEDUP_REMOVED lines=14> */
.L_x_65:


//--------------------- .text._ZN7cutlass13device_kernelIN5flash19enable_sm80_to_sm89INS1_16FlashAttnFwdSm80INS1_25CollectiveMainloopFwdSm80ILi8ELi1ELb0EN4cute5tupleIJNS5_1CILi128EEENS7_ILi64EEENS7_ILi256EEEEEELi256ENS_6half_tEfNS_4arch4Sm80ELb0ELb1ELb0ELb0ELb0ELb0ELb1ELb0EEENS1_21CollectiveEpilogueFwdINS6_IJS8_SA_S9_EEENS6_IJNS7_ILi1EEESI_SI_EEESC_SE_Li256ELb0ELb1ELb0ELb0EEENS1_19SingleTileSchedulerILb0ELb0ELb1ELi128EEEEEEEEEvNT_6ParamsE --------------------------
	.section	.text._ZN7cutlass13device_kernelIN5flash19enable_sm80_to_sm89INS1_16FlashAttnFwdSm80INS1_25CollectiveMainloopFwdSm80ILi8ELi1ELb0EN4cute5tupleIJNS5_1CILi128EEENS7_ILi64EEENS7_ILi256EEEEEELi256ENS_6half_tEfNS_4arch4Sm80ELb0ELb1ELb0ELb0ELb0ELb0ELb1ELb0EEENS1_21CollectiveEpilogueFwdINS6_IJS8_SA_S9_EEENS6_IJNS7_ILi1EEESI_SI_EEESC_SE_Li256ELb0ELb1ELb0ELb0EEENS1_19SingleTileSchedulerILb0ELb0ELb1ELi128EEEEEEEEEvNT_6ParamsE,"ax",@progbits
	.align	128
.text._ZN7cutlass13device_kernelIN5flash19enable_sm80_to_sm89INS1_16FlashAttnFwdSm80INS1_25CollectiveMainloopFwdSm80ILi8ELi1ELb0EN4cute5tupleIJNS5_1CILi128EEENS7_ILi64EEENS7_ILi256EEEEEELi256ENS_6half_tEfNS_4arch4Sm80ELb0ELb1ELb0ELb0ELb0ELb0ELb1ELb0EEENS1_21CollectiveEpilogueFwdINS6_IJS8_SA_S9_EEENS6_IJNS7_ILi1EEESI_SI_EEESC_SE_Li256ELb0ELb1ELb0ELb0EEENS1_19SingleTileSchedulerILb0ELb0ELb1ELi128EEEEEEEEEvNT_6ParamsE:
        .type           _ZN7cutlass13device_kernelIN5flash19enable_sm80_to_sm89INS1_16FlashAttnFwdSm80INS1_25CollectiveMainloopFwdSm80ILi8ELi1ELb0EN4cute5tupleIJNS5_1CILi128EEENS7_ILi64EEENS7_ILi256EEEEEELi256ENS_6half_tEfNS_4arch4Sm80ELb0ELb1ELb0ELb0ELb0ELb0ELb1ELb0EEENS1_21CollectiveEpilogueFwdINS6_IJS8_SA_S9_EEENS6_IJNS7_ILi1EEESI_SI_EEESC_SE_Li256ELb0ELb1ELb0ELb0EEENS1_19SingleTileSchedulerILb0ELb0ELb1ELi128EEEEEEEEEvNT_6ParamsE,@function
        .size           _ZN7cutlass13device_kernelIN5flash19enable_sm80_to_sm89INS1_16FlashAttnFwdSm80INS1_25CollectiveMainloopFwdSm80ILi8ELi1ELb0EN4cute5tupleIJNS5_1CILi128EEENS7_ILi64EEENS7_ILi256EEEEEELi256ENS_6half_tEfNS_4arch4Sm80ELb0ELb1ELb0ELb0ELb0ELb0ELb1ELb0EEENS1_21CollectiveEpilogueFwdINS6_IJS8_SA_S9_EEENS6_IJNS7_ILi1EEESI_SI_EEESC_SE_Li256ELb0ELb1ELb0ELb0EEENS1_19SingleTileSchedulerILb0ELb0ELb1ELi128EEEEEEEEEvNT_6ParamsE,(.L_x_66 - _ZN7cutlass13device_kernelIN5flash19enable_sm80_to_sm89INS1_16FlashAttnFwdSm80INS1_25CollectiveMainloopFwdSm80ILi8ELi1ELb0EN4cute5tupleIJNS5_1CILi128EEENS7_ILi64EEENS7_ILi256EEEEEELi256ENS_6half_tEfNS_4arch4Sm80ELb0ELb1ELb0ELb0ELb0ELb0ELb1ELb0EEENS1_21CollectiveEpilogueFwdINS6_IJS8_SA_S9_EEENS6_IJNS7_ILi1EEESI_SI_EEESC_SE_Li256ELb0ELb1ELb0ELb0EEENS1_19SingleTileSchedulerILb0ELb0ELb1ELi128EEEEEEEEEvNT_6ParamsE)
        .other          _ZN7cutlass13device_kernelIN5flash19enable_sm80_to_sm89INS1_16FlashAttnFwdSm80INS1_25CollectiveMainloopFwdSm80ILi8ELi1ELb0EN4cute5tupleIJNS5_1CILi128EEENS7_ILi64EEENS7_ILi256EEEEEELi256ENS_6half_tEfNS_4arch4Sm80ELb0ELb1ELb0ELb0ELb0ELb0ELb1ELb0EEENS1_21CollectiveEpilogueFwdINS6_IJS8_SA_S9_EEENS6_IJNS7_ILi1EEESI_SI_EEESC_SE_Li256ELb0ELb1ELb0ELb0EEENS1_19SingleTileSchedulerILb0ELb0ELb1ELi128EEEEEEEEEvNT_6ParamsE,@"STO_CUDA_ENTRY STV_DEFAULT"
_ZN7cutlass13device_kernelIN5flash19enable_sm80_to_sm89INS1_16FlashAttnFwdSm80INS1_25CollectiveMainloopFwdSm80ILi8ELi1ELb0EN4cute5tupleIJNS5_1CILi128EEENS7_ILi64EEENS7_ILi256EEEEEELi256ENS_6half_tEfNS_4arch4Sm80ELb0ELb1ELb0ELb0ELb0ELb0ELb1ELb0EEENS1_21CollectiveEpilogueFwdINS6_IJS8_SA_S9_EEENS6_IJNS7_ILi1EEESI_SI_EEESC_SE_Li256ELb0ELb1ELb0ELb0EEENS1_19SingleTileSchedulerILb0ELb0ELb1ELi128EEEEEEEEEvNT_6ParamsE:
[----:B------:R-:W-:Y:S01]  /*0000*/  LDC R1, c[0x0][0x37c] ;  /* 0x0000df00ff017b82 */ /* 0x000fe20000000800 */
[----:B------:R-:W-:Y:S05]  /*0010*/  EXIT ;  /* 0x000000000000794d */ /* 0x000fea0003800000 */
.L_x_30:
        /* <DEDUP_REMOVED lines=14> */
.L_x_66:


//--------------------- .text._ZN7cutlass13device_kernelIN5flash19enable_sm80_to_sm89INS1_16FlashAttnFwdSm80INS1_25CollectiveMainloopFwdSm80ILi8ELi1ELb0EN4cute5tupleIJNS5_1CILi128EEENS7_ILi64EEENS7_ILi256EEEEEELi256ENS_6half_tEfNS_4arch4Sm80ELb0ELb1ELb0ELb1ELb0ELb0ELb1ELb0EEENS1_21CollectiveEpilogueFwdINS6_IJS8_SA_S9_EEENS6_IJNS7_ILi1EEESI_SI_EEESC_SE_Li256ELb1ELb1ELb0ELb0EEENS1_19SingleTileSchedulerILb1ELb0ELb1ELi128EEEEEEEEEvNT_6ParamsE --------------------------
	.section	.text._ZN7cutlass13device_kernelIN5flash19enable_sm80_to_sm89INS1_16FlashAttnFwdSm80INS1_25CollectiveMainloopFwdSm80ILi8ELi1ELb0EN4cute5tupleIJNS5_1CILi128EEENS7_ILi64EEENS7_ILi256EEEEEELi256ENS_6half_tEfNS_4arch4Sm80ELb0ELb1ELb0ELb1ELb0ELb0ELb1ELb0EEENS1_21CollectiveEpilogueFwdINS6_IJS8_SA_S9_EEENS6_IJNS7_ILi1EEESI_SI_EEESC_SE_Li256ELb1ELb1ELb0ELb0EEENS1_19SingleTileSchedulerILb1ELb0ELb1ELi128EEEEEEEEEvNT_6ParamsE,"ax",@progbits
	.align	128
.text._ZN7cutlass13device_kernelIN5flash19enable_sm80_to_sm89INS1_16FlashAttnFwdSm80INS1_25CollectiveMainloopFwdSm80ILi8ELi1ELb0EN4cute5tupleIJNS5_1CILi128EEENS7_ILi64EEENS7_ILi256EEEEEELi256ENS_6half_tEfNS_4arch4Sm80ELb0ELb1ELb0ELb1ELb0ELb0ELb1ELb0EEENS1_21CollectiveEpilogueFwdINS6_IJS8_SA_S9_EEENS6_IJNS7_ILi1EEESI_SI_EEESC_SE_Li256ELb1ELb1ELb0ELb0EEENS1_19SingleTileSchedulerILb1ELb0ELb1ELi128EEEEEEEEEvNT_6ParamsE:
        .type           _ZN7cutlass13device_kernelIN5flash19enable_sm80_to_sm89INS1_16FlashAttnFwdSm80INS1_25CollectiveMainloopFwdSm80ILi8ELi1ELb0EN4cute5tupleIJNS5_1CILi128EEENS7_ILi64EEENS7_ILi256EEEEEELi256ENS_6half_tEfNS_4arch4Sm80ELb0ELb1ELb0ELb1ELb0ELb0ELb1ELb0EEENS1_21CollectiveEpilogueFwdINS6_IJS8_SA_S9_EEENS6_IJNS7_ILi1EEESI_SI_EEESC_SE_Li256ELb1ELb1ELb0ELb0EEENS1_19SingleTileSchedulerILb1ELb0ELb1ELi128EEEEEEEEEvNT_6ParamsE,@function
        .size           _ZN7cutlass13device_kernelIN5flash19enable_sm80_to_sm89INS1_16FlashAttnFwdSm80INS1_25CollectiveMainloopFwdSm80ILi8ELi1ELb0EN4cute5tupleIJNS5_1CILi128EEENS7_ILi64EEENS7_ILi256EEEEEELi256ENS_6half_tEfNS_4arch4Sm80ELb0ELb1ELb0ELb1ELb0ELb0ELb1ELb0EEENS1_21CollectiveEpilogueFwdINS6_IJS8_SA_S9_EEENS6_IJNS7_ILi1EEESI_SI_EEESC_SE_Li256ELb1ELb1ELb0ELb0EEENS1_19SingleTileSchedulerILb1ELb0ELb1ELi128EEEEEEEEEvNT_6ParamsE,(.L_x_67 - _ZN7cutlass13device_kernelIN5flash19enable_sm80_to_sm89INS1_16FlashAttnFwdSm80INS1_25CollectiveMainloopFwdSm80ILi8ELi1ELb0EN4cute5tupleIJNS5_1CILi128EEENS7_ILi64EEENS7_ILi256EEEEEELi256ENS_6half_tEfNS_4arch4Sm80ELb0ELb1ELb0ELb1ELb0ELb0ELb1ELb0EEENS1_21CollectiveEpilogueFwdINS6_IJS8_SA_S9_EEENS6_IJNS7_ILi1EEESI_SI_EEESC_SE_Li256ELb1ELb1ELb0ELb0EEENS1_19SingleTileSchedulerILb1ELb0ELb1ELi128EEEEEEEEEvNT_6ParamsE)
        .other          _ZN7cutlass13device_kernelIN5flash19enable_sm80_to_sm89INS1_16FlashAttnFwdSm80INS1_25CollectiveMainloopFwdSm80ILi8ELi1ELb0EN4cute5tupleIJNS5_1CILi128EEENS7_ILi64EEENS7_ILi256EEEEEELi256ENS_6half_tEfNS_4arch4Sm80ELb0ELb1ELb0ELb1ELb0ELb0ELb1ELb0EEENS1_21CollectiveEpilogueFwdINS6_IJS8_SA_S9_EEENS6_IJNS7_ILi1EEESI_SI_EEESC_SE_Li256ELb1ELb1ELb0ELb0EEENS1_19SingleTileSchedulerILb1ELb0ELb1ELi128EEEEEEEEEvNT_6ParamsE,@"STO_CUDA_ENTRY STV_DEFAULT"
_ZN7cutlass13device_kernelIN5flash19enable_sm80_to_sm89INS1_16FlashAttnFwdSm80INS1_25CollectiveMainloopFwdSm80ILi8ELi1ELb0EN4cute5tupleIJNS5_1CILi128EEENS7_ILi64EEENS7_ILi256EEEEEELi256ENS_6half_tEfNS_4arch4Sm80ELb0ELb1ELb0ELb1ELb0ELb0ELb1ELb0EEENS1_21CollectiveEpilogueFwdINS6_IJS8_SA_S9_EEENS6_IJNS7_ILi1EEESI_SI_EEESC_SE_Li256ELb1ELb1ELb0ELb0EEENS1_19SingleTileSchedulerILb1ELb0ELb1ELi128EEEEEEEEEvNT_6ParamsE:
[----:B------:R-:W-:Y:S01]  /*0000*/  LDC R1, c[0x0][0x37c] ;  /* 0x0000df00ff017b82 */ /* 0x000fe20000000800 */
[----:B------:R-:W-:Y:S05]  /*0010*/  EXIT ;  /* 0x000000000000794d */ /* 0x000fea0003800000 */
.L_x_31:
        /* <DEDUP_REMOVED lines=14> */
.L_x_67:


//--------------------- .text._ZN7cutlass13device_kernelIN5flash19enable_sm80_to_sm89INS1_16FlashAttnFwdSm80INS1_25CollectiveMainloopFwdSm80ILi8ELi1ELb0EN4cute5tupleIJNS5_1CILi128EEENS7_ILi48EEENS7_ILi256EEEEEELi256ENS_6half_tEfNS_4arch4Sm80ELb0ELb1ELb0ELb1ELb0ELb1ELb1ELb0EEENS1_21CollectiveEpilogueFwdINS6_IJS8_SA_S9_EEENS6_IJNS7_ILi1EEESI_SI_EEESC_SE_Li256ELb1ELb1ELb0ELb0EEENS1_19SingleTileSchedulerILb1ELb0ELb1ELi128EEEEEEEEEvNT_6ParamsE --------------------------
	.section	.text._ZN7cutlass13device_kernelIN5flash19enable_sm80_to_sm89INS1_16FlashAttnFwdSm80INS1_25CollectiveMainloopFwdSm80ILi8ELi1ELb0EN4cute5tupleIJNS5_1CILi128EEENS7_ILi48EEENS7_ILi256EEEEEELi256ENS_6half_tEfNS_4arch4Sm80ELb0ELb1ELb0ELb1ELb0ELb1ELb1ELb0EEENS1_21CollectiveEpilogueFwdINS6_IJS8_SA_S9_EEENS6_IJNS7_ILi1EEESI_SI_EEESC_SE_Li256ELb1ELb1ELb0ELb0EEENS1_19SingleTileSchedulerILb1ELb0ELb1ELi128EEEEEEEEEvNT_6ParamsE,"ax",@progbits
	.align	128
.text._ZN7cutlass13device_kernelIN5flash19enable_sm80_to_sm89INS1_16FlashAttnFwdSm80INS1_25CollectiveMainloopFwdSm80ILi8ELi1ELb0EN4cute5tupleIJNS5_1CILi128EEENS7_ILi48EEENS7_ILi256EEEEEELi256ENS_6half_tEfNS_4arch4Sm80ELb0ELb1ELb0ELb1ELb0ELb1ELb1ELb0EEENS1_21CollectiveEpilogueFwdINS6_IJS8_SA_S9_EEENS6_IJNS7_ILi1EEESI_SI_EEESC_SE_Li256ELb1ELb1ELb0ELb0EEENS1_19SingleTileSchedulerILb1ELb0ELb1ELi128EEEEEEEEEvNT_6ParamsE:
        .type           _ZN7cutlass13device_kernelIN5flash19enable_sm80_to_sm89INS1_16FlashAttnFwdSm80INS1_25CollectiveMainloopFwdSm80ILi8ELi1ELb0EN4cute5tupleIJNS5_1CILi128EEENS7_ILi48EEENS7_ILi256EEEEEELi256ENS_6half_tEfNS_4arch4Sm80ELb0ELb1ELb0ELb1ELb0ELb1ELb1ELb0EEENS1_21CollectiveEpilogueFwdINS6_IJS8_SA_S9_EEENS6_IJNS7_ILi1EEESI_SI_EEESC_SE_Li256ELb1ELb1ELb0ELb0EEENS1_19SingleTileSchedulerILb1ELb0ELb1ELi128EEEEEEEEEvNT_6ParamsE,@function
        .size           _ZN7cutlass13device_kernelIN5flash19enable_sm80_to_sm89INS1_16FlashAttnFwdSm80INS1_25CollectiveMainloopFwdSm80ILi8ELi1ELb0EN4cute5tupleIJNS5_1CILi128EEENS7_ILi48EEENS7_ILi256EEEEEELi256ENS_6half_tEfNS_4arch4Sm80ELb0ELb1ELb0ELb1ELb0ELb1ELb1ELb0EEENS1_21CollectiveEpilogueFwdINS6_IJS8_SA_S9_EEENS6_IJNS7_ILi1EEESI_SI_EEESC_SE_Li256ELb1ELb1ELb0ELb0EEENS1_19SingleTileSchedulerILb1ELb0ELb1ELi128EEEEEEEEEvNT_6ParamsE,(.L_x_68 - _ZN7cutlass13device_kernelIN5flash19enable_sm80_to_sm89INS1_16FlashAttnFwdSm80INS1_25CollectiveMainloopFwdSm80ILi8ELi1ELb0EN4cute5tupleIJNS5_1CILi128EEENS7_ILi48EEENS7_ILi256EEEEEELi256ENS_6half_tEfNS_4arch4Sm80ELb0ELb1ELb0ELb1ELb0ELb1ELb1ELb0EEENS1_21CollectiveEpilogueFwdINS6_IJS8_SA_S9_EEENS6_IJNS7_ILi1EEESI_SI_EEESC_SE_Li256ELb1ELb1ELb0ELb0EEENS1_19SingleTileSchedulerILb1ELb0ELb1ELi128EEEEEEEEEvNT_6ParamsE)
        .other          _ZN7cutlass13device_kernelIN5flash19enable_sm80_to_sm89INS1_16FlashAttnFwdSm80INS1_25CollectiveMainloopFwdSm80ILi8ELi1ELb0EN4cute5tupleIJNS5_1CILi128EEENS7_ILi48EEENS7_ILi256EEEEEELi256ENS_6half_tEfNS_4arch4Sm80ELb0ELb1ELb0ELb1ELb0ELb1ELb1ELb0EEENS1_21CollectiveEpilogueFwdINS6_IJS8_SA_S9_EEENS6_IJNS7_ILi1EEESI_SI_EEESC_SE_Li256ELb1ELb1ELb0ELb0EEENS1_19SingleTileSchedulerILb1ELb0ELb1ELi128EEEEEEEEEvNT_6ParamsE,@"STO_CUDA_ENTRY STV_DEFAULT"
_ZN7cutlass13device_kernelIN5flash19enable_sm80_to_sm89INS1_16FlashAttnFwdSm80INS1_25CollectiveMainloopFwdSm80ILi8ELi1ELb0EN4cute5tupleIJNS5_1CILi128EEENS7_ILi48EEENS7_ILi256EEEEEELi256ENS_6half_tEfNS_4arch4Sm80ELb0ELb1ELb0ELb1ELb0ELb1ELb1ELb0EEENS1_21CollectiveEpilogueFwdINS6_IJS8_SA_S9_EEENS6_IJNS7_ILi1EEESI_SI_EEESC_SE_Li256ELb1ELb1ELb0ELb0EEENS1_19SingleTileSchedulerILb1ELb0ELb1ELi128EEEEEEEEEvNT_6ParamsE:
[----:B------:R-:W-:Y:S01]  /*0000*/  LDC R1, c[0x0][0x37c] ;  /* 0x0000df00ff017b82 */ /* 0x000fe20000000800 */
[----:B------:R-:W-:Y:S05]  /*0010*/  EXIT ;  /* 0x000000000000794d */ /* 0x000fea0003800000 */
.L_x_32:
        /* <DEDUP_REMOVED lines=14> */
.L_x_68:


//--------------------- .text._ZN7cutlass13device_kernelIN5flash19enable_sm80_to_sm89INS1_16FlashAttnFwdSm80INS1_25CollectiveMainloopFwdSm80ILi8ELi1ELb0EN4cute5tupleIJNS5_1CILi128EEENS7_ILi96EEENS7_ILi256EEEEEELi256ENS_6half_tEfNS_4arch4Sm80ELb1ELb0ELb0ELb0ELb0ELb0ELb1ELb0EEENS1_21CollectiveEpilogueFwdINS6_IJS8_SA_S9_EEENS6_IJNS7_ILi1EEESI_SI_EEESC_SE_Li256ELb0ELb1ELb0ELb0EEENS1_30DynamicPersistentTileSchedulerILi256ELi256ELb0ELb1ELb0EEEEEEEEEvNT_6ParamsE --------------------------
	.section	.text._ZN7cutlass13device_kernelIN5flash19enable_sm80_to_sm89INS1_16FlashAttnFwdSm80INS1_25CollectiveMainloopFwdSm80ILi8ELi1ELb0EN4cute5tupleIJNS5_1CILi128EEENS7_ILi96EEENS7_ILi256EEEEEELi256ENS_6half_tEfNS_4arch4Sm80ELb1ELb0ELb0ELb0ELb0ELb0ELb1ELb0EEENS1_21CollectiveEpilogueFwdINS6_IJS8_SA_S9_EEENS6_IJNS7_ILi1EEESI_SI_EEESC_SE_Li256ELb0ELb1ELb0ELb0EEENS1_30DynamicPersistentTileSchedulerILi256ELi256ELb0ELb1ELb0EEEEEEEEEvNT_6ParamsE,"ax",@progbits
	.align	128
.text._ZN7cutlass13device_kernelIN5flash19enable_sm80_to_sm89INS1_16FlashAttnFwdSm80INS1_25CollectiveMainloopFwdSm80ILi8ELi1ELb0EN4cute5tupleIJNS5_1CILi128EEENS7_ILi96EEENS7_ILi256EEEEEELi256ENS_6half_tEfNS_4arch4Sm80ELb1ELb0ELb0ELb0ELb0ELb0ELb1ELb0EEENS1_21CollectiveEpilogueFwdINS6_IJS8_SA_S9_EEENS6_IJNS7_ILi1EEESI_SI_EEESC_SE_Li256ELb0ELb1ELb0ELb0EEENS1_30DynamicPersistentTileSchedulerILi256ELi256ELb0ELb1ELb0EEEEEEEEEvNT_6ParamsE:
        .type           _ZN7cutlass13device_kernelIN5flash19enable_sm80_to_sm89INS1_16FlashAttnFwdSm80INS1_25CollectiveMainloopFwdSm80ILi8ELi1ELb0EN4cute5tupleIJNS5_1CILi128EEENS7_ILi96EEENS7_ILi256EEEEEELi256ENS_6half_tEfNS_4arch4Sm80ELb1ELb0ELb0ELb0ELb0ELb0ELb1ELb0EEENS1_21CollectiveEpilogueFwdINS6_IJS8_SA_S9_EEENS6_IJNS7_ILi1EEESI_SI_EEESC_SE_Li256ELb0ELb1ELb0ELb0EEENS1_30DynamicPersistentTileSchedulerILi256ELi256ELb0ELb1ELb0EEEEEEEEEvNT_6ParamsE,@function
        .size           _ZN7cutlass13device_kernelIN5flash19enable_sm80_to_sm89INS1_16FlashAttnFwdSm80INS1_25CollectiveMainloopFwdSm80ILi8ELi1ELb0EN4cute5tupleIJNS5_1CILi128EEENS7_ILi96EEENS7_ILi256EEEEEELi256ENS_6half_tEfNS_4arch4Sm80ELb1ELb0ELb0ELb0ELb0ELb0ELb1ELb0EEENS1_21CollectiveEpilogueFwdINS6_IJS8_SA_S9_EEENS6_IJNS7_ILi1EEESI_SI_EEESC_SE_Li256ELb0ELb1ELb0ELb0EEENS1_30DynamicPersistentTileSchedulerILi256ELi256ELb0ELb1ELb0EEEEEEEEEvNT_6ParamsE,(.L_x_69 - _ZN7cutlass13device_kernelIN5flash19enable_sm80_to_sm89INS1_16FlashAttnFwdSm80INS1_25CollectiveMainloopFwdSm80ILi8ELi1ELb0EN4cute5tupleIJNS5_1CILi128EEENS7_ILi96EEENS7_ILi256EEEEEELi256ENS_6half_tEfNS_4arch4Sm80ELb1ELb0ELb0ELb0ELb0ELb0ELb1ELb0EEENS1_21CollectiveEpilogueFwdINS6_IJS8_SA_S9_EEENS6_IJNS7_ILi1EEESI_SI_EEESC_SE_Li256ELb0ELb1ELb0ELb0EEENS1_30DynamicPersistentTileSchedulerILi256ELi256ELb0ELb1ELb0EEEEEEEEEvNT_6ParamsE)
        .other          _ZN7cutlass13device_kernelIN5flash19enable_sm80_to_sm89INS1_16FlashAttnFwdSm80INS1_25CollectiveMainloopFwdSm80ILi8ELi1ELb0EN4cute5tupleIJNS5_1CILi128EEENS7_ILi96EEENS7_ILi256EEEEEELi256ENS_6half_tEfNS_4arch4Sm80ELb1ELb0ELb0ELb0ELb0ELb0ELb1ELb0EEENS1_21CollectiveEpilogueFwdINS6_IJS8_SA_S9_EEENS6_IJNS7_ILi1EEESI_SI_EEESC_SE_Li256ELb0ELb1ELb0ELb0EEENS1_30DynamicPersistentTileSchedulerILi256ELi256ELb0ELb1ELb0EEEEEEEEEvNT_6ParamsE,@"STO_CUDA_ENTRY STV_DEFAULT"
_ZN7cutlass13device_kernelIN5flash19enable_sm80_to_sm89INS1_16FlashAttnFwdSm80INS1_25CollectiveMainloopFwdSm80ILi8ELi1ELb0EN4cute5tupleIJNS5_1CILi128EEENS7_ILi96EEENS7_ILi256EEEEEELi256ENS_6half_tEfNS_4arch4Sm80ELb1ELb0ELb0ELb0ELb0ELb0ELb1ELb0EEENS1_21CollectiveEpilogueFwdINS6_IJS8_SA_S9_EEENS6_IJNS7_ILi1EEESI_SI_EEESC_SE_Li256ELb0ELb1ELb0ELb0EEENS1_30DynamicPersistentTileSchedulerILi256ELi256ELb0ELb1ELb0EEEEEEEEEvNT_6ParamsE:
[----:B------:R-:W-:Y:S01]  /*0000*/  LDC R1, c[0x0][0x37c] ;  /* 0x0000df00ff017b82 */ /* 0x000fe20000000800 */
[----:B------:R-:W-:Y:S05]  /*0010*/  EXIT ;  /* 0x000000000000794d */ /* 0x000fea0003800000 */
.L_x_33:
        /* <DEDUP_REMOVED lines=14> */
.L_x_69:


//--------------------- .text._ZN7cutlass13device_kernelIN5flash19enable_sm80_to_sm89INS1_16FlashAttnFwdSm80INS1_25CollectiveMainloopFwdSm80ILi8ELi1ELb0EN4cute5tupleIJNS5_1CILi128EEENS7_ILi96EEENS7_ILi256EEEEEELi256ENS_6half_tEfNS_4arch4Sm80ELb1ELb0ELb0ELb1ELb0ELb0ELb1ELb0EEENS1_21CollectiveEpilogueFwdINS6_IJS8_SA_S9_EEENS6_IJNS7_ILi1EEESI_SI_EEESC_SE_Li256ELb1ELb1ELb0ELb0EEENS1_19SingleTileSchedulerILb1ELb0ELb1ELi128EEEEEEEEEvNT_6ParamsE --------------------------
	.section	.text._ZN7cutlass13device_kernelIN5flash19enable_sm80_to_sm89INS1_16FlashAttnFwdSm80INS1_25CollectiveMainloopFwdSm80ILi8ELi1ELb0EN4cute5tupleIJNS5_1CILi128EEENS7_ILi96EEENS7_ILi256EEEEEELi256ENS_6half_tEfNS_4arch4Sm80ELb1ELb0ELb0ELb1ELb0ELb0ELb1ELb0EEENS1_21CollectiveEpilogueFwdINS6_IJS8_SA_S9_EEENS6_IJNS7_ILi1EEESI_SI_EEESC_SE_Li256ELb1ELb1ELb0ELb0EEENS1_19SingleTileSchedulerILb1ELb0ELb1ELi128EEEEEEEEEvNT_6ParamsE,"ax",@progbits
	.align	128
.text._ZN7cutlass13device_kernelIN5flash19enable_sm80_to_sm89INS1_16FlashAttnFwdSm80INS1_25CollectiveMainloopFwdSm80ILi8ELi1ELb0EN4cute5tupleIJNS5_1CILi128EEENS7_ILi96EEENS7_ILi256EEEEEELi256ENS_6half_tEfNS_4arch4Sm80ELb1ELb0ELb0ELb1ELb0ELb0ELb1ELb0EEENS1_21CollectiveEpilogueFwdINS6_IJS8_SA_S9_EEENS6_IJNS7_ILi1EEESI_SI_EEESC_SE_Li256ELb1ELb1ELb0ELb0EEENS1_19SingleTileSchedulerILb1ELb0ELb1ELi128EEEEEEEEEvNT_6ParamsE:
        .type           _ZN7cutlass13device_kernelIN5flash19enable_sm80_to_sm89INS1_16FlashAttnFwdSm80INS1_25CollectiveMainloopFwdSm80ILi8ELi1ELb0EN4cute5tupleIJNS5_1CILi128EEENS7_ILi96EEENS7_ILi256EEEEEELi256ENS_6half_tEfNS_4arch4Sm80ELb1ELb0ELb0ELb1ELb0ELb0ELb1ELb0EEENS1_21CollectiveEpilogueFwdINS6_IJS8_SA_S9_EEENS6_IJNS7_ILi1EEESI_SI_EEESC_SE_Li256ELb1ELb1ELb0ELb0EEENS1_19SingleTileSchedulerILb1ELb0ELb1ELi128EEEEEEEEEvNT_6ParamsE,@function
        .size           _ZN7cutlass13device_kernelIN5flash19enable_sm80_to_sm89INS1_16FlashAttnFwdSm80INS1_25CollectiveMainloopFwdSm80ILi8ELi1ELb0EN4cute5tupleIJNS5_1CILi128EEENS7_ILi96EEENS7_ILi256EEEEEELi256ENS_6half_tEfNS_4arch4Sm80ELb1ELb0ELb0ELb1ELb0ELb0ELb1ELb0EEENS1_21CollectiveEpilogueFwdINS6_IJS8_SA_S9_EEENS6_IJNS7_ILi1EEESI_SI_EEESC_SE_Li256ELb1ELb1ELb0ELb0EEENS1_19SingleTileSchedulerILb1ELb0ELb1ELi128EEEEEEEEEvNT_6ParamsE,(.L_x_70 - _ZN7cutlass13device_kernelIN5flash19enable_sm80_to_sm89INS1_16FlashAttnFwdSm80INS1_25CollectiveMainloopFwdSm80ILi8ELi1ELb0EN4cute5tupleIJNS5_1CILi128EEENS7_ILi96EEENS7_ILi256EEEEEELi256ENS_6half_tEfNS_4arch4Sm80ELb1ELb0ELb0ELb1ELb0ELb0ELb1ELb0EEENS1_21CollectiveEpilogueFwdINS6_IJS8_SA_S9_EEENS6_IJNS7_ILi1EEESI_SI_EEESC_SE_Li256ELb1ELb1ELb0ELb0EEENS1_19SingleTileSchedulerILb1ELb0ELb1ELi128EEEEEEEEEvNT_6ParamsE)
        .other          _ZN7cutlass13device_kernelIN5flash19enable_sm80_to_sm89INS1_16FlashAttnFwdSm80INS1_25CollectiveMainloopFwdSm80ILi8ELi1ELb0EN4cute5tupleIJNS5_1CILi128EEENS7_ILi96EEENS7_ILi256EEEEEELi256ENS_6half_tEfNS_4arch4Sm80ELb1ELb0ELb0ELb1ELb0ELb0ELb1ELb0EEENS1_21CollectiveEpilogueFwdINS6_IJS8_SA_S9_EEENS6_IJNS7_ILi1EEESI_SI_EEESC_SE_Li256ELb1ELb1ELb0ELb0EEENS1_19SingleTileSchedulerILb1ELb0ELb1ELi128EEEEEEEEEvNT_6ParamsE,@"STO_CUDA_ENTRY STV_DEFAULT"
_ZN7cutlass13device_kernelIN5flash19enable_sm80_to_sm89INS1_16FlashAttnFwdSm80INS1_25CollectiveMainloopFwdSm80ILi8ELi1ELb0EN4cute5tupleIJNS5_1CILi128EEENS7_ILi96EEENS7_ILi256EEEEEELi256ENS_6half_tEfNS_4arch4Sm80ELb1ELb0ELb0ELb1ELb0ELb0ELb1ELb0EEENS1_21CollectiveEpilogueFwdINS6_IJS8_SA_S9_EEENS6_IJNS7_ILi1EEESI_SI_EEESC_SE_Li256ELb1ELb1ELb0ELb0EEENS1_19SingleTileSchedulerILb1ELb0ELb1ELi128EEEEEEEEEvNT_6ParamsE:
[----:B------:R-:W-:Y:S01]  /*0000*/  LDC R1, c[0x0][0x37c] ;  /* 0x0000df00ff017b82 */ /* 0x000fe20000000800 */
[----:B------:R-:W-:Y:S05]  /*0010*/  EXIT ;  /* 0x000000000000794d */ /* 0x000fea0003800000 */
.L_x_34:
        /* <DEDUP_REMOVED lines=14> */
.L_x_70:


//--------------------- .text._ZN7cutlass13device_kernelIN5flash19enable_sm80_to_sm89INS1_16FlashAttnFwdSm80INS1_25CollectiveMainloopFwdSm80ILi8ELi1ELb0EN4cute5tupleIJNS5_1CILi128EEENS7_ILi48EEENS7_ILi256EEEEEELi256ENS_6half_tEfNS_4arch4Sm80ELb1ELb0ELb0ELb1ELb0ELb1ELb1ELb0EEENS1_21CollectiveEpilogueFwdINS6_IJS8_SA_S9_EEENS6_IJNS7_ILi1EEESI_SI_EEESC_SE_Li256ELb1ELb1ELb0ELb0EEENS1_19SingleTileSchedulerILb1ELb0ELb1ELi128EEEEEEEEEvNT_6ParamsE --------------------------
	.section	.text._ZN7cutlass13device_kernelIN5flash19enable_sm80_to_sm89INS1_16FlashAttnFwdSm80INS1_25CollectiveMainloopFwdSm80ILi8ELi1ELb0EN4cute5tupleIJNS5_1CILi128EEENS7_ILi48EEENS7_ILi256EEEEEELi256ENS_6half_tEfNS_4arch4Sm80ELb1ELb0ELb0ELb1ELb0ELb1ELb1ELb0EEENS1_21CollectiveEpilogueFwdINS6_IJS8_SA_S9_EEENS6_IJNS7_ILi1EEESI_SI_EEESC_SE_Li256ELb1ELb1ELb0ELb0EEENS1_19SingleTileSchedulerILb1ELb0ELb1ELi128EEEEEEEEEvNT_6ParamsE,"ax",@progbits
	.align	128
.text._ZN7cutlass13device_kernelIN5flash19enable_sm80_to_sm89INS1_16FlashAttnFwdSm80INS1_25CollectiveMainloopFwdSm80ILi8ELi1ELb0EN4cute5tupleIJNS5_1CILi128EEENS7_ILi48EEENS7_ILi256EEEEEELi256ENS_6half_tEfNS_4arch4Sm80ELb1ELb0ELb0ELb1ELb0ELb1ELb1ELb0EEENS1_21CollectiveEpilogueFwdINS6_IJS8_SA_S9_EEENS6_IJNS7_ILi1EEESI_SI_EEESC_SE_Li256ELb1ELb1ELb0ELb0EEENS1_19SingleTileSchedulerILb1ELb0ELb1ELi128EEEEEEEEEvNT_6ParamsE:
        .type           _ZN7cutlass13device_kernelIN5flash19enable_sm80_to_sm89INS1_16FlashAttnFwdSm80INS1_25CollectiveMainloopFwdSm80ILi8ELi1ELb0EN4cute5tupleIJNS5_1CILi128EEENS7_ILi48EEENS7_ILi256EEEEEELi256ENS_6half_tEfNS_4arch4Sm80ELb1ELb0ELb0ELb1ELb0ELb1ELb1ELb0EEENS1_21CollectiveEpilogueFwdINS6_IJS8_SA_S9_EEENS6_IJNS7_ILi1EEESI_SI_EEESC_SE_Li256ELb1ELb1ELb0ELb0EEENS1_19SingleTileSchedulerILb1ELb0ELb1ELi128EEEEEEEEEvNT_6ParamsE,@function
        .size           _ZN7cutlass13device_kernelIN5flash19enable_sm80_to_sm89INS1_16FlashAttnFwdSm80INS1_25CollectiveMainloopFwdSm80ILi8ELi1ELb0EN4cute5tupleIJNS5_1CILi128EEENS7_ILi48EEENS7_ILi256EEEEEELi256ENS_6half_tEfNS_4arch4Sm80ELb1ELb0ELb0ELb1ELb0ELb1ELb1ELb0EEENS1_21CollectiveEpilogueFwdINS6_IJS8_SA_S9_EEENS6_IJNS7_ILi1EEESI_SI_EEESC_SE_Li256ELb1ELb1ELb0ELb0EEENS1_19SingleTileSchedulerILb1ELb0ELb1ELi128EEEEEEEEEvNT_6ParamsE,(.L_x_71 - _ZN7cutlass13device_kernelIN5flash19enable_sm80_to_sm89INS1_16FlashAttnFwdSm80INS1_25CollectiveMainloopFwdSm80ILi8ELi1ELb0EN4cute5tupleIJNS5_1CILi128EEENS7_ILi48EEENS7_ILi256EEEEEELi256ENS_6half_tEfNS_4arch4Sm80ELb1ELb0ELb0ELb1ELb0ELb1ELb1ELb0EEENS1_21CollectiveEpilogueFwdINS6_IJS8_SA_S9_EEENS6_IJNS7_ILi1EEESI_SI_EEESC_SE_Li256ELb1ELb1ELb0ELb0EEENS1_19SingleTileSchedulerILb1ELb0ELb1ELi128EEEEEEEEEvNT_6ParamsE)
        .other          _ZN7cutlass13device_kernelIN5flash19enable_sm80_to_sm89INS1_16FlashAttnFwdSm80INS1_25CollectiveMainloopFwdSm80ILi8ELi1ELb0EN4cute5tupleIJNS5_1CILi128EEENS7_ILi48EEENS7_ILi256EEEEEELi256ENS_6half_tEfNS_4arch4Sm80ELb1ELb0ELb0ELb1ELb0ELb1ELb1ELb0EEENS1_21CollectiveEpilogueFwdINS6_IJS8_SA_S9_EEENS6_IJNS7_ILi1EEESI_SI_EEESC_SE_Li256ELb1ELb1ELb0ELb0EEENS1_19SingleTileSchedulerILb1ELb0ELb1ELi128EEEEEEEEEvNT_6ParamsE,@"STO_CUDA_ENTRY STV_DEFAULT"
_ZN7cutlass13device_kernelIN5flash19enable_sm80_to_sm89INS1_16FlashAttnFwdSm80INS1_25CollectiveMainloopFwdSm80ILi8ELi1ELb0EN4cute5tupleIJNS5_1CILi128EEENS7_ILi48EEENS7_ILi256EEEEEELi256ENS_6half_tEfNS_4arch4Sm80ELb1ELb0ELb0ELb1ELb0ELb1ELb1ELb0EEENS1_21CollectiveEpilogueFwdINS6_IJS8_SA_S9_EEENS6_IJNS7_ILi1EEESI_SI_EEESC_SE_Li256ELb1ELb1ELb0ELb0EEENS1_19SingleTileSchedulerILb1ELb0ELb1ELi128EEEEEEEEEvNT_6ParamsE:
[----:B------:R-:W-:Y:S01]  /*0000*/  LDC R1, c[0x0][0x37c] ;  /* 0x0000df00ff017b82 */ /* 0x000fe20000000800 */
[----:B------:R-:W-:Y:S05]  /*0010*/  EXIT ;  /* 0x000000000000794d */ /* 0x000fea0003800000 */
.L_x_35:
        /* <DEDUP_REMOVED lines=14> */
.L_x_71:


//--------------------- .nv.shared.reserved.0     --------------------------
	.section	.nv.shared.reserved.0,"aw",@nobits
	.weak		__nv_reservedSMEM_offset_0_alias
	.size		__nv_reservedSMEM_offset_0_alias, 0, 64
	.other		__nv_reservedSMEM_offset_0_alias,@"STO_CUDA_RESERVED_SHARED STV_DEFAULT"
__nv_reservedSMEM_offset_0_alias:
	.zero		0
	.zero		64


//--------------------- .nv.global                --------------------------
	.section	.nv.global,"aw",@nobits
.nv.global:
	.type		_ZN77_INTERNAL_b5d56543_41_flash_fwd_hdim256_fp16_softcapall_sm80_cu_744032ad_32724cute1_E,@object
	.size		_ZN77_INTERNAL_b5d56543_41_flash_fwd_hdim256_fp16_softcapall_sm80_cu_744032ad_32724cute1_E,(_ZN77_INTERNAL_b5d56543_41_flash_fwd_hdim256_fp16_softcapall_sm80_cu_744032ad_32724cuda3std3__45__cpo6cbeginE - _ZN77_INTERNAL_b5d56543_41_flash_fwd_hdim256_fp16_softcapall_sm80_cu_744032ad_32724cute1_E)
_ZN77_INTERNAL_b5d56543_41_flash_fwd_hdim256_fp16_softcapall_sm80_cu_744032ad_32724cute1_E:
	.zero		1
	.type		_ZN77_INTERNAL_b5d56543_41_flash_fwd_hdim256_fp16_softcapall_sm80_cu_744032ad_32724cuda3std3__45__cpo6cbeginE,@object
	.size		_ZN77_INTERNAL_b5d56543_41_flash_fwd_hdim256_fp16_softcapall_sm80_cu_744032ad_32724cuda3std3__45__cpo6cbeginE,(_ZN77_INTERNAL_b5d56543_41_flash_fwd_hdim256_fp16_softcapall_sm80_cu_744032ad_32724cuda3std3__48in_placeE - _ZN77_INTERNAL_b5d56543_41_flash_fwd_hdim256_fp16_softcapall_sm80_cu_744032ad_32724cuda3std3__45__cpo6cbeginE)
_ZN77_INTERNAL_b5d56543_41_flash_fwd_hdim256_fp16_softcapall_sm80_cu_744032ad_32724cuda3std3__45__cpo6cbeginE:
	.zero		1
	.type		_ZN77_INTERNAL_b5d56543_41_flash_fwd_hdim256_fp16_softcapall_sm80_cu_744032ad_32724cuda3std3__48in_placeE,@object
	.size		_ZN77_INTERNAL_b5d56543_41_flash_fwd_hdim256_fp16_softcapall_sm80_cu_744032ad_32724cuda3std3__48in_placeE,(_ZN77_INTERNAL_b5d56543_41_flash_fwd_hdim256_fp16_softcapall_sm80_cu_744032ad_32724cuda3std6ranges3__45__cpo9iter_moveE - _ZN77_INTERNAL_b5d56543_41_flash_fwd_hdim256_fp16_softcapall_sm80_cu_744032ad_32724cuda3std3__48in_placeE)
_ZN77_INTERNAL_b5d56543_41_flash_fwd_hdim256_fp16_softcapall_sm80_cu_744032ad_32724cuda3std3__48in_placeE:
	.zero		1
	.type		_ZN77_INTERNAL_b5d56543_41_flash_fwd_hdim256_fp16_softcapall_sm80_cu_744032ad_32724cuda3std6ranges3__45__cpo9iter_moveE,@object
	.size		_ZN77_INTERNAL_b5d56543_41_flash_fwd_hdim256_fp16_softcapall_sm80_cu_744032ad_32724cuda3std6ranges3__45__cpo9iter_moveE,(_ZN77_INTERNAL_b5d56543_41_flash_fwd_hdim256_fp16_softcapall_sm80_cu_744032ad_32724cuda3std3__45__cpo5beginE - _ZN77_INTERNAL_b5d56543_41_flash_fwd_hdim256_fp16_softcapall_sm80_cu_744032ad_32724cuda3std6ranges3__45__cpo9iter_moveE)
_ZN77_INTERNAL_b5d56543_41_flash_fwd_hdim256_fp16_softcapall_sm80_cu_744032ad_32724cuda3std6ranges3__45__cpo9iter_moveE:
	.zero		1
	.type		_ZN77_INTERNAL_b5d56543_41_flash_fwd_hdim256_fp16_softcapall_sm80_cu_744032ad_32724cuda3std3__45__cpo5beginE,@object
	.size		_ZN77_INTERNAL_b5d56543_41_flash_fwd_hdim256_fp16_softcapall_sm80_cu_744032ad_32724cuda3std3__45__cpo5beginE,(_ZN77_INTERNAL_b5d56543_41_flash_fwd_hdim256_fp16_softcapall_sm80_cu_744032ad_32724cuda3std3__479_GLOBAL__N__b5d56543_41_flash_fwd_hdim256_fp16_softcapall_sm80_cu_744032ad_32726ignoreE - _ZN77_INTERNAL_b5d56543_41_flash_fwd_hdim256_fp16_softcapall_sm80_cu_744032ad_32724cuda3std3__45__cpo5beginE)
_ZN77_INTERNAL_b5d56543_41_flash_fwd_hdim256_fp16_softcapall_sm80_cu_744032ad_32724cuda3std3__45__cpo5beginE:
	.zero		1
	.type		_ZN77_INTERNAL_b5d56543_41_flash_fwd_hdim256_fp16_softcapall_sm80_cu_744032ad_32724cuda3std3__479_GLOBAL__N__b5d56543_41_flash_fwd_hdim256_fp16_softcapall_sm80_cu_744032ad_32726ignoreE,@object
	.size		_ZN77_INTERNAL_b5d56543_41_flash_fwd_hdim256_fp16_softcapall_sm80_cu_744032ad_32724cuda3std3__479_GLOBAL__N__b5d56543_41_flash_fwd_hdim256_fp16_softcapall_sm80_cu_744032ad_32726ignoreE,(_ZN77_INTERNAL_b5d56543_41_flash_fwd_hdim256_fp16_softcapall_sm80_cu_744032ad_32724cute7productE - _ZN77_INTERNAL_b5d56543_41_flash_fwd_hdim256_fp16_softcapall_sm80_cu_744032ad_32724cuda3std3__479_GLOBAL__N__b5d56543_41_flash_fwd_hdim256_fp16_softcapall_sm80_cu_744032ad_32726ignoreE)
_ZN77_INTERNAL_b5d56543_41_flash_fwd_hdim256_fp16_softcapall_sm80_cu_744032ad_32724cuda3std3__479_GLOBAL__N__b5d56543_41_flash_fwd_hdim256_fp16_softcapall_sm80_cu_744032ad_32726ignoreE:
	.zero		1
	.type		_ZN77_INTERNAL_b5d56543_41_flash_fwd_hdim256_fp16_softcapall_sm80_cu_744032ad_32724cute7productE,@object
	.size		_ZN77_INTERNAL_b5d56543_41_flash_fwd_hdim256_fp16_softcapall_sm80_cu_744032ad_32724cute7productE,(_ZN77_INTERNAL_b5d56543_41_flash_fwd_hdim256_fp16_softcapall_sm80_cu_744032ad_32724cuda3std3__45__cpo3endE - _ZN77_INTERNAL_b5d56543_41_flash_fwd_hdim256_fp16_softcapall_sm80_cu_744032ad_32724cute7productE)
_ZN77_INTERNAL_b5d56543_41_flash_fwd_hdim256_fp16_softcapall_sm80_cu_744032ad_32724cute7productE:
	.zero		1
	.type		_ZN77_INTERNAL_b5d56543_41_flash_fwd_hdim256_fp16_softcapall_sm80_cu_744032ad_32724cuda3std3__45__cpo3endE,@object
	.size		_ZN77_INTERNAL_b5d56543_41_flash_fwd_hdim256_fp16_softcapall_sm80_cu_744032ad_32724cuda3std3__45__cpo3endE,(_ZN77_INTERNAL_b5d56543_41_flash_fwd_hdim256_fp16_softcapall_sm80_cu_744032ad_32724cuda3std3__419piecewise_constructE - _ZN77_INTERNAL_b5d56543_41_flash_fwd_hdim256_fp16_softcapall_sm80_cu_744032ad_32724cuda3std3__45__cpo3endE)
_ZN77_INTERNAL_b5d56543_41_flash_fwd_hdim256_fp16_softcapall_sm80_cu_744032ad_32724cuda3std3__45__cpo3endE:
	.zero		1
	.type		_ZN77_INTERNAL_b5d56543_41_flash_fwd_hdim256_fp16_softcapall_sm80_cu_744032ad_32724cuda3std3__419piecewise_constructE,@object
	.size		_ZN77_INTERNAL_b5d56543_41_flash_fwd_hdim256_fp16_softcapall_sm80_cu_744032ad_32724cuda3std3__419piecewise_constructE,(_ZN77_INTERNAL_b5d56543_41_flash_fwd_hdim256_fp16_softcapall_sm80_cu_744032ad_32724cuda3std3__45__cpo4cendE - _ZN77_INTERNAL_b5d56543_41_flash_fwd_hdim256_fp16_softcapall_sm80_cu_744032ad_32724cuda3std3__419piecewise_constructE)
_ZN77_INTERNAL_b5d56543_41_flash_fwd_hdim256_fp16_softcapall_sm80_cu_744032ad_32724cuda3std3__419piecewise_constructE:
	.zero		1
	.type		_ZN77_INTERNAL_b5d56543_41_flash_fwd_hdim256_fp16_softcapall_sm80_cu_744032ad_32724cuda3std3__45__cpo4cendE,@object
	.size		_ZN77_INTERNAL_b5d56543_41_flash_fwd_hdim256_fp16_softcapall_sm80_cu_744032ad_32724cuda3std3__45__cpo4cendE,(_ZN77_INTERNAL_b5d56543_41_flash_fwd_hdim256_fp16_softcapall_sm80_cu_744032ad_32724cuda3std6ranges3__45__cpo4swapE - _ZN77_INTERNAL_b5d56543_41_flash_fwd_hdim256_fp16_softcapall_sm80_cu_744032ad_32724cuda3std3__45__cpo4cendE)
_ZN77_INTERNAL_b5d56543_41_flash_fwd_hdim256_fp16_softcapall_sm80_cu_744032ad_32724cuda3std3__45__cpo4cendE:
	.zero		1
	.type		_ZN77_INTERNAL_b5d56543_41_flash_fwd_hdim256_fp16_softcapall_sm80_cu_744032ad_32724cuda3std6ranges3__45__cpo4swapE,@object
	.size		_ZN77_INTERNAL_b5d56543_41_flash_fwd_hdim256_fp16_softcapall_sm80_cu_744032ad_32724cuda3std6ranges3__45__cpo4swapE,(.L_7 - _ZN77_INTERNAL_b5d56543_41_flash_fwd_hdim256_fp16_softcapall_sm80_cu_744032ad_32724cuda3std6ranges3__45__cpo4swapE)
_ZN77_INTERNAL_b5d56543_41_flash_fwd_hdim256_fp16_softcapall_sm80_cu_744032ad_32724cuda3std6ranges3__45__cpo4swapE:
	.zero		1
.L_7:


//--------------------- .nv.constant0._ZN7cutlass13device_kernelIN5flash19enable_sm80_to_sm89INS1_16FlashAttnFwdSm80INS1_25CollectiveMainloopFwdSm80ILi8ELi1ELb1EN4cute5tupleIJNS5_1CILi128EEENS7_ILi64EEENS7_ILi256EEEEEELi256ENS_6half_tEfNS_4arch4Sm80ELb0ELb0ELb1ELb0ELb0ELb0ELb1ELb0EEENS1_21CollectiveEpilogueFwdINS6_IJS8_SA_S9_EEENS6_IJNS7_ILi1EEESI_SI_EEESC_SE_Li256ELb0ELb1ELb0ELb0EEENS1_19SingleTileSchedulerILb0ELb0ELb1ELi128EEEEEEEEEvNT_6ParamsE --------------------------
	.section	.nv.constant0._ZN7cutlass13device_kernelIN5flash19enable_sm80_to_sm89INS1_16FlashAttnFwdSm80INS1_25CollectiveMainloopFwdSm80ILi8ELi1ELb1EN4cute5tupleIJNS5_1CILi128EEENS7_ILi64EEENS7_ILi256EEEEEELi256ENS_6half_tEfNS_4arch4Sm80ELb0ELb0ELb1ELb0ELb0ELb0ELb1ELb0EEENS1_21CollectiveEpilogueFwdINS6_IJS8_SA_S9_EEENS6_IJNS7_ILi1EEESI_SI_EEESC_SE_Li256ELb0ELb1ELb0ELb0EEENS1_19SingleTileSchedulerILb0ELb0ELb1ELi128EEEEEEEEEvNT_6ParamsE,"a",@progbits
	.sectionflags	@""
	.align	4
.nv.constant0._ZN7cutlass13device_kernelIN5flash19enable_sm80_to_sm89INS1_16FlashAttnFwdSm80INS1_25CollectiveMainloopFwdSm80ILi8ELi1ELb1EN4cute5tupleIJNS5_1CILi128EEENS7_ILi64EEENS7_ILi256EEEEEELi256ENS_6half_tEfNS_4arch4Sm80ELb0ELb0ELb1ELb0ELb0ELb0ELb1ELb0EEENS1_21CollectiveEpilogueFwdINS6_IJS8_SA_S9_EEENS6_IJNS7_ILi1EEESI_SI_EEESC_SE_Li256ELb0ELb1ELb0ELb0EEENS1_19SingleTileSchedulerILb0ELb0ELb1ELi128EEEEEEEEEvNT_6ParamsE:
	.zero		1944


//--------------------- .nv.constant0._ZN7cutlass13device_kernelIN5flash19enable_sm80_to_sm89INS1_16FlashAttnFwdSm80INS1_25CollectiveMainloopFwdSm80ILi8ELi1ELb1EN4cute5tupleIJNS5_1CILi128EEENS7_ILi64EEENS7_ILi256EEEEEELi256ENS_6half_tEfNS_4arch4Sm80ELb0ELb0ELb1ELb1ELb0ELb0ELb1ELb0EEENS1_21CollectiveEpilogueFwdINS6_IJS8_SA_S9_EEENS6_IJNS7_ILi1EEESI_SI_EEESC_SE_Li256ELb1ELb1ELb0ELb0EEENS1_19SingleTileSchedulerILb1ELb0ELb1ELi128EEEEEEEEEvNT_6ParamsE --------------------------
	.section	.nv.constant0._ZN7cutlass13device_kernelIN5flash19enable_sm80_to_sm89INS1_16FlashAttnFwdSm80INS1_25CollectiveMainloopFwdSm80ILi8ELi1ELb1EN4cute5tupleIJNS5_1CILi128EEENS7_ILi64EEENS7_ILi256EEEEEELi256ENS_6half_tEfNS_4arch4Sm80ELb0ELb0ELb1ELb1ELb0ELb0ELb1ELb0EEENS1_21CollectiveEpilogueFwdINS6_IJS8_SA_S9_EEENS6_IJNS7_ILi1EEESI_SI_EEESC_SE_Li256ELb1ELb1ELb0ELb0EEENS1_19SingleTileSchedulerILb1ELb0ELb1ELi128EEEEEEEEEvNT_6ParamsE,"a",@progbits
	.sectionflags	@""
	.align	4
.nv.constant0._ZN7cutlass13device_kernelIN5flash19enable_sm80_to_sm89INS1_16FlashAttnFwdSm80INS1_25CollectiveMainloopFwdSm80ILi8ELi1ELb1EN4cute5tupleIJNS5_1CILi128EEENS7_ILi64EEENS7_ILi256EEEEEELi256ENS_6half_tEfNS_4arch4Sm80ELb0ELb0ELb1ELb1ELb0ELb0ELb1ELb0EEENS1_21CollectiveEpilogueFwdINS6_IJS8_SA_S9_EEENS6_IJNS7_ILi1EEESI_SI_EEESC_SE_Li256ELb1ELb1ELb0ELb0EEENS1_19SingleTileSchedulerILb1ELb0ELb1ELi128EEEEEEEEEvNT_6ParamsE:
	.zero		1944


//--------------------- .nv.constant0._ZN7cutlass13device_kernelIN5flash19enable_sm80_to_sm89INS1_16FlashAttnFwdSm80INS1_25CollectiveMainloopFwdSm80ILi8ELi1ELb0EN4cute5tupleIJNS5_1CILi128EEENS7_ILi32EEENS7_ILi256EEEEEELi256ENS_6half_tEfNS_4arch4Sm80ELb0ELb0ELb1ELb1ELb0ELb1ELb1ELb0EEENS1_21CollectiveEpilogueFwdINS6_IJS8_SA_S9_EEENS6_IJNS7_ILi1EEESI_SI_EEESC_SE_Li256ELb1ELb1ELb0ELb0EEENS1_19SingleTileSchedulerILb1ELb0ELb1ELi128EEEEEEEEEvNT_6ParamsE --------------------------
	.section	.nv.constant0._ZN7cutlass13device_kernelIN5flash19enable_sm80_to_sm89INS1_16FlashAttnFwdSm80INS1_25CollectiveMainloopFwdSm80ILi8ELi1ELb0EN4cute5tupleIJNS5_1CILi128EEENS7_ILi32EEENS7_ILi256EEEEEELi256ENS_6half_tEfNS_4arch4Sm80ELb0ELb0ELb1ELb1ELb0ELb1ELb1ELb0EEENS1_21CollectiveEpilogueFwdINS6_IJS8_SA_S9_EEENS6_IJNS7_ILi1EEESI_SI_EEESC_SE_Li256ELb1ELb1ELb0ELb0EEENS1_19SingleTileSchedulerILb1ELb0ELb1ELi128EEEEEEEEEvNT_6ParamsE,"a",@progbits
	.sectionflags	@""
	.align	4
.nv.constant0._ZN7cutlass13device_kernelIN5flash19enable_sm80_to_sm89INS1_16FlashAttnFwdSm80INS1_25CollectiveMainloopFwdSm80ILi8ELi1ELb0EN4cute5tupleIJNS5_1CILi128EEENS7_ILi32EEENS7_ILi256EEEEEELi256ENS_6half_tEfNS_4arch4Sm80ELb0ELb0ELb1ELb1ELb0ELb1ELb1ELb0EEENS1_21CollectiveEpilogueFwdINS6_IJS8_SA_S9_EEENS6_IJNS7_ILi1EEESI_SI_EEESC_SE_Li256ELb1ELb1ELb0ELb0EEENS1_19SingleTileSchedulerILb1ELb0ELb1ELi128EEEEEEEEEvNT_6ParamsE:
	.zero		1944


//--------------------- .nv.constant0._ZN7cutlass13device_kernelIN5flash19enable_sm80_to_sm89INS1_16FlashAttnFwdSm80INS1_25CollectiveMainloopFwdSm80ILi8ELi1ELb1EN4cute5tupleIJNS5_1CILi128EEENS7_ILi48EEENS7_ILi256EEEEEELi256ENS_6half_tEfNS_4arch4Sm80ELb0ELb1ELb1ELb0ELb0ELb0ELb1ELb0EEENS1_21CollectiveEpilogueFwdINS6_IJS8_SA_S9_EEENS6_IJNS7_ILi1EEESI_SI_EEESC_SE_Li256ELb0ELb1ELb0ELb0EEENS1_19SingleTileSchedulerILb0ELb0ELb1ELi128EEEEEEEEEvNT_6ParamsE --------------------------
	.section	.nv.constant0._ZN7cutlass13device_kernelIN5flash19enable_sm80_to_sm89INS1_16FlashAttnFwdSm80INS1_25CollectiveMainloopFwdSm80ILi8ELi1ELb1EN4cute5tupleIJNS5_1CILi128EEENS7_ILi48EEENS7_ILi256EEEEEELi256ENS_6half_tEfNS_4arch4Sm80ELb0ELb1ELb1ELb0ELb0ELb0ELb1ELb0EEENS1_21CollectiveEpilogueFwdINS6_IJS8_SA_S9_EEENS6_IJNS7_ILi1EEESI_SI_EEESC_SE_Li256ELb0ELb1ELb0ELb0EEENS1_19SingleTileSchedulerILb0ELb0ELb1ELi128EEEEEEEEEvNT_6ParamsE,"a",@progbits
	.sectionflags	@""
	.align	4
.nv.constant0._ZN7cutlass13device_kernelIN5flash19enable_sm80_to_sm89INS1_16FlashAttnFwdSm80INS1_25CollectiveMainloopFwdSm80ILi8ELi1ELb1EN4cute5tupleIJNS5_1CILi128EEENS7_ILi48EEENS7_ILi256EEEEEELi256ENS_6half_tEfNS_4arch4Sm80ELb0ELb1ELb1ELb0ELb0ELb0ELb1ELb0EEENS1_21CollectiveEpilogueFwdINS6_IJS8_SA_S9_EEENS6_IJNS7_ILi1EEESI_SI_EEESC_SE_Li256ELb0ELb1ELb0ELb0EEENS1_19SingleTileSchedulerILb0ELb0ELb1ELi128EEEEEEEEEvNT_6ParamsE:
	.zero		1944


//--------------------- .nv.constant0._ZN7cutlass13device_kernelIN5flash19enable_sm80_to_sm89INS1_16FlashAttnFwdSm80INS1_25CollectiveMainloopFwdSm80ILi8ELi1ELb1EN4cute5tupleIJNS5_1CILi128EEENS7_ILi48EEENS7_ILi256EEEEEELi256ENS_6half_tEfNS_4arch4Sm80ELb0ELb1ELb1ELb1ELb0ELb0ELb1ELb0EEENS1_21CollectiveEpilogueFwdINS6_IJS8_SA_S9_EEENS6_IJNS7_ILi1EEESI_SI_EEESC_SE_Li256ELb1ELb1ELb0ELb0EEENS1_19SingleTileSchedulerILb1ELb0ELb1ELi128EEEEEEEEEvNT_6ParamsE --------------------------
	.section	.nv.constant0._ZN7cutlass13device_kernelIN5flash19enable_sm80_to_sm89INS1_16FlashAttnFwdSm80INS1_25CollectiveMainloopFwdSm80ILi8ELi1ELb1EN4cute5tupleIJNS5_1CILi128EEENS7_ILi48EEENS7_ILi256EEEEEELi256ENS_6half_tEfNS_4arch4Sm80ELb0ELb1ELb1ELb1ELb0ELb0ELb1ELb0EEENS1_21CollectiveEpilogueFwdINS6_IJS8_SA_S9_EEENS6_IJNS7_ILi1EEESI_SI_EEESC_SE_Li256ELb1ELb1ELb0ELb0EEENS1_19SingleTileSchedulerILb1ELb0ELb1ELi128EEEEEEEEEvNT_6ParamsE,"a",@progbits
	.sectionflags	@""
	.align	4
.nv.constant0._ZN7cutlass13device_kernelIN5flash19enable_sm80_to_sm89INS1_16FlashAttnFwdSm80INS1_25CollectiveMainloopFwdSm80ILi8ELi1ELb1EN4cute5tupleIJNS5_1CILi128EEENS7_ILi48EEENS7_ILi256EEEEEELi256ENS_6half_tEfNS_4arch4Sm80ELb0ELb1ELb1ELb1ELb0ELb0ELb1ELb0EEENS1_21CollectiveEpilogueFwdINS6_IJS8_SA_S9_EEENS6_IJNS7_ILi1EEESI_SI_EEESC_SE_Li256ELb1ELb1ELb0ELb0EEENS1_19SingleTileSchedulerILb1ELb0ELb1ELi128EEEEEEEEEvNT_6ParamsE:
	.zero		1944


//--------------------- .nv.constant0._ZN7cutlass13device_kernelIN5flash19enable_sm80_to_sm89INS1_16FlashAttnFwdSm80INS1_25CollectiveMainloopFwdSm80ILi8ELi1ELb0EN4cute5tupleIJNS5_1CILi128EEENS7_ILi32EEENS7_ILi256EEEEEELi256ENS_6half_tEfNS_4arch4Sm80ELb0ELb1ELb1ELb1ELb0ELb1ELb1ELb0EEENS1_21CollectiveEpilogueFwdINS6_IJS8_SA_S9_EEENS6_IJNS7_ILi1EEESI_SI_EEESC_SE_Li256ELb1ELb1ELb0ELb0EEENS1_19SingleTileSchedulerILb1ELb0ELb1ELi128EEEEEEEEEvNT_6ParamsE --------------------------
	.section	.nv.constant0._ZN7cutlass13device_kernelIN5flash19enable_sm80_to_sm89INS1_16FlashAttnFwdSm80INS1_25CollectiveMainloopFwdSm80ILi8ELi1ELb0EN4cute5tupleIJNS5_1CILi128EEENS7_ILi32EEENS7_ILi256EEEEEELi256ENS_6half_tEfNS_4arch4Sm80ELb0ELb1ELb1ELb1ELb0ELb1ELb1ELb0EEENS1_21CollectiveEpilogueFwdINS6_IJS8_SA_S9_EEENS6_IJNS7_ILi1EEESI_SI_EEESC_SE_Li256ELb1ELb1ELb0ELb0EEENS1_19SingleTileSchedulerILb1ELb0ELb1ELi128EEEEEEEEEvNT_6ParamsE,"a",@progbits
	.sectionflags	@""
	.align	4
.nv.constant0._ZN7cutlass13device_kernelIN5flash19enable_sm80_to_sm89INS1_16FlashAttnFwdSm80INS1_25CollectiveMainloopFwdSm80ILi8ELi1ELb0EN4cute5tupleIJNS5_1CILi128EEENS7_ILi32EEENS7_ILi256EEEEEELi256ENS_6half_tEfNS_4arch4Sm80ELb0ELb1ELb1ELb1ELb0ELb1ELb1ELb0EEENS1_21CollectiveEpilogueFwdINS6_IJS8_SA_S9_EEENS6_IJNS7_ILi1EEESI_SI_EEESC_SE_Li256ELb1ELb1ELb0ELb0EEENS1_19SingleTileSchedulerILb1ELb0ELb1ELi128EEEEEEEEEvNT_6ParamsE:
	.zero		1944


//--------------------- .nv.constant0._ZN7cutlass13device_kernelIN5flash19enable_sm80_to_sm89INS1_16FlashAttnFwdSm80INS1_25CollectiveMainloopFwdSm80ILi8ELi1ELb1EN4cute5tupleIJNS5_1CILi128EEENS7_ILi64EEENS7_ILi256EEEEEELi256ENS_6half_tEfNS_4arch4Sm80ELb1ELb0ELb1ELb0ELb0ELb0ELb1ELb0EEENS1_21CollectiveEpilogueFwdINS6_IJS8_SA_S9_EEENS6_IJNS7_ILi1EEESI_SI_EEESC_SE_Li256ELb0ELb1ELb0ELb0EEENS1_30DynamicPersistentTileSchedulerILi256ELi256ELb0ELb1ELb0EEEEEEEEEvNT_6ParamsE --------------------------
	.section	.nv.constant0._ZN7cutlass13device_kernelIN5flash19enable_sm80_to_sm89INS1_16FlashAttnFwdSm80INS1_25CollectiveMainloopFwdSm80ILi8ELi1ELb1EN4cute5tupleIJNS5_1CILi128EEENS7_ILi64EEENS7_ILi256EEEEEELi256ENS_6half_tEfNS_4arch4Sm80ELb1ELb0ELb1ELb0ELb0ELb0ELb1ELb0EEENS1_21CollectiveEpilogueFwdINS6_IJS8_SA_S9_EEENS6_IJNS7_ILi1EEESI_SI_EEESC_SE_Li256ELb0ELb1ELb0ELb0EEENS1_30DynamicPersistentTileSchedulerILi256ELi256ELb0ELb1ELb0EEEEEEEEEvNT_6ParamsE,"a",@progbits
	.sectionflags	@""
	.align	4
.nv.constant0._ZN7cutlass13device_kernelIN5flash19enable_sm80_to_sm89INS1_16FlashAttnFwdSm80INS1_25CollectiveMainloopFwdSm80ILi8ELi1ELb1EN4cute5tupleIJNS5_1CILi128EEENS7_ILi64EEENS7_ILi256EEEEEELi256ENS_6half_tEfNS_4arch4Sm80ELb1ELb0ELb1ELb0ELb0ELb0ELb1ELb0EEENS1_21CollectiveEpilogueFwdINS6_IJS8_SA_S9_EEENS6_IJNS7_ILi1EEESI_SI_EEESC_SE_Li256ELb0ELb1ELb0ELb0EEENS1_30DynamicPersistentTileSchedulerILi256ELi256ELb0ELb1ELb0EEEEEEEEEvNT_6ParamsE:
	.zero		1960


//--------------------- .nv.constant0._ZN7cutlass13device_kernelIN5flash19enable_sm80_to_sm89INS1_16FlashAttnFwdSm80INS1_25CollectiveMainloopFwdSm80ILi8ELi1ELb1EN4cute5tupleIJNS5_1CILi128EEENS7_ILi64EEENS7_ILi256EEEEEELi256ENS_6half_tEfNS_4arch4Sm80ELb1ELb0ELb1ELb1ELb0ELb0ELb1ELb0EEENS1_21CollectiveEpilogueFwdINS6_IJS8_SA_S9_EEENS6_IJNS7_ILi1EEESI_SI_EEESC_SE_Li256ELb1ELb1ELb0ELb0EEENS1_19SingleTileSchedulerILb1ELb0ELb1ELi128EEEEEEEEEvNT_6ParamsE --------------------------
	.section	.nv.constant0._ZN7cutlass13device_kernelIN5flash19enable_sm80_to_sm89INS1_16FlashAttnFwdSm80INS1_25CollectiveMainloopFwdSm80ILi8ELi1ELb1EN4cute5tupleIJNS5_1CILi128EEENS7_ILi64EEENS7_ILi256EEEEEELi256ENS_6half_tEfNS_4arch4Sm80ELb1ELb0ELb1ELb1ELb0ELb0ELb1ELb0EEENS1_21CollectiveEpilogueFwdINS6_IJS8_SA_S9_EEENS6_IJNS7_ILi1EEESI_SI_EEESC_SE_Li256ELb1ELb1ELb0ELb0EEENS1_19SingleTileSchedulerILb1ELb0ELb1ELi128EEEEEEEEEvNT_6ParamsE,"a",@progbits
	.sectionflags	@""
	.align	4
.nv.constant0._ZN7cutlass13device_kernelIN5flash19enable_sm80_to_sm89INS1_16FlashAttnFwdSm80INS1_25CollectiveMainloopFwdSm80ILi8ELi1ELb1EN4cute5tupleIJNS5_1CILi128EEENS7_ILi64EEENS7_ILi256EEEEEELi256ENS_6half_tEfNS_4arch4Sm80ELb1ELb0ELb1ELb1ELb0ELb0ELb1ELb0EEENS1_21CollectiveEpilogueFwdINS6_IJS8_SA_S9_EEENS6_IJNS7_ILi1EEESI_SI_EEESC_SE_Li256ELb1ELb1ELb0ELb0EEENS1_19SingleTileSchedulerILb1ELb0ELb1ELi128EEEEEEEEEvNT_6ParamsE:
	.zero		1944


//--------------------- .nv.constant0._ZN7cutlass13device_kernelIN5flash19enable_sm80_to_sm89INS1_16FlashAttnFwdSm80INS1_25CollectiveMainloopFwdSm80ILi8ELi1ELb0EN4cute5tupleIJNS5_1CILi128EEENS7_ILi32EEENS7_ILi256EEEEEELi256ENS_6half_tEfNS_4arch4Sm80ELb1ELb0ELb1ELb1ELb0ELb1ELb1ELb0EEENS1_21CollectiveEpilogueFwdINS6_IJS8_SA_S9_EEENS6_IJNS7_ILi1EEESI_SI_EEESC_SE_Li256ELb1ELb1ELb0ELb0EEENS1_19SingleTileSchedulerILb1ELb0ELb1ELi128EEEEEEEEEvNT_6ParamsE --------------------------
	.section	.nv.constant0._ZN7cutlass13device_kernelIN5flash19enable_sm80_to_sm89INS1_16FlashAttnFwdSm80INS1_25CollectiveMainloopFwdSm80ILi8ELi1ELb0EN4cute5tupleIJNS5_1CILi128EEENS7_ILi32EEENS7_ILi256EEEEEELi256ENS_6half_tEfNS_4arch4Sm80ELb1ELb0ELb1ELb1ELb0ELb1ELb1ELb0EEENS1_21CollectiveEpilogueFwdINS6_IJS8_SA_S9_EEENS6_IJNS7_ILi1EEESI_SI_EEESC_SE_Li256ELb1ELb1ELb0ELb0EEENS1_19SingleTileSchedulerILb1ELb0ELb1ELi128EEEEEEEEEvNT_6ParamsE,"a",@progbits
	.sectionflags	@""
	.align	4
.nv.constant0._ZN7cutlass13device_kernelIN5flash19enable_sm80_to_sm89INS1_16FlashAttnFwdSm80INS1_25CollectiveMainloopFwdSm80ILi8ELi1ELb0EN4cute5tupleIJNS5_1CILi128EEENS7_ILi32EEENS7_ILi256EEEEEELi256ENS_6half_tEfNS_4arch4Sm80ELb1ELb0ELb1ELb1ELb0ELb1ELb1ELb0EEENS1_21CollectiveEpilogueFwdINS6_IJS8_SA_S9_EEENS6_IJNS7_ILi1EEESI_SI_EEESC_SE_Li256ELb1ELb1ELb0ELb0EEENS1_19SingleTileSchedulerILb1ELb0ELb1ELi128EEEEEEEEEvNT_6ParamsE:
	.zero		1944


//--------------------- .nv.constant0._ZN7cutlass13device_kernelIN5flash19enable_sm80_to_sm89INS1_16FlashAttnFwdSm80INS1_25CollectiveMainloopFwdSm80ILi8ELi1ELb0EN4cute5tupleIJNS5_1CILi128EEENS7_ILi96EEENS7_ILi256EEEEEELi256ENS_6half_tEfNS_4arch4Sm80ELb0ELb0ELb1ELb0ELb0ELb0ELb1ELb0EEENS1_21CollectiveEpilogueFwdINS6_IJS8_SA_S9_EEENS6_IJNS7_ILi1EEESI_SI_EEESC_SE_Li256ELb0ELb1ELb0ELb0EEENS1_19SingleTileSchedulerILb0ELb0ELb1ELi128EEEEEEEEEvNT_6ParamsE --------------------------
	.section	.nv.constant0._ZN7cutlass13device_kernelIN5flash19enable_sm80_to_sm89INS1_16FlashAttnFwdSm80INS1_25CollectiveMainloopFwdSm80ILi8ELi1ELb0EN4cute5tupleIJNS5_1CILi128EEENS7_ILi96EEENS7_ILi256EEEEEELi256ENS_6half_tEfNS_4arch4Sm80ELb0ELb0ELb1ELb0ELb0ELb0ELb1ELb0EEENS1_21CollectiveEpilogueFwdINS6_IJS8_SA_S9_EEENS6_IJNS7_ILi1EEESI_SI_EEESC_SE_Li256ELb0ELb1ELb0ELb0EEENS1_19SingleTileSchedulerILb0ELb0ELb1ELi128EEEEEEEEEvNT_6ParamsE,"a",@progbits
	.sectionflags	@""
	.align	4
.nv.constant0._ZN7cutlass13device_kernelIN5flash19enable_sm80_to_sm89INS1_16FlashAttnFwdSm80INS1_25CollectiveMainloopFwdSm80ILi8ELi1ELb0EN4cute5tupleIJNS5_1CILi128EEENS7_ILi96EEENS7_ILi256EEEEEELi256ENS_6half_tEfNS_4arch4Sm80ELb0ELb0ELb1ELb0ELb0ELb0ELb1ELb0EEENS1_21CollectiveEpilogueFwdINS6_IJS8_SA_S9_EEENS6_IJNS7_ILi1EEESI_SI_EEESC_SE_Li256ELb0ELb1ELb0ELb0EEENS1_19SingleTileSchedulerILb0ELb0ELb1ELi128EEEEEEEEEvNT_6ParamsE:
	.zero		1944


//--------------------- .nv.constant0._ZN7cutlass13device_kernelIN5flash19enable_sm80_to_sm89INS1_16FlashAttnFwdSm80INS1_25CollectiveMainloopFwdSm80ILi8ELi1ELb0EN4cute5tupleIJNS5_1CILi128EEENS7_ILi96EEENS7_ILi256EEEEEELi256ENS_6half_tEfNS_4arch4Sm80ELb0ELb0ELb1ELb1ELb0ELb0ELb1ELb0EEENS1_21CollectiveEpilogueFwdINS6_IJS8_SA_S9_EEENS6_IJNS7_ILi1EEESI_SI_EEESC_SE_Li256ELb1ELb1ELb0ELb0EEENS1_19SingleTileSchedulerILb1ELb0ELb1ELi128EEEEEEEEEvNT_6ParamsE --------------------------
	.section	.nv.constant0._ZN7cutlass13device_kernelIN5flash19enable_sm80_to_sm89INS1_16FlashAttnFwdSm80INS1_25CollectiveMainloopFwdSm80ILi8ELi1ELb0EN4cute5tupleIJNS5_1CILi128EEENS7_ILi96EEENS7_ILi256EEEEEELi256ENS_6half_tEfNS_4arch4Sm80ELb0ELb0ELb1ELb1ELb0ELb0ELb1ELb0EEENS1_21CollectiveEpilogueFwdINS6_IJS8_SA_S9_EEENS6_IJNS7_ILi1EEESI_SI_EEESC_SE_Li256ELb1ELb1ELb0ELb0EEENS1_19SingleTileSchedulerILb1ELb0ELb1ELi128EEEEEEEEEvNT_6ParamsE,"a",@progbits
	.sectionflags	@""
	.align	4
.nv.constant0._ZN7cutlass13device_kernelIN5flash19enable_sm80_to_sm89INS1_16FlashAttnFwdSm80INS1_25CollectiveMainloopFwdSm80ILi8ELi1ELb0EN4cute5tupleIJNS5_1CILi128EEENS7_ILi96EEENS7_ILi256EEEEEELi256ENS_6half_tEfNS_4arch4Sm80ELb0ELb0ELb1ELb1ELb0ELb0ELb1ELb0EEENS1_21CollectiveEpilogueFwdINS6_IJS8_SA_S9_EEENS6_IJNS7_ILi1EEESI_SI_EEESC_SE_Li256ELb1ELb1ELb0ELb0EEENS1_19SingleTileSchedulerILb1ELb0ELb1ELi128EEEEEEEEEvNT_6ParamsE:
	.zero		1944


//--------------------- .nv.constant0._ZN7cutlass13device_kernelIN5flash19enable_sm80_to_sm89INS1_16FlashAttnFwdSm80INS1_25CollectiveMainloopFwdSm80ILi8ELi1ELb0EN4cute5tupleIJNS5_1CILi128EEENS7_ILi48EEENS7_ILi256EEEEEELi256ENS_6half_tEfNS_4arch4Sm80ELb0ELb0ELb1ELb1ELb0ELb1ELb1ELb0EEENS1_21CollectiveEpilogueFwdINS6_IJS8_SA_S9_EEENS6_IJNS7_ILi1EEESI_SI_EEESC_SE_Li256ELb1ELb1ELb0ELb0EEENS1_19SingleTileSchedulerILb1ELb0ELb1ELi128EEEEEEEEEvNT_6ParamsE --------------------------
	.section	.nv.constant0._ZN7cutlass13device_kernelIN5flash19enable_sm80_to_sm89INS1_16FlashAttnFwdSm80INS1_25CollectiveMainloopFwdSm80ILi8ELi1ELb0EN4cute5tupleIJNS5_1CILi128EEENS7_ILi48EEENS7_ILi256EEEEEELi256ENS_6half_tEfNS_4arch4Sm80ELb0ELb0ELb1ELb1ELb0ELb1ELb1ELb0EEENS1_21CollectiveEpilogueFwdINS6_IJS8_SA_S9_EEENS6_IJNS7_ILi1EEESI_SI_EEESC_SE_Li256ELb1ELb1ELb0ELb0EEENS1_19SingleTileSchedulerILb1ELb0ELb1ELi128EEEEEEEEEvNT_6ParamsE,"a",@progbits
	.sectionflags	@""
	.align	4
.nv.constant0._ZN7cutlass13device_kernelIN5flash19enable_sm80_to_sm89INS1_16FlashAttnFwdSm80INS1_25CollectiveMainloopFwdSm80ILi8ELi1ELb0EN4cute5tupleIJNS5_1CILi128EEENS7_ILi48EEENS7_ILi256EEEEEELi256ENS_6half_tEfNS_4arch4Sm80ELb0ELb0ELb1ELb1ELb0ELb1ELb1ELb0EEENS1_21CollectiveEpilogueFwdINS6_IJS8_SA_S9_EEENS6_IJNS7_ILi1EEESI_SI_EEESC_SE_Li256ELb1ELb1ELb0ELb0EEENS1_19SingleTileSchedulerILb1ELb0ELb1ELi128EEEEEEEEEvNT_6ParamsE:
	.zero		1944


//--------------------- .nv.constant0._ZN7cutlass13device_kernelIN5flash19enable_sm80_to_sm89INS1_16FlashAttnFwdSm80INS1_25CollectiveMainloopFwdSm80ILi8ELi1ELb0EN4cute5tupleIJNS5_1CILi128EEENS7_ILi64EEENS7_ILi256EEEEEELi256ENS_6half_tEfNS_4arch4Sm80ELb0ELb1ELb1ELb0ELb0ELb0ELb1ELb0EEENS1_21CollectiveEpilogueFwdINS6_IJS8_SA_S9_EEENS6_IJNS7_ILi1EEESI_SI_EEESC_SE_Li256ELb0ELb1ELb0ELb0EEENS1_19SingleTileSchedulerILb0ELb0ELb1ELi128EEEEEEEEEvNT_6ParamsE --------------------------
	.section	.nv.constant0._ZN7cutlass13device_kernelIN5flash19enable_sm80_to_sm89INS1_16FlashAttnFwdSm80INS1_25CollectiveMainloopFwdSm80ILi8ELi1ELb0EN4cute5tupleIJNS5_1CILi128EEENS7_ILi64EEENS7_ILi256EEEEEELi256ENS_6half_tEfNS_4arch4Sm80ELb0ELb1ELb1ELb0ELb0ELb0ELb1ELb0EEENS1_21CollectiveEpilogueFwdINS6_IJS8_SA_S9_EEENS6_IJNS7_ILi1EEESI_SI_EEESC_SE_Li256ELb0ELb1ELb0ELb0EEENS1_19SingleTileSchedulerILb0ELb0ELb1ELi128EEEEEEEEEvNT_6ParamsE,"a",@progbits
	.sectionflags	@""
	.align	4
.nv.constant0._ZN7cutlass13device_kernelIN5flash19enable_sm80_to_sm89INS1_16FlashAttnFwdSm80INS1_25CollectiveMainloopFwdSm80ILi8ELi1ELb0EN4cute5tupleIJNS5_1CILi128EEENS7_ILi64EEENS7_ILi256EEEEEELi256ENS_6half_tEfNS_4arch4Sm80ELb0ELb1ELb1ELb0ELb0ELb0ELb1ELb0EEENS1_21CollectiveEpilogueFwdINS6_IJS8_SA_S9_EEENS6_IJNS7_ILi1EEESI_SI_EEESC_SE_Li256ELb0ELb1ELb0ELb0EEENS1_19SingleTileSchedulerILb0ELb0ELb1ELi128EEEEEEEEEvNT_6ParamsE:
	.zero		1944


//--------------------- .nv.constant0._ZN7cutlass13device_kernelIN5flash19enable_sm80_to_sm89INS1_16FlashAttnFwdSm80INS1_25CollectiveMainloopFwdSm80ILi8ELi1ELb0EN4cute5tupleIJNS5_1CILi128EEENS7_ILi64EEENS7_ILi256EEEEEELi256ENS_6half_tEfNS_4arch4Sm80ELb0ELb1ELb1ELb1ELb0ELb0ELb1ELb0EEENS1_21CollectiveEpilogueFwdINS6_IJS8_SA_S9_EEENS6_IJNS7_ILi1EEESI_SI_EEESC_SE_Li256ELb1ELb1ELb0ELb0EEENS1_19SingleTileSchedulerILb1ELb0ELb1ELi128EEEEEEEEEvNT_6ParamsE --------------------------
	.section	.nv.constant0._ZN7cutlass13device_kernelIN5flash19enable_sm80_to_sm89INS1_16FlashAttnFwdSm80INS1_25CollectiveMainloopFwdSm80ILi8ELi1ELb0EN4cute5tupleIJNS5_1CILi128EEENS7_ILi64EEENS7_ILi256EEEEEELi256ENS_6half_tEfNS_4arch4Sm80ELb0ELb1ELb1ELb1ELb0ELb0ELb1ELb0EEENS1_21CollectiveEpilogueFwdINS6_IJS8_SA_S9_EEENS6_IJNS7_ILi1EEESI_SI_EEESC_SE_Li256ELb1ELb1ELb0ELb0EEENS1_19SingleTileSchedulerILb1ELb0ELb1ELi128EEEEEEEEEvNT_6ParamsE,"a",@progbits
	.sectionflags	@""
	.align	4
.nv.constant0._ZN7cutlass13device_kernelIN5flash19enable_sm80_to_sm89INS1_16FlashAttnFwdSm80INS1_25CollectiveMainloopFwdSm80ILi8ELi1ELb0EN4cute5tupleIJNS5_1CILi128EEENS7_ILi64EEENS7_ILi256EEEEEELi256ENS_6half_tEfNS_4arch4Sm80ELb0ELb1ELb1ELb1ELb0ELb0ELb1ELb0EEENS1_21CollectiveEpilogueFwdINS6_IJS8_SA_S9_EEENS6_IJNS7_ILi1EEESI_SI_EEESC_SE_Li256ELb1ELb1ELb0ELb0EEENS1_19SingleTileSchedulerILb1ELb0ELb1ELi128EEEEEEEEEvNT_6ParamsE:
	.zero		1944


//--------------------- .nv.constant0._ZN7cutlass13device_kernelIN5flash19enable_sm80_to_sm89INS1_16FlashAttnFwdSm80INS1_25CollectiveMainloopFwdSm80ILi8ELi1ELb0EN4cute5tupleIJNS5_1CILi128EEENS7_ILi48EEENS7_ILi256EEEEEELi256ENS_6half_tEfNS_4arch4Sm80ELb0ELb1ELb1ELb1ELb0ELb1ELb1ELb0EEENS1_21CollectiveEpilogueFwdINS6_IJS8_SA_S9_EEENS6_IJNS7_ILi1EEESI_SI_EEESC_SE_Li256ELb1ELb1ELb0ELb0EEENS1_19SingleTileSchedulerILb1ELb0ELb1ELi128EEEEEEEEEvNT_6ParamsE --------------------------
	.section	.nv.constant0._ZN7cutlass13device_kernelIN5flash19enable_sm80_to_sm89INS1_16FlashAttnFwdSm80INS1_25CollectiveMainloopFwdSm80ILi8ELi1ELb0EN4cute5tupleIJNS5_1CILi128EEENS7_ILi48EEENS7_ILi256EEEEEELi256ENS_6half_tEfNS_4arch4Sm80ELb0ELb1ELb1ELb1ELb0ELb1ELb1ELb0EEENS1_21CollectiveEpilogueFwdINS6_IJS8_SA_S9_EEENS6_IJNS7_ILi1EEESI_SI_EEESC_SE_Li256ELb1ELb1ELb0ELb0EEENS1_19SingleTileSchedulerILb1ELb0ELb1ELi128EEEEEEEEEvNT_6ParamsE,"a",@progbits
	.sectionflags	@""
	.align	4
.nv.constant0._ZN7cutlass13device_kernelIN5flash19enable_sm80_to_sm89INS1_16FlashAttnFwdSm80INS1_25CollectiveMainloopFwdSm80ILi8ELi1ELb0EN4cute5tupleIJNS5_1CILi128EEENS7_ILi48EEENS7_ILi256EEEEEELi256ENS_6half_tEfNS_4arch4Sm80ELb0ELb1ELb1ELb1ELb0ELb1ELb1ELb0EEENS1_21CollectiveEpilogueFwdINS6_IJS8_SA_S9_EEENS6_IJNS7_ILi1EEESI_SI_EEESC_SE_Li256ELb1ELb1ELb0ELb0EEENS1_19SingleTileSchedulerILb1ELb0ELb1ELi128EEEEEEEEEvNT_6ParamsE:
	.zero		1944


//--------------------- .nv.constant0._ZN7cutlass13device_kernelIN5flash19enable_sm80_to_sm89INS1_16FlashAttnFwdSm80INS1_25CollectiveMainloopFwdSm80ILi8ELi1ELb0EN4cute5tupleIJNS5_1CILi128EEENS7_ILi96EEENS7_ILi256EEEEEELi256ENS_6half_tEfNS_4arch4Sm80ELb1ELb0ELb1ELb0ELb0ELb0ELb1ELb0EEENS1_21CollectiveEpilogueFwdINS6_IJS8_SA_S9_EEENS6_IJNS7_ILi1EEESI_SI_EEESC_SE_Li256ELb0ELb1ELb0ELb0EEENS1_30DynamicPersistentTileSchedulerILi256ELi256ELb0ELb1ELb0EEEEEEEEEvNT_6ParamsE --------------------------
	.section	.nv.constant0._ZN7cutlass13device_kernelIN5flash19enable_sm80_to_sm89INS1_16FlashAttnFwdSm80INS1_25CollectiveMainloopFwdSm80ILi8ELi1ELb0EN4cute5tupleIJNS5_1CILi128EEENS7_ILi96EEENS7_ILi256EEEEEELi256ENS_6half_tEfNS_4arch4Sm80ELb1ELb0ELb1ELb0ELb0ELb0ELb1ELb0EEENS1_21CollectiveEpilogueFwdINS6_IJS8_SA_S9_EEENS6_IJNS7_ILi1EEESI_SI_EEESC_SE_Li256ELb0ELb1ELb0ELb0EEENS1_30DynamicPersistentTileSchedulerILi256ELi256ELb0ELb1ELb0EEEEEEEEEvNT_6ParamsE,"a",@progbits
	.sectionflags	@""
	.align	4
.nv.constant0._ZN7cutlass13device_kernelIN5flash19enable_sm80_to_sm89INS1_16FlashAttnFwdSm80INS1_25CollectiveMainloopFwdSm80ILi8ELi1ELb0EN4cute5tupleIJNS5_1CILi128EEENS7_ILi96EEENS7_ILi256EEEEEELi256ENS_6half_tEfNS_4arch4Sm80ELb1ELb0ELb1ELb0ELb0ELb0ELb1ELb0EEENS1_21CollectiveEpilogueFwdINS6_IJS8_SA_S9_EEENS6_IJNS7_ILi1EEESI_SI_EEESC_SE_Li256ELb0ELb1ELb0ELb0EEENS1_30DynamicPersistentTileSchedulerILi256ELi256ELb0ELb1ELb0EEEEEEEEEvNT_6ParamsE:
	.zero		1960


//--------------------- .nv.constant0._ZN7cutlass13device_kernelIN5flash19enable_sm80_to_sm89INS1_16FlashAttnFwdSm80INS1_25CollectiveMainloopFwdSm80ILi8ELi1ELb0EN4cute5tupleIJNS5_1CILi128EEENS7_ILi96EEENS7_ILi256EEEEEELi256ENS_6half_tEfNS_4arch4Sm80ELb1ELb0ELb1ELb1ELb0ELb0ELb1ELb0EEENS1_21CollectiveEpilogueFwdINS6_IJS8_SA_S9_EEENS6_IJNS7_ILi1EEESI_SI_EEESC_SE_Li256ELb1ELb1ELb0ELb0EEENS1_19SingleTileSchedulerILb1ELb0ELb1ELi128EEEEEEEEEvNT_6ParamsE --------------------------
	.section	.nv.constant0._ZN7cutlass13device_kernelIN5flash19enable_sm80_to_sm89INS1_16FlashAttnFwdSm80INS1_25CollectiveMainloopFwdSm80ILi8ELi1ELb0EN4cute5tupleIJNS5_1CILi128EEENS7_ILi96EEENS7_ILi256EEEEEELi256ENS_6half_tEfNS_4arch4Sm80ELb1ELb0ELb1ELb1ELb0ELb0ELb1ELb0EEENS1_21CollectiveEpilogueFwdINS6_IJS8_SA_S9_EEENS6_IJNS7_ILi1EEESI_SI_EEESC_SE_Li256ELb1ELb1ELb0ELb0EEENS1_19SingleTileSchedulerILb1ELb0ELb1ELi128EEEEEEEEEvNT_6ParamsE,"a",@progbits
	.sectionflags	@""
	.align	4
.nv.constant0._ZN7cutlass13device_kernelIN5flash19enable_sm80_to_sm89INS1_16FlashAttnFwdSm80INS1_25CollectiveMainloopFwdSm80ILi8ELi1ELb0EN4cute5tupleIJNS5_1CILi128EEENS7_ILi96EEENS7_ILi256EEEEEELi256ENS_6half_tEfNS_4arch4Sm80ELb1ELb0ELb1ELb1ELb0ELb0ELb1ELb0EEENS1_21CollectiveEpilogueFwdINS6_IJS8_SA_S9_EEENS6_IJNS7_ILi1EEESI_SI_EEESC_SE_Li256ELb1ELb1ELb0ELb0EEENS1_19SingleTileSchedulerILb1ELb0ELb1ELi128EEEEEEEEEvNT_6ParamsE:
	.zero		1944


//--------------------- .nv.constant0._ZN7cutlass13device_kernelIN5flash19enable_sm80_to_sm89INS1_16FlashAttnFwdSm80INS1_25CollectiveMainloopFwdSm80ILi8ELi1ELb0EN4cute5tupleIJNS5_1CILi128EEENS7_ILi48EEENS7_ILi256EEEEEELi256ENS_6half_tEfNS_4arch4Sm80ELb1ELb0ELb1ELb1ELb0ELb1ELb1ELb0EEENS1_21CollectiveEpilogueFwdINS6_IJS8_SA_S9_EEENS6_IJNS7_ILi1EEESI_SI_EEESC_SE_Li256ELb1ELb1ELb0ELb0EEENS1_19SingleTileSchedulerILb1ELb0ELb1ELi128EEEEEEEEEvNT_6ParamsE --------------------------
	.section	.nv.constant0._ZN7cutlass13device_kernelIN5flash19enable_sm80_to_sm89INS1_16FlashAttnFwdSm80INS1_25CollectiveMainloopFwdSm80ILi8ELi1ELb0EN4cute5tupleIJNS5_1CILi128EEENS7_ILi48EEENS7_ILi256EEEEEELi256ENS_6half_tEfNS_4arch4Sm80ELb1ELb0ELb1ELb1ELb0ELb1ELb1ELb0EEENS1_21CollectiveEpilogueFwdINS6_IJS8_SA_S9_EEENS6_IJNS7_ILi1EEESI_SI_EEESC_SE_Li256ELb1ELb1ELb0ELb0EEENS1_19SingleTileSchedulerILb1ELb0ELb1ELi128EEEEEEEEEvNT_6ParamsE,"a",@progbits
	.sectionflags	@""
	.align	4
.nv.constant0._ZN7cutlass13device_kernelIN5flash19enable_sm80_to_sm89INS1_16FlashAttnFwdSm80INS1_25CollectiveMainloopFwdSm80ILi8ELi1ELb0EN4cute5tupleIJNS5_1CILi128EEENS7_ILi48EEENS7_ILi256EEEEEELi256ENS_6half_tEfNS_4arch4Sm80ELb1ELb0ELb1ELb1ELb0ELb1ELb1ELb0EEENS1_21CollectiveEpilogueFwdINS6_IJS8_SA_S9_EEENS6_IJNS7_ILi1EEESI_SI_EEESC_SE_Li256ELb1ELb1ELb0ELb0EEENS1_19SingleTileSchedulerILb1ELb0ELb1ELi128EEEEEEEEEvNT_6ParamsE:
	.zero		1944


//--------------------- .nv.constant0._ZN7cutlass13device_kernelIN5flash19enable_sm80_to_sm89INS1_16FlashAttnFwdSm80INS1_25CollectiveMainloopFwdSm80ILi8ELi1ELb1EN4cute5tupleIJNS5_1CILi128EEENS7_ILi64EEENS7_ILi256EEEEEELi256ENS_6half_tEfNS_4arch4Sm80ELb0ELb0ELb0ELb0ELb0ELb0ELb1ELb0EEENS1_21CollectiveEpilogueFwdINS6_IJS8_SA_S9_EEENS6_IJNS7_ILi1EEESI_SI_EEESC_SE_Li256ELb0ELb1ELb0ELb0EEENS1_19SingleTileSchedulerILb0ELb0ELb1ELi128EEEEEEEEEvNT_6ParamsE --------------------------
	.section	.nv.constant0._ZN7cutlass13device_kernelIN5flash19enable_sm80_to_sm89INS1_16FlashAttnFwdSm80INS1_25CollectiveMainloopFwdSm80ILi8ELi1ELb1EN4cute5tupleIJNS5_1CILi128EEENS7_ILi64EEENS7_ILi256EEEEEELi256ENS_6half_tEfNS_4arch4Sm80ELb0ELb0ELb0ELb0ELb0ELb0ELb1ELb0EEENS1_21CollectiveEpilogueFwdINS6_IJS8_SA_S9_EEENS6_IJNS7_ILi1EEESI_SI_EEESC_SE_Li256ELb0ELb1ELb0ELb0EEENS1_19SingleTileSchedulerILb0ELb0ELb1ELi128EEEEEEEEEvNT_6ParamsE,"a",@progbits
	.sectionflags	@""
	.align	4
.nv.constant0._ZN7cutlass13device_kernelIN5flash19enable_sm80_to_sm89INS1_16FlashAttnFwdSm80INS1_25CollectiveMainloopFwdSm80ILi8ELi1ELb1EN4cute5tupleIJNS5_1CILi128EEENS7_ILi64EEENS7_ILi256EEEEEELi256ENS_6half_tEfNS_4arch4Sm80ELb0ELb0ELb0ELb0ELb0ELb0ELb1ELb0EEENS1_21CollectiveEpilogueFwdINS6_IJS8_SA_S9_EEENS6_IJNS7_ILi1EEESI_SI_EEESC_SE_Li256ELb0ELb1ELb0ELb0EEENS1_19SingleTileSchedulerILb0ELb0ELb1ELi128EEEEEEEEEvNT_6ParamsE:
	.zero		1944


//--------------------- .nv.constant0._ZN7cutlass13device_kernelIN5flash19enable_sm80_to_sm89INS1_16FlashAttnFwdSm80INS1_25CollectiveMainloopFwdSm80ILi8ELi1ELb1EN4cute5tupleIJNS5_1CILi128EEENS7_ILi64EEENS7_ILi256EEEEEELi256ENS_6half_tEfNS_4arch4Sm80ELb0ELb0ELb0ELb1ELb0ELb0ELb1ELb0EEENS1_21CollectiveEpilogueFwdINS6_IJS8_SA_S9_EEENS6_IJNS7_ILi1EEESI_SI_EEESC_SE_Li256ELb1ELb1ELb0ELb0EEENS1_19SingleTileSchedulerILb1ELb0ELb1ELi128EEEEEEEEEvNT_6ParamsE --------------------------
	.section	.nv.constant0._ZN7cutlass13device_kernelIN5flash19enable_sm80_to_sm89INS1_16FlashAttnFwdSm80INS1_25CollectiveMainloopFwdSm80ILi8ELi1ELb1EN4cute5tupleIJNS5_1CILi128EEENS7_ILi64EEENS7_ILi256EEEEEELi256ENS_6half_tEfNS_4arch4Sm80ELb0ELb0ELb0ELb1ELb0ELb0ELb1ELb0EEENS1_21CollectiveEpilogueFwdINS6_IJS8_SA_S9_EEENS6_IJNS7_ILi1EEESI_SI_EEESC_SE_Li256ELb1ELb1ELb0ELb0EEENS1_19SingleTileSchedulerILb1ELb0ELb1ELi128EEEEEEEEEvNT_6ParamsE,"a",@progbits
	.sectionflags	@""
	.align	4
.nv.constant0._ZN7cutlass13device_kernelIN5flash19enable_sm80_to_sm89INS1_16FlashAttnFwdSm80INS1_25CollectiveMainloopFwdSm80ILi8ELi1ELb1EN4cute5tupleIJNS5_1CILi128EEENS7_ILi64EEENS7_ILi256EEEEEELi256ENS_6half_tEfNS_4arch4Sm80ELb0ELb0ELb0ELb1ELb0ELb0ELb1ELb0EEENS1_21CollectiveEpilogueFwdINS6_IJS8_SA_S9_EEENS6_IJNS7_ILi1EEESI_SI_EEESC_SE_Li256ELb1ELb1ELb0ELb0EEENS1_19SingleTileSchedulerILb1ELb0ELb1ELi128EEEEEEEEEvNT_6ParamsE:
	.zero		1944


//--------------------- .nv.constant0._ZN7cutlass13device_kernelIN5flash19enable_sm80_to_sm89INS1_16FlashAttnFwdSm80INS1_25CollectiveMainloopFwdSm80ILi8ELi1ELb0EN4cute5tupleIJNS5_1CILi128EEENS7_ILi32EEENS7_ILi256EEEEEELi256ENS_6half_tEfNS_4arch4Sm80ELb0ELb0ELb0ELb1ELb0ELb1ELb1ELb0EEENS1_21CollectiveEpilogueFwdINS6_IJS8_SA_S9_EEENS6_IJNS7_ILi1EEESI_SI_EEESC_SE_Li256ELb1ELb1ELb0ELb0EEENS1_19SingleTileSchedulerILb1ELb0ELb1ELi128EEEEEEEEEvNT_6ParamsE --------------------------
	.section	.nv.constant0._ZN7cutlass13device_kernelIN5flash19enable_sm80_to_sm89INS1_16FlashAttnFwdSm80INS1_25CollectiveMainloopFwdSm80ILi8ELi1ELb0EN4cute5tupleIJNS5_1CILi128EEENS7_ILi32EEENS7_ILi256EEEEEELi256ENS_6half_tEfNS_4arch4Sm80ELb0ELb0ELb0ELb1ELb0ELb1ELb1ELb0EEENS1_21CollectiveEpilogueFwdINS6_IJS8_SA_S9_EEENS6_IJNS7_ILi1EEESI_SI_EEESC_SE_Li256ELb1ELb1ELb0ELb0EEENS1_19SingleTileSchedulerILb1ELb0ELb1ELi128EEEEEEEEEvNT_6ParamsE,"a",@progbits
	.sectionflags	@""
	.align	4
.nv.constant0._ZN7cutlass13device_kernelIN5flash19enable_sm80_to_sm89INS1_16FlashAttnFwdSm80INS1_25CollectiveMainloopFwdSm80ILi8ELi1ELb0EN4cute5tupleIJNS5_1CILi128EEENS7_ILi32EEENS7_ILi256EEEEEELi256ENS_6half_tEfNS_4arch4Sm80ELb0ELb0ELb0ELb1ELb0ELb1ELb1ELb0EEENS1_21CollectiveEpilogueFwdINS6_IJS8_SA_S9_EEENS6_IJNS7_ILi1EEESI_SI_EEESC_SE_Li256ELb1ELb1ELb0ELb0EEENS1_19SingleTileSchedulerILb1ELb0ELb1ELi128EEEEEEEEEvNT_6ParamsE:
	.zero		1944


//--------------------- .nv.constant0._ZN7cutlass13device_kernelIN5flash19enable_sm80_to_sm89INS1_16FlashAttnFwdSm80INS1_25CollectiveMainloopFwdSm80ILi8ELi1ELb1EN4cute5tupleIJNS5_1CILi128EEENS7_ILi48EEENS7_ILi256EEEEEELi256ENS_6half_tEfNS_4arch4Sm80ELb0ELb1ELb0ELb0ELb0ELb0ELb1ELb0EEENS1_21CollectiveEpilogueFwdINS6_IJS8_SA_S9_EEENS6_IJNS7_ILi1EEESI_SI_EEESC_SE_Li256ELb0ELb1ELb0ELb0EEENS1_19SingleTileSchedulerILb0ELb0ELb1ELi128EEEEEEEEEvNT_6ParamsE --------------------------
	.section	.nv.constant0._ZN7cutlass13device_kernelIN5flash19enable_sm80_to_sm89INS1_16FlashAttnFwdSm80INS1_25CollectiveMainloopFwdSm80ILi8ELi1ELb1EN4cute5tupleIJNS5_1CILi128EEENS7_ILi48EEENS7_ILi256EEEEEELi256ENS_6half_tEfNS_4arch4Sm80ELb0ELb1ELb0ELb0ELb0ELb0ELb1ELb0EEENS1_21CollectiveEpilogueFwdINS6_IJS8_SA_S9_EEENS6_IJNS7_ILi1EEESI_SI_EEESC_SE_Li256ELb0ELb1ELb0ELb0EEENS1_19SingleTileSchedulerILb0ELb0ELb1ELi128EEEEEEEEEvNT_6ParamsE,"a",@progbits
	.sectionflags	@""
	.align	4
.nv.constant0._ZN7cutlass13device_kernelIN5flash19enable_sm80_to_sm89INS1_16FlashAttnFwdSm80INS1_25CollectiveMainloopFwdSm80ILi8ELi1ELb1EN4cute5tupleIJNS5_1CILi128EEENS7_ILi48EEENS7_ILi256EEEEEELi256ENS_6half_tEfNS_4arch4Sm80ELb0ELb1ELb0ELb0ELb0ELb0ELb1ELb0EEENS1_21CollectiveEpilogueFwdINS6_IJS8_SA_S9_EEENS6_IJNS7_ILi1EEESI_SI_EEESC_SE_Li256ELb0ELb1ELb0ELb0EEENS1_19SingleTileSchedulerILb0ELb0ELb1ELi128EEEEEEEEEvNT_6ParamsE:
	.zero		1944


//--------------------- .nv.constant0._ZN7cutlass13device_kernelIN5flash19enable_sm80_to_sm89INS1_16FlashAttnFwdSm80INS1_25CollectiveMainloopFwdSm80ILi8ELi1ELb1EN4cute5tupleIJNS5_1CILi128EEENS7_ILi48EEENS7_ILi256EEEEEELi256ENS_6half_tEfNS_4arch4Sm80ELb0ELb1ELb0ELb1ELb0ELb0ELb1ELb0EEENS1_21CollectiveEpilogueFwdINS6_IJS8_SA_S9_EEENS6_IJNS7_ILi1EEESI_SI_EEESC_SE_Li256ELb1ELb1ELb0ELb0EEENS1_19SingleTileSchedulerILb1ELb0ELb1ELi128EEEEEEEEEvNT_6ParamsE --------------------------
	.section	.nv.constant0._ZN7cutlass13device_kernelIN5flash19enable_sm80_to_sm89INS1_16FlashAttnFwdSm80INS1_25CollectiveMainloopFwdSm80ILi8ELi1ELb1EN4cute5tupleIJNS5_1CILi128EEENS7_ILi48EEENS7_ILi256EEEEEELi256ENS_6half_tEfNS_4arch4Sm80ELb0ELb1ELb0ELb1ELb0ELb0ELb1ELb0EEENS1_21CollectiveEpilogueFwdINS6_IJS8_SA_S9_EEENS6_IJNS7_ILi1EEESI_SI_EEESC_SE_Li256ELb1ELb1ELb0ELb0EEENS1_19SingleTileSchedulerILb1ELb0ELb1ELi128EEEEEEEEEvNT_6ParamsE,"a",@progbits
	.sectionflags	@""
	.align	4
.nv.constant0._ZN7cutlass13device_kernelIN5flash19enable_sm80_to_sm89INS1_16FlashAttnFwdSm80INS1_25CollectiveMainloopFwdSm80ILi8ELi1ELb1EN4cute5tupleIJNS5_1CILi128EEENS7_ILi48EEENS7_ILi256EEEEEELi256ENS_6half_tEfNS_4arch4Sm80ELb0ELb1ELb0ELb1ELb0ELb0ELb1ELb0EEENS1_21CollectiveEpilogueFwdINS6_IJS8_SA_S9_EEENS6_IJNS7_ILi1EEESI_SI_EEESC_SE_Li256ELb1ELb1ELb0ELb0EEENS1_19SingleTileSchedulerILb1ELb0ELb1ELi128EEEEEEEEEvNT_6ParamsE:
	.zero		1944


//--------------------- .nv.constant0._ZN7cutlass13device_kernelIN5flash19enable_sm80_to_sm89INS1_16FlashAttnFwdSm80INS1_25CollectiveMainloopFwdSm80ILi8ELi1ELb0EN4cute5tupleIJNS5_1CILi128EEENS7_ILi32EEENS7_ILi256EEEEEELi256ENS_6half_tEfNS_4arch4Sm80ELb0ELb1ELb0ELb1ELb0ELb1ELb1ELb0EEENS1_21CollectiveEpilogueFwdINS6_IJS8_SA_S9_EEENS6_IJNS7_ILi1EEESI_SI_EEESC_SE_Li256ELb1ELb1ELb0ELb0EEENS1_19SingleTileSchedulerILb1ELb0ELb1ELi128EEEEEEEEEvNT_6ParamsE --------------------------
	.section	.nv.constant0._ZN7cutlass13device_kernelIN5flash19enable_sm80_to_sm89INS1_16FlashAttnFwdSm80INS1_25CollectiveMainloopFwdSm80ILi8ELi1ELb0EN4cute5tupleIJNS5_1CILi128EEENS7_ILi32EEENS7_ILi256EEEEEELi256ENS_6half_tEfNS_4arch4Sm80ELb0ELb1ELb0ELb1ELb0ELb1ELb1ELb0EEENS1_21CollectiveEpilogueFwdINS6_IJS8_SA_S9_EEENS6_IJNS7_ILi1EEESI_SI_EEESC_SE_Li256ELb1ELb1ELb0ELb0EEENS1_19SingleTileSchedulerILb1ELb0ELb1ELi128EEEEEEEEEvNT_6ParamsE,"a",@progbits
	.sectionflags	@""
	.align	4
.nv.constant0._ZN7cutlass13device_kernelIN5flash19enable_sm80_to_sm89INS1_16FlashAttnFwdSm80INS1_25CollectiveMainloopFwdSm80ILi8ELi1ELb0EN4cute5tupleIJNS5_1CILi128EEENS7_ILi32EEENS7_ILi256EEEEEELi256ENS_6half_tEfNS_4arch4Sm80ELb0ELb1ELb0ELb1ELb0ELb1ELb1ELb0EEENS1_21CollectiveEpilogueFwdINS6_IJS8_SA_S9_EEENS6_IJNS7_ILi1EEESI_SI_EEESC_SE_Li256ELb1ELb1ELb0ELb0EEENS1_19SingleTileSchedulerILb1ELb0ELb1ELi128EEEEEEEEEvNT_6ParamsE:
	.zero		1944


//--------------------- .nv.constant0._ZN7cutlass13device_kernelIN5flash19enable_sm80_to_sm89INS1_16FlashAttnFwdSm80INS1_25CollectiveMainloopFwdSm80ILi8ELi1ELb1EN4cute5tupleIJNS5_1CILi128EEENS7_ILi64EEENS7_ILi256EEEEEELi256ENS_6half_tEfNS_4arch4Sm80ELb1ELb0ELb0ELb0ELb0ELb0ELb1ELb0EEENS1_21CollectiveEpilogueFwdINS6_IJS8_SA_S9_EEENS6_IJNS7_ILi1EEESI_SI_EEESC_SE_Li256ELb0ELb1ELb0ELb0EEENS1_30DynamicPersistentTileSchedulerILi256ELi256ELb0ELb1ELb0EEEEEEEEEvNT_6ParamsE --------------------------
	.section	.nv.constant0._ZN7cutlass13device_kernelIN5flash19enable_sm80_to_sm89INS1_16FlashAttnFwdSm80INS1_25CollectiveMainloopFwdSm80ILi8ELi1ELb1EN4cute5tupleIJNS5_1CILi128EEENS7_ILi64EEENS7_ILi256EEEEEELi256ENS_6half_tEfNS_4arch4Sm80ELb1ELb0ELb0ELb0ELb0ELb0ELb1ELb0EEENS1_21CollectiveEpilogueFwdINS6_IJS8_SA_S9_EEENS6_IJNS7_ILi1EEESI_SI_EEESC_SE_Li256ELb0ELb1ELb0ELb0EEENS1_30DynamicPersistentTileSchedulerILi256ELi256ELb0ELb1ELb0EEEEEEEEEvNT_6ParamsE,"a",@progbits
	.sectionflags	@""
	.align	4
.nv.constant0._ZN7cutlass13device_kernelIN5flash19enable_sm80_to_sm89INS1_16FlashAttnFwdSm80INS1_25CollectiveMainloopFwdSm80ILi8ELi1ELb1EN4cute5tupleIJNS5_1CILi128EEENS7_ILi64EEENS7_ILi256EEEEEELi256ENS_6half_tEfNS_4arch4Sm80ELb1ELb0ELb0ELb0ELb0ELb0ELb1ELb0EEENS1_21CollectiveEpilogueFwdINS6_IJS8_SA_S9_EEENS6_IJNS7_ILi1EEESI_SI_EEESC_SE_Li256ELb0ELb1ELb0ELb0EEENS1_30DynamicPersistentTileSchedulerILi256ELi256ELb0ELb1ELb0EEEEEEEEEvNT_6ParamsE:
	.zero		1960


//--------------------- .nv.constant0._ZN7cutlass13device_kernelIN5flash19enable_sm80_to_sm89INS1_16FlashAttnFwdSm80INS1_25CollectiveMainloopFwdSm80ILi8ELi1ELb1EN4cute5tupleIJNS5_1CILi128EEENS7_ILi64EEENS7_ILi256EEEEEELi256ENS_6half_tEfNS_4arch4Sm80ELb1ELb0ELb0ELb1ELb0ELb0ELb1ELb0EEENS1_21CollectiveEpilogueFwdINS6_IJS8_SA_S9_EEENS6_IJNS7_ILi1EEESI_SI_EEESC_SE_Li256ELb1ELb1ELb0ELb0EEENS1_19SingleTileSchedulerILb1ELb0ELb1ELi128EEEEEEEEEvNT_6ParamsE --------------------------
	.section	.nv.constant0._ZN7cutlass13device_kernelIN5flash19enable_sm80_to_sm89INS1_16FlashAttnFwdSm80INS1_25CollectiveMainloopFwdSm80ILi8ELi1ELb1EN4cute5tupleIJNS5_1CILi128EEENS7_ILi64EEENS7_ILi256EEEEEELi256ENS_6half_tEfNS_4arch4Sm80ELb1ELb0ELb0ELb1ELb0ELb0ELb1ELb0EEENS1_21CollectiveEpilogueFwdINS6_IJS8_SA_S9_EEENS6_IJNS7_ILi1EEESI_SI_EEESC_SE_Li256ELb1ELb1ELb0ELb0EEENS1_19SingleTileSchedulerILb1ELb0ELb1ELi128EEEEEEEEEvNT_6ParamsE,"a",@progbits
	.sectionflags	@""
	.align	4
.nv.constant0._ZN7cutlass13device_kernelIN5flash19enable_sm80_to_sm89INS1_16FlashAttnFwdSm80INS1_25CollectiveMainloopFwdSm80ILi8ELi1ELb1EN4cute5tupleIJNS5_1CILi128EEENS7_ILi64EEENS7_ILi256EEEEEELi256ENS_6half_tEfNS_4arch4Sm80ELb1ELb0ELb0ELb1ELb0ELb0ELb1ELb0EEENS1_21CollectiveEpilogueFwdINS6_IJS8_SA_S9_EEENS6_IJNS7_ILi1EEESI_SI_EEESC_SE_Li256ELb1ELb1ELb0ELb0EEENS1_19SingleTileSchedulerILb1ELb0ELb1ELi128EEEEEEEEEvNT_6ParamsE:
	.zero		1944


//--------------------- .nv.constant0._ZN7cutlass13device_kernelIN5flash19enable_sm80_to_sm89INS1_16FlashAttnFwdSm80INS1_25CollectiveMainloopFwdSm80ILi8ELi1ELb0EN4cute5tupleIJNS5_1CILi128EEENS7_ILi32EEENS7_ILi256EEEEEELi256ENS_6half_tEfNS_4arch4Sm80ELb1ELb0ELb0ELb1ELb0ELb1ELb1ELb0EEENS1_21CollectiveEpilogueFwdINS6_IJS8_SA_S9_EEENS6_IJNS7_ILi1EEESI_SI_EEESC_SE_Li256ELb1ELb1ELb0ELb0EEENS1_19SingleTileSchedulerILb1ELb0ELb1ELi128EEEEEEEEEvNT_6ParamsE --------------------------
	.section	.nv.constant0._ZN7cutlass13device_kernelIN5flash19enable_sm80_to_sm89INS1_16FlashAttnFwdSm80INS1_25CollectiveMainloopFwdSm80ILi8ELi1ELb0EN4cute5tupleIJNS5_1CILi128EEENS7_ILi32EEENS7_ILi256EEEEEELi256ENS_6half_tEfNS_4arch4Sm80ELb1ELb0ELb0ELb1ELb0ELb1ELb1ELb0EEENS1_21CollectiveEpilogueFwdINS6_IJS8_SA_S9_EEENS6_IJNS7_ILi1EEESI_SI_EEESC_SE_Li256ELb1ELb1ELb0ELb0EEENS1_19SingleTileSchedulerILb1ELb0ELb1ELi128EEEEEEEEEvNT_6ParamsE,"a",@progbits
	.sectionflags	@""
	.align	4
.nv.constant0._ZN7cutlass13device_kernelIN5flash19enable_sm80_to_sm89INS1_16FlashAttnFwdSm80INS1_25CollectiveMainloopFwdSm80ILi8ELi1ELb0EN4cute5tupleIJNS5_1CILi128EEENS7_ILi32EEENS7_ILi256EEEEEELi256ENS_6half_tEfNS_4arch4Sm80ELb1ELb0ELb0ELb1ELb0ELb1ELb1ELb0EEENS1_21CollectiveEpilogueFwdINS6_IJS8_SA_S9_EEENS6_IJNS7_ILi1EEESI_SI_EEESC_SE_Li256ELb1ELb1ELb0ELb0EEENS1_19SingleTileSchedulerILb1ELb0ELb1ELi128EEEEEEEEEvNT_6ParamsE:
	.zero		1944


//--------------------- .nv.constant0._ZN7cutlass13device_kernelIN5flash19enable_sm80_to_sm89INS1_16FlashAttnFwdSm80INS1_25CollectiveMainloopFwdSm80ILi8ELi1ELb0EN4cute5tupleIJNS5_1CILi128EEENS7_ILi96EEENS7_ILi256EEEEEELi256ENS_6half_tEfNS_4arch4Sm80ELb0ELb0ELb0ELb0ELb0ELb0ELb1ELb0EEENS1_21CollectiveEpilogueFwdINS6_IJS8_SA_S9_EEENS6_IJNS7_ILi1EEESI_SI_EEESC_SE_Li256ELb0ELb1ELb0ELb0EEENS1_19SingleTileSchedulerILb0ELb0ELb1ELi128EEEEEEEEEvNT_6ParamsE --------------------------
	.section	.nv.constant0._ZN7cutlass13device_kernelIN5flash19enable_sm80_to_sm89INS1_16FlashAttnFwdSm80INS1_25CollectiveMainloopFwdSm80ILi8ELi1ELb0EN4cute5tupleIJNS5_1CILi128EEENS7_ILi96EEENS7_ILi256EEEEEELi256ENS_6half_tEfNS_4arch4Sm80ELb0ELb0ELb0ELb0ELb0ELb0ELb1ELb0EEENS1_21CollectiveEpilogueFwdINS6_IJS8_SA_S9_EEENS6_IJNS7_ILi1EEESI_SI_EEESC_SE_Li256ELb0ELb1ELb0ELb0EEENS1_19SingleTileSchedulerILb0ELb0ELb1ELi128EEEEEEEEEvNT_6ParamsE,"a",@progbits
	.sectionflags	@""
	.align	4
.nv.constant0._ZN7cutlass13device_kernelIN5flash19enable_sm80_to_sm89INS1_16FlashAttnFwdSm80INS1_25CollectiveMainloopFwdSm80ILi8ELi1ELb0EN4cute5tupleIJNS5_1CILi128EEENS7_ILi96EEENS7_ILi256EEEEEELi256ENS_6half_tEfNS_4arch4Sm80ELb0ELb0ELb0ELb0ELb0ELb0ELb1ELb0EEENS1_21CollectiveEpilogueFwdINS6_IJS8_SA_S9_EEENS6_IJNS7_ILi1EEESI_SI_EEESC_SE_Li256ELb0ELb1ELb0ELb0EEENS1_19SingleTileSchedulerILb0ELb0ELb1ELi128EEEEEEEEEvNT_6ParamsE:
	.zero		1944


//--------------------- .nv.constant0._ZN7cutlass13device_kernelIN5flash19enable_sm80_to_sm89INS1_16FlashAttnFwdSm80INS1_25CollectiveMainloopFwdSm80ILi8ELi1ELb0EN4cute5tupleIJNS5_1CILi128EEENS7_ILi96EEENS7_ILi256EEEEEELi256ENS_6half_tEfNS_4arch4Sm80ELb0ELb0ELb0ELb1ELb0ELb0ELb1ELb0EEENS1_21CollectiveEpilogueFwdINS6_IJS8_SA_S9_EEENS6_IJNS7_ILi1EEESI_SI_EEESC_SE_Li256ELb1ELb1ELb0ELb0EEENS1_19SingleTileSchedulerILb1ELb0ELb1ELi128EEEEEEEEEvNT_6ParamsE --------------------------
	.section	.nv.constant0._ZN7cutlass13device_kernelIN5flash19enable_sm80_to_sm89INS1_16FlashAttnFwdSm80INS1_25CollectiveMainloopFwdSm80ILi8ELi1ELb0EN4cute5tupleIJNS5_1CILi128EEENS7_ILi96EEENS7_ILi256EEEEEELi256ENS_6half_tEfNS_4arch4Sm80ELb0ELb0ELb0ELb1ELb0ELb0ELb1ELb0EEENS1_21CollectiveEpilogueFwdINS6_IJS8_SA_S9_EEENS6_IJNS7_ILi1EEESI_SI_EEESC_SE_Li256ELb1ELb1ELb0ELb0EEENS1_19SingleTileSchedulerILb1ELb0ELb1ELi128EEEEEEEEEvNT_6ParamsE,"a",@progbits
	.sectionflags	@""
	.align	4
.nv.constant0._ZN7cutlass13device_kernelIN5flash19enable_sm80_to_sm89INS1_16FlashAttnFwdSm80INS1_25CollectiveMainloopFwdSm80ILi8ELi1ELb0EN4cute5tupleIJNS5_1CILi128EEENS7_ILi96EEENS7_ILi256EEEEEELi256ENS_6half_tEfNS_4arch4Sm80ELb0ELb0ELb0ELb1ELb0ELb0ELb1ELb0EEENS1_21CollectiveEpilogueFwdINS6_IJS8_SA_S9_EEENS6_IJNS7_ILi1EEESI_SI_EEESC_SE_Li256ELb1ELb1ELb0ELb0EEENS1_19SingleTileSchedulerILb1ELb0ELb1ELi128EEEEEEEEEvNT_6ParamsE:
	.zero		1944


//--------------------- .nv.constant0._ZN7cutlass13device_kernelIN5flash19enable_sm80_to_sm89INS1_16FlashAttnFwdSm80INS1_25CollectiveMainloopFwdSm80ILi8ELi1ELb0EN4cute5tupleIJNS5_1CILi128EEENS7_ILi48EEENS7_ILi256EEEEEELi256ENS_6half_tEfNS_4arch4Sm80ELb0ELb0ELb0ELb1ELb0ELb1ELb1ELb0EEENS1_21CollectiveEpilogueFwdINS6_IJS8_SA_S9_EEENS6_IJNS7_ILi1EEESI_SI_EEESC_SE_Li256ELb1ELb1ELb0ELb0EEENS1_19SingleTileSchedulerILb1ELb0ELb1ELi128EEEEEEEEEvNT_6ParamsE --------------------------
	.section	.nv.constant0._ZN7cutlass13device_kernelIN5flash19enable_sm80_to_sm89INS1_16FlashAttnFwdSm80INS1_25CollectiveMainloopFwdSm80ILi8ELi1ELb0EN4cute5tupleIJNS5_1CILi128EEENS7_ILi48EEENS7_ILi256EEEEEELi256ENS_6half_tEfNS_4arch4Sm80ELb0ELb0ELb0ELb1ELb0ELb1ELb1ELb0EEENS1_21CollectiveEpilogueFwdINS6_IJS8_SA_S9_EEENS6_IJNS7_ILi1EEESI_SI_EEESC_SE_Li256ELb1ELb1ELb0ELb0EEENS1_19SingleTileSchedulerILb1ELb0ELb1ELi128EEEEEEEEEvNT_6ParamsE,"a",@progbits
	.sectionflags	@""
	.align	4
.nv.constant0._ZN7cutlass13device_kernelIN5flash19enable_sm80_to_sm89INS1_16FlashAttnFwdSm80INS1_25CollectiveMainloopFwdSm80ILi8ELi1ELb0EN4cute5tupleIJNS5_1CILi128EEENS7_ILi48EEENS7_ILi256EEEEEELi256ENS_6half_tEfNS_4arch4Sm80ELb0ELb0ELb0ELb1ELb0ELb1ELb1ELb0EEENS1_21CollectiveEpilogueFwdINS6_IJS8_SA_S9_EEENS6_IJNS7_ILi1EEESI_SI_EEESC_SE_Li256ELb1ELb1ELb0ELb0EEENS1_19SingleTileSchedulerILb1ELb0ELb1ELi128EEEEEEEEEvNT_6ParamsE:
	.zero		1944


//--------------------- .nv.constant0._ZN7cutlass13device_kernelIN5flash19enable_sm80_to_sm89INS1_16FlashAttnFwdSm80INS1_25CollectiveMainloopFwdSm80ILi8ELi1ELb0EN4cute5tupleIJNS5_1CILi128EEENS7_ILi64EEENS7_ILi256EEEEEELi256ENS_6half_tEfNS_4arch4Sm80ELb0ELb1ELb0ELb0ELb0ELb0ELb1ELb0EEENS1_21CollectiveEpilogueFwdINS6_IJS8_SA_S9_EEENS6_IJNS7_ILi1EEESI_SI_EEESC_SE_Li256ELb0ELb1ELb0ELb0EEENS1_19SingleTileSchedulerILb0ELb0ELb1ELi128EEEEEEEEEvNT_6ParamsE --------------------------
	.section	.nv.constant0._ZN7cutlass13device_kernelIN5flash19enable_sm80_to_sm89INS1_16FlashAttnFwdSm80INS1_25CollectiveMainloopFwdSm80ILi8ELi1ELb0EN4cute5tupleIJNS5_1CILi128EEENS7_ILi64EEENS7_ILi256EEEEEELi256ENS_6half_tEfNS_4arch4Sm80ELb0ELb1ELb0ELb0ELb0ELb0ELb1ELb0EEENS1_21CollectiveEpilogueFwdINS6_IJS8_SA_S9_EEENS6_IJNS7_ILi1EEESI_SI_EEESC_SE_Li256ELb0ELb1ELb0ELb0EEENS1_19SingleTileSchedulerILb0ELb0ELb1ELi128EEEEEEEEEvNT_6ParamsE,"a",@progbits
	.sectionflags	@""
	.align	4
.nv.constant0._ZN7cutlass13device_kernelIN5flash19enable_sm80_to_sm89INS1_16FlashAttnFwdSm80INS1_25CollectiveMainloopFwdSm80ILi8ELi1ELb0EN4cute5tupleIJNS5_1CILi128EEENS7_ILi64EEENS7_ILi256EEEEEELi256ENS_6half_tEfNS_4arch4Sm80ELb0ELb1ELb0ELb0ELb0ELb0ELb1ELb0EEENS1_21CollectiveEpilogueFwdINS6_IJS8_SA_S9_EEENS6_IJNS7_ILi1EEESI_SI_EEESC_SE_Li256ELb0ELb1ELb0ELb0EEENS1_19SingleTileSchedulerILb0ELb0ELb1ELi128EEEEEEEEEvNT_6ParamsE:
	.zero		1944


//--------------------- .nv.constant0._ZN7cutlass13device_kernelIN5flash19enable_sm80_to_sm89INS1_16FlashAttnFwdSm80INS1_25CollectiveMainloopFwdSm80ILi8ELi1ELb0EN4cute5tupleIJNS5_1CILi128EEENS7_ILi64EEENS7_ILi256EEEEEELi256ENS_6half_tEfNS_4arch4Sm80ELb0ELb1ELb0ELb1ELb0ELb0ELb1ELb0EEENS1_21CollectiveEpilogueFwdINS6_IJS8_SA_S9_EEENS6_IJNS7_ILi1EEESI_SI_EEESC_SE_Li256ELb1ELb1ELb0ELb0EEENS1_19SingleTileSchedulerILb1ELb0ELb1ELi128EEEEEEEEEvNT_6ParamsE --------------------------
	.section	.nv.constant0._ZN7cutlass13device_kernelIN5flash19enable_sm80_to_sm89INS1_16FlashAttnFwdSm80INS1_25CollectiveMainloopFwdSm80ILi8ELi1ELb0EN4cute5tupleIJNS5_1CILi128EEENS7_ILi64EEENS7_ILi256EEEEEELi256ENS_6half_tEfNS_4arch4Sm80ELb0ELb1ELb0ELb1ELb0ELb0ELb1ELb0EEENS1_21CollectiveEpilogueFwdINS6_IJS8_SA_S9_EEENS6_IJNS7_ILi1EEESI_SI_EEESC_SE_Li256ELb1ELb1ELb0ELb0EEENS1_19SingleTileSchedulerILb1ELb0ELb1ELi128EEEEEEEEEvNT_6ParamsE,"a",@progbits
	.sectionflags	@""
	.align	4
.nv.constant0._ZN7cutlass13device_kernelIN5flash19enable_sm80_to_sm89INS1_16FlashAttnFwdSm80INS1_25CollectiveMainloopFwdSm80ILi8ELi1ELb0EN4cute5tupleIJNS5_1CILi128EEENS7_ILi64EEENS7_ILi256EEEEEELi256ENS_6half_tEfNS_4arch4Sm80ELb0ELb1ELb0ELb1ELb0ELb0ELb1ELb0EEENS1_21CollectiveEpilogueFwdINS6_IJS8_SA_S9_EEENS6_IJNS7_ILi1EEESI_SI_EEESC_SE_Li256ELb1ELb1ELb0ELb0EEENS1_19SingleTileSchedulerILb1ELb0ELb1ELi128EEEEEEEEEvNT_6ParamsE:
	.zero		1944


//--------------------- .nv.constant0._ZN7cutlass13device_kernelIN5flash19enable_sm80_to_sm89INS1_16FlashAttnFwdSm80INS1_25CollectiveMainloopFwdSm80ILi8ELi1ELb0EN4cute5tupleIJNS5_1CILi128EEENS7_ILi48EEENS7_ILi256EEEEEELi256ENS_6half_tEfNS_4arch4Sm80ELb0ELb1ELb0ELb1ELb0ELb1ELb1ELb0EEENS1_21CollectiveEpilogueFwdINS6_IJS8_SA_S9_EEENS6_IJNS7_ILi1EEESI_SI_EEESC_SE_Li256ELb1ELb1ELb0ELb0EEENS1_19SingleTileSchedulerILb1ELb0ELb1ELi128EEEEEEEEEvNT_6ParamsE --------------------------
	.section	.nv.constant0._ZN7cutlass13device_kernelIN5flash19enable_sm80_to_sm89INS1_16FlashAttnFwdSm80INS1_25CollectiveMainloopFwdSm80ILi8ELi1ELb0EN4cute5tupleIJNS5_1CILi128EEENS7_ILi48EEENS7_ILi256EEEEEELi256ENS_6half_tEfNS_4arch4Sm80ELb0ELb1ELb0ELb1ELb0ELb1ELb1ELb0EEENS1_21CollectiveEpilogueFwdINS6_IJS8_SA_S9_EEENS6_IJNS7_ILi1EEESI_SI_EEESC_SE_Li256ELb1ELb1ELb0ELb0EEENS1_19SingleTileSchedulerILb1ELb0ELb1ELi128EEEEEEEEEvNT_6ParamsE,"a",@progbits
	.sectionflags	@""
	.align	4
.nv.constant0._ZN7cutlass13device_kernelIN5flash19enable_sm80_to_sm89INS1_16FlashAttnFwdSm80INS1_25CollectiveMainloopFwdSm80ILi8ELi1ELb0EN4cute5tupleIJNS5_1CILi128EEENS7_ILi48EEENS7_ILi256EEEEEELi256ENS_6half_tEfNS_4arch4Sm80ELb0ELb1ELb0ELb1ELb0ELb1ELb1ELb0EEENS1_21CollectiveEpilogueFwdINS6_IJS8_SA_S9_EEENS6_IJNS7_ILi1EEESI_SI_EEESC_SE_Li256ELb1ELb1ELb0ELb0EEENS1_19SingleTileSchedulerILb1ELb0ELb1ELi128EEEEEEEEEvNT_6ParamsE:
	.zero		1944


//--------------------- .nv.constant0._ZN7cutlass13device_kernelIN5flash19enable_sm80_to_sm89INS1_16FlashAttnFwdSm80INS1_25CollectiveMainloopFwdSm80ILi8ELi1ELb0EN4cute5tupleIJNS5_1CILi128EEENS7_ILi96EEENS7_ILi256EEEEEELi256ENS_6half_tEfNS_4arch4Sm80ELb1ELb0ELb0ELb0ELb0ELb0ELb1ELb0EEENS1_21CollectiveEpilogueFwdINS6_IJS8_SA_S9_EEENS6_IJNS7_ILi1EEESI_SI_EEESC_SE_Li256ELb0ELb1ELb0ELb0EEENS1_30DynamicPersistentTileSchedulerILi256ELi256ELb0ELb1ELb0EEEEEEEEEvNT_6ParamsE --------------------------
	.section	.nv.constant0._ZN7cutlass13device_kernelIN5flash19enable_sm80_to_sm89INS1_16FlashAttnFwdSm80INS1_25CollectiveMainloopFwdSm80ILi8ELi1ELb0EN4cute5tupleIJNS5_1CILi128EEENS7_ILi96EEENS7_ILi256EEEEEELi256ENS_6half_tEfNS_4arch4Sm80ELb1ELb0ELb0ELb0ELb0ELb0ELb1ELb0EEENS1_21CollectiveEpilogueFwdINS6_IJS8_SA_S9_EEENS6_IJNS7_ILi1EEESI_SI_EEESC_SE_Li256ELb0ELb1ELb0ELb0EEENS1_30DynamicPersistentTileSchedulerILi256ELi256ELb0ELb1ELb0EEEEEEEEEvNT_6ParamsE,"a",@progbits
	.sectionflags	@""
	.align	4
.nv.constant0._ZN7cutlass13device_kernelIN5flash19enable_sm80_to_sm89INS1_16FlashAttnFwdSm80INS1_25CollectiveMainloopFwdSm80ILi8ELi1ELb0EN4cute5tupleIJNS5_1CILi128EEENS7_ILi96EEENS7_ILi256EEEEEELi256ENS_6half_tEfNS_4arch4Sm80ELb1ELb0ELb0ELb0ELb0ELb0ELb1ELb0EEENS1_21CollectiveEpilogueFwdINS6_IJS8_SA_S9_EEENS6_IJNS7_ILi1EEESI_SI_EEESC_SE_Li256ELb0ELb1ELb0ELb0EEENS1_30DynamicPersistentTileSchedulerILi256ELi256ELb0ELb1ELb0EEEEEEEEEvNT_6ParamsE:
	.zero		1960


//--------------------- .nv.constant0._ZN7cutlass13device_kernelIN5flash19enable_sm80_to_sm89INS1_16FlashAttnFwdSm80INS1_25CollectiveMainloopFwdSm80ILi8ELi1ELb0EN4cute5tupleIJNS5_1CILi128EEENS7_ILi96EEENS7_ILi256EEEEEELi256ENS_6half_tEfNS_4arch4Sm80ELb1ELb0ELb0ELb1ELb0ELb0ELb1ELb0EEENS1_21CollectiveEpilogueFwdINS6_IJS8_SA_S9_EEENS6_IJNS7_ILi1EEESI_SI_EEESC_SE_Li256ELb1ELb1ELb0ELb0EEENS1_19SingleTileSchedulerILb1ELb0ELb1ELi128EEEEEEEEEvNT_6ParamsE --------------------------
	.section	.nv.constant0._ZN7cutlass13device_kernelIN5flash19enable_sm80_to_sm89INS1_16FlashAttnFwdSm80INS1_25CollectiveMainloopFwdSm80ILi8ELi1ELb0EN4cute5tupleIJNS5_1CILi128EEENS7_ILi96EEENS7_ILi256EEEEEELi256ENS_6half_tEfNS_4arch4Sm80ELb1ELb0ELb0ELb1ELb0ELb0ELb1ELb0EEENS1_21CollectiveEpilogueFwdINS6_IJS8_SA_S9_EEENS6_IJNS7_ILi1EEESI_SI_EEESC_SE_Li256ELb1ELb1ELb0ELb0EEENS1_19SingleTileSchedulerILb1ELb0ELb1ELi128EEEEEEEEEvNT_6ParamsE,"a",@progbits
	.sectionflags	@""
	.align	4
.nv.constant0._ZN7cutlass13device_kernelIN5flash19enable_sm80_to_sm89INS1_16FlashAttnFwdSm80INS1_25CollectiveMainloopFwdSm80ILi8ELi1ELb0EN4cute5tupleIJNS5_1CILi128EEENS7_ILi96EEENS7_ILi256EEEEEELi256ENS_6half_tEfNS_4arch4Sm80ELb1ELb0ELb0ELb1ELb0ELb0ELb1ELb0EEENS1_21CollectiveEpilogueFwdINS6_IJS8_SA_S9_EEENS6_IJNS7_ILi1EEESI_SI_EEESC_SE_Li256ELb1ELb1ELb0ELb0EEENS1_19SingleTileSchedulerILb1ELb0ELb1ELi128EEEEEEEEEvNT_6ParamsE:
	.zero		1944


//--------------------- .nv.constant0._ZN7cutlass13device_kernelIN5flash19enable_sm80_to_sm89INS1_16FlashAttnFwdSm80INS1_25CollectiveMainloopFwdSm80ILi8ELi1ELb0EN4cute5tupleIJNS5_1CILi128EEENS7_ILi48EEENS7_ILi256EEEEEELi256ENS_6half_tEfNS_4arch4Sm80ELb1ELb0ELb0ELb1ELb0ELb1ELb1ELb0EEENS1_21CollectiveEpilogueFwdINS6_IJS8_SA_S9_EEENS6_IJNS7_ILi1EEESI_SI_EEESC_SE_Li256ELb1ELb1ELb0ELb0EEENS1_19SingleTileSchedulerILb1ELb0ELb1ELi128EEEEEEEEEvNT_6ParamsE --------------------------
	.section	.nv.constant0._ZN7cutlass13device_kernelIN5flash19enable_sm80_to_sm89INS1_16FlashAttnFwdSm80INS1_25CollectiveMainloopFwdSm80ILi8ELi1ELb0EN4cute5tupleIJNS5_1CILi128EEENS7_ILi48EEENS7_ILi256EEEEEELi256ENS_6half_tEfNS_4arch4Sm80ELb1ELb0ELb0ELb1ELb0ELb1ELb1ELb0EEENS1_21CollectiveEpilogueFwdINS6_IJS8_SA_S9_EEENS6_IJNS7_ILi1EEESI_SI_EEESC_SE_Li256ELb1ELb1ELb0ELb0EEENS1_19SingleTileSchedulerILb1ELb0ELb1ELi128EEEEEEEEEvNT_6ParamsE,"a",@progbits
	.sectionflags	@""
	.align	4
.nv.constant0._ZN7cutlass13device_kernelIN5flash19enable_sm80_to_sm89INS1_16FlashAttnFwdSm80INS1_25CollectiveMainloopFwdSm80ILi8ELi1ELb0EN4cute5tupleIJNS5_1CILi128EEENS7_ILi48EEENS7_ILi256EEEEEELi256ENS_6half_tEfNS_4arch4Sm80ELb1ELb0ELb0ELb1ELb0ELb1ELb1ELb0EEENS1_21CollectiveEpilogueFwdINS6_IJS8_SA_S9_EEENS6_IJNS7_ILi1EEESI_SI_EEESC_SE_Li256ELb1ELb1ELb0ELb0EEENS1_19SingleTileSchedulerILb1ELb0ELb1ELi128EEEEEEEEEvNT_6ParamsE:
	.zero		1944


//--------------------- SYMBOLS --------------------------

	.type		.nv.reservedSmem.offset0,@object
	.size		.nv.reservedSmem.offset0,0x4
